	.target	sm_90

	.elftype	@"ET_EXEC"


//--------------------- .note.nv.tkinfo           --------------------------
	.section	.note.nv.tkinfo,"",@"SHT_NOTE"
	.sectionflags	@"SHF_NOTE_NV_TKINFO"
	.tkinfo
        /*0018*/ 	.word	0x00000002
        /*0030*/ 	.string	""
        /*0030*/ 	.string	"ptxas"
        /*0030*/ 	.string	"Cuda compilation tools, release 13.0, V13.0.88"
        /*0030*/ 	.string	"Build cuda_13.0.r13.0/compiler.36424714_0"
        /*0030*/ 	.string	"-arch sm_90 -m 64 "



//--------------------- .note.nv.cuinfo           --------------------------
	.section	.note.nv.cuinfo,"",@"SHT_NOTE"
	.sectionflags	@"SHF_NOTE_NV_CUINFO"
        /*0018*/ 	.short	0x0002
        /*001a*/ 	.short	0x005a
        /*001c*/ 	.short	0x0082
	.zero		2


//--------------------- .nv.info                  --------------------------
	.section	.nv.info,"",@"SHT_CUDA_INFO"
	.align	4


	//----- nvinfo : EIATTR_REGCOUNT
	.align		4
        /*0000*/ 	.byte	0x04, 0x2f
        /*0002*/ 	.short	(.L_29 - .L_28)
	.align		4
.L_28:
        /*0004*/ 	.word	index@(_ZN2at6native55_GLOBAL__N__c1b0da0d_22_UpSampleTrilinear3d_cu_efb54c9330upsample_trilinear3d_out_frameIddEEviT0_S3_S3_bNS_27GenericPackedTensorAccessorIKT_Lm5ENS_16DefaultPtrTraitsElEENS4_IS5_Lm5ES7_lEE)
        /*0008*/ 	.word	0x00000078


	//----- nvinfo : EIATTR_FRAME_SIZE
	.align		4
.L_29:
        /*000c*/ 	.byte	0x04, 0x11
        /*000e*/ 	.short	(.L_31 - .L_30)
	.align		4
.L_30:
        /*0010*/ 	.word	index@(_ZN2at6native55_GLOBAL__N__c1b0da0d_22_UpSampleTrilinear3d_cu_efb54c9330upsample_trilinear3d_out_frameIddEEviT0_S3_S3_bNS_27GenericPackedTensorAccessorIKT_Lm5ENS_16DefaultPtrTraitsElEENS4_IS5_Lm5ES7_lEE)
        /*0014*/ 	.word	0x00000000


	//----- nvinfo : EIATTR_REGCOUNT
	.align		4
.L_31:
        /*0018*/ 	.byte	0x04, 0x2f
        /*001a*/ 	.short	(.L_33 - .L_32)
	.align		4
.L_32:
        /*001c*/ 	.word	index@(_ZN2at6native55_GLOBAL__N__c1b0da0d_22_UpSampleTrilinear3d_cu_efb54c9330upsample_trilinear3d_out_frameIffEEviT0_S3_S3_bNS_27GenericPackedTensorAccessorIKT_Lm5ENS_16DefaultPtrTraitsElEENS4_IS5_Lm5ES7_lEE)
        /*0020*/ 	.word	0x00000066


	//----- nvinfo : EIATTR_FRAME_SIZE
	.align		4
.L_33:
        /*0024*/ 	.byte	0x04, 0x11
        /*0026*/ 	.short	(.L_35 - .L_34)
	.align		4
.L_34:
        /*0028*/ 	.word	index@(_ZN2at6native55_GLOBAL__N__c1b0da0d_22_UpSampleTrilinear3d_cu_efb54c9330upsample_trilinear3d_out_frameIffEEviT0_S3_S3_bNS_27GenericPackedTensorAccessorIKT_Lm5ENS_16DefaultPtrTraitsElEENS4_IS5_Lm5ES7_lEE)
        /*002c*/ 	.word	0x00000000


	//----- nvinfo : EIATTR_REGCOUNT
	.align		4
.L_35:
        /*0030*/ 	.byte	0x04, 0x2f
        /*0032*/ 	.short	(.L_37 - .L_36)
	.align		4
.L_36:
        /*0034*/ 	.word	index@(_ZN2at6native55_GLOBAL__N__c1b0da0d_22_UpSampleTrilinear3d_cu_efb54c9330upsample_trilinear3d_out_frameIN3c104HalfEfEEviT0_S5_S5_bNS_27GenericPackedTensorAccessorIKT_Lm5ENS_16DefaultPtrTraitsElEENS6_IS7_Lm5ES9_lEE)
        /*0038*/ 	.word	0x00000068


	//----- nvinfo : EIATTR_FRAME_SIZE
	.align		4
.L_37:
        /*003c*/ 	.byte	0x04, 0x11
        /*003e*/ 	.short	(.L_39 - .L_38)
	.align		4
.L_38:
        /*0040*/ 	.word	index@(_ZN2at6native55_GLOBAL__N__c1b0da0d_22_UpSampleTrilinear3d_cu_efb54c9330upsample_trilinear3d_out_frameIN3c104HalfEfEEviT0_S5_S5_bNS_27GenericPackedTensorAccessorIKT_Lm5ENS_16DefaultPtrTraitsElEENS6_IS7_Lm5ES9_lEE)
        /*0044*/ 	.word	0x00000000


	//----- nvinfo : EIATTR_REGCOUNT
	.align		4
.L_39:
        /*0048*/ 	.byte	0x04, 0x2f
        /*004a*/ 	.short	(.L_41 - .L_40)
	.align		4
.L_40:
        /*004c*/ 	.word	index@(_ZN2at6native55_GLOBAL__N__c1b0da0d_22_UpSampleTrilinear3d_cu_efb54c9330upsample_trilinear3d_out_frameIN3c108BFloat16EfEEviT0_S5_S5_bNS_27GenericPackedTensorAccessorIKT_Lm5ENS_16DefaultPtrTraitsElEENS6_IS7_Lm5ES9_lEE)
        /*0050*/ 	.word	0x00000068


	//----- nvinfo : EIATTR_FRAME_SIZE
	.align		4
.L_41:
        /*0054*/ 	.byte	0x04, 0x11
        /*0056*/ 	.short	(.L_43 - .L_42)
	.align		4
.L_42:
        /*0058*/ 	.word	index@(_ZN2at6native55_GLOBAL__N__c1b0da0d_22_UpSampleTrilinear3d_cu_efb54c9330upsample_trilinear3d_out_frameIN3c108BFloat16EfEEviT0_S5_S5_bNS_27GenericPackedTensorAccessorIKT_Lm5ENS_16DefaultPtrTraitsElEENS6_IS7_Lm5ES9_lEE)
        /*005c*/ 	.word	0x00000000


	//----- nvinfo : EIATTR_REGCOUNT
	.align		4
.L_43:
        /*0060*/ 	.byte	0x04, 0x2f
        /*0062*/ 	.short	(.L_45 - .L_44)
	.align		4
.L_44:
        /*0064*/ 	.word	index@(_ZN2at6native55_GLOBAL__N__c1b0da0d_22_UpSampleTrilinear3d_cu_efb54c9339upsample_trilinear3d_backward_out_frameIddEEviT0_S3_S3_bNS_27GenericPackedTensorAccessorIT_Lm5ENS_16DefaultPtrTraitsElEENS4_IKS5_Lm5ES6_lEEPS5_)
        /*0068*/ 	.word	0x00000040


	//----- nvinfo : EIATTR_FRAME_SIZE
	.align		4
.L_45:
        /*006c*/ 	.byte	0x04, 0x11
        /*006e*/ 	.short	(.L_47 - .L_46)
	.align		4
.L_46:
        /*0070*/ 	.word	index@(_ZN2at6native55_GLOBAL__N__c1b0da0d_22_UpSampleTrilinear3d_cu_efb54c9339upsample_trilinear3d_backward_out_frameIddEEviT0_S3_S3_bNS_27GenericPackedTensorAccessorIT_Lm5ENS_16DefaultPtrTraitsElEENS4_IKS5_Lm5ES6_lEEPS5_)
        /*0074*/ 	.word	0x00000000


	//----- nvinfo : EIATTR_REGCOUNT
	.align		4
.L_47:
        /*0078*/ 	.byte	0x04, 0x2f
        /*007a*/ 	.short	(.L_49 - .L_48)
	.align		4
.L_48:
        /*007c*/ 	.word	index@(_ZN2at6native55_GLOBAL__N__c1b0da0d_22_UpSampleTrilinear3d_cu_efb54c9339upsample_trilinear3d_backward_out_frameIffEEviT0_S3_S3_bNS_27GenericPackedTensorAccessorIT_Lm5ENS_16DefaultPtrTraitsElEENS4_IKS5_Lm5ES6_lEEPS5_)
        /*0080*/ 	.word	0x0000003c


	//----- nvinfo : EIATTR_FRAME_SIZE
	.align		4
.L_49:
        /*0084*/ 	.byte	0x04, 0x11
        /*0086*/ 	.short	(.L_51 - .L_50)
	.align		4
.L_50:
        /*0088*/ 	.word	index@(_ZN2at6native55_GLOBAL__N__c1b0da0d_22_UpSampleTrilinear3d_cu_efb54c9339upsample_trilinear3d_backward_out_frameIffEEviT0_S3_S3_bNS_27GenericPackedTensorAccessorIT_Lm5ENS_16DefaultPtrTraitsElEENS4_IKS5_Lm5ES6_lEEPS5_)
        /*008c*/ 	.word	0x00000000


	//----- nvinfo : EIATTR_REGCOUNT
	.align		4
.L_51:
        /*0090*/ 	.byte	0x04, 0x2f
        /*0092*/ 	.short	(.L_53 - .L_52)
	.align		4
.L_52:
        /*0094*/ 	.word	index@(_ZN2at6native55_GLOBAL__N__c1b0da0d_22_UpSampleTrilinear3d_cu_efb54c9339upsample_trilinear3d_backward_out_frameIN3c104HalfEfEEviT0_S5_S5_bNS_27GenericPackedTensorAccessorIT_Lm5ENS_16DefaultPtrTraitsElEENS6_IKS7_Lm5ES8_lEEPS7_)
        /*0098*/ 	.word	0x00000079


	//----- nvinfo : EIATTR_FRAME_SIZE
	.align		4
.L_53:
        /*009c*/ 	.byte	0x04, 0x11
        /*009e*/ 	.short	(.L_55 - .L_54)
	.align		4
.L_54:
        /*00a0*/ 	.word	index@(_ZN2at6native55_GLOBAL__N__c1b0da0d_22_UpSampleTrilinear3d_cu_efb54c9339upsample_trilinear3d_backward_out_frameIN3c104HalfEfEEviT0_S5_S5_bNS_27GenericPackedTensorAccessorIT_Lm5ENS_16DefaultPtrTraitsElEENS6_IKS7_Lm5ES8_lEEPS7_)
        /*00a4*/ 	.word	0x00000000


	//----- nvinfo : EIATTR_REGCOUNT
	.align		4
.L_55:
        /*00a8*/ 	.byte	0x04, 0x2f
        /*00aa*/ 	.short	(.L_57 - .L_56)
	.align		4
.L_56:
        /*00ac*/ 	.word	index@(_ZN2at6native55_GLOBAL__N__c1b0da0d_22_UpSampleTrilinear3d_cu_efb54c9339upsample_trilinear3d_backward_out_frameIN3c108BFloat16EfEEviT0_S5_S5_bNS_27GenericPackedTensorAccessorIT_Lm5ENS_16DefaultPtrTraitsElEENS6_IKS7_Lm5ES8_lEEPS7_)
        /*00b0*/ 	.word	0x00000079


	//----- nvinfo : EIATTR_FRAME_SIZE
	.align		4
.L_57:
        /*00b4*/ 	.byte	0x04, 0x11
        /*00b6*/ 	.short	(.L_59 - .L_58)
	.align		4
.L_58:
        /*00b8*/ 	.word	index@(_ZN2at6native55_GLOBAL__N__c1b0da0d_22_UpSampleTrilinear3d_cu_efb54c9339upsample_trilinear3d_backward_out_frameIN3c108BFloat16EfEEviT0_S5_S5_bNS_27GenericPackedTensorAccessorIT_Lm5ENS_16DefaultPtrTraitsElEENS6_IKS7_Lm5ES8_lEEPS7_)
        /*00bc*/ 	.word	0x00000000


	//----- nvinfo : EIATTR_MIN_STACK_SIZE
	.align		4
.L_59:
        /*00c0*/ 	.byte	0x04, 0x12
        /*00c2*/ 	.short	(.L_61 - .L_60)
	.align		4
.L_60:
        /*00c4*/ 	.word	index@(_ZN2at6native55_GLOBAL__N__c1b0da0d_22_UpSampleTrilinear3d_cu_efb54c9339upsample_trilinear3d_backward_out_frameIN3c108BFloat16EfEEviT0_S5_S5_bNS_27GenericPackedTensorAccessorIT_Lm5ENS_16DefaultPtrTraitsElEENS6_IKS7_Lm5ES8_lEEPS7_)
        /*00c8*/ 	.word	0x00000000


	//----- nvinfo : EIATTR_MIN_STACK_SIZE
	.align		4
.L_61:
        /*00cc*/ 	.byte	0x04, 0x12
        /*00ce*/ 	.short	(.L_63 - .L_62)
	.align		4
.L_62:
        /*00d0*/ 	.word	index@(_ZN2at6native55_GLOBAL__N__c1b0da0d_22_UpSampleTrilinear3d_cu_efb54c9339upsample_trilinear3d_backward_out_frameIN3c104HalfEfEEviT0_S5_S5_bNS_27GenericPackedTensorAccessorIT_Lm5ENS_16DefaultPtrTraitsElEENS6_IKS7_Lm5ES8_lEEPS7_)
        /*00d4*/ 	.word	0x00000000


	//----- nvinfo : EIATTR_MIN_STACK_SIZE
	.align		4
.L_63:
        /*00d8*/ 	.byte	0x04, 0x12
        /*00da*/ 	.short	(.L_65 - .L_64)
	.align		4
.L_64:
        /*00dc*/ 	.word	index@(_ZN2at6native55_GLOBAL__N__c1b0da0d_22_UpSampleTrilinear3d_cu_efb54c9339upsample_trilinear3d_backward_out_frameIffEEviT0_S3_S3_bNS_27GenericPackedTensorAccessorIT_Lm5ENS_16DefaultPtrTraitsElEENS4_IKS5_Lm5ES6_lEEPS5_)
        /*00e0*/ 	.word	0x00000000


	//----- nvinfo : EIATTR_MIN_STACK_SIZE
	.align		4
.L_65:
        /*00e4*/ 	.byte	0x04, 0x12
        /*00e6*/ 	.short	(.L_67 - .L_66)
	.align		4
.L_66:
        /*00e8*/ 	.word	index@(_ZN2at6native55_GLOBAL__N__c1b0da0d_22_UpSampleTrilinear3d_cu_efb54c9339upsample_trilinear3d_backward_out_frameIddEEviT0_S3_S3_bNS_27GenericPackedTensorAccessorIT_Lm5ENS_16DefaultPtrTraitsElEENS4_IKS5_Lm5ES6_lEEPS5_)
        /*00ec*/ 	.word	0x00000000


	//----- nvinfo : EIATTR_MIN_STACK_SIZE
	.align		4
.L_67:
        /*00f0*/ 	.byte	0x04, 0x12
        /*00f2*/ 	.short	(.L_69 - .L_68)
	.align		4
.L_68:
        /*00f4*/ 	.word	index@(_ZN2at6native55_GLOBAL__N__c1b0da0d_22_UpSampleTrilinear3d_cu_efb54c9330upsample_trilinear3d_out_frameIN3c108BFloat16EfEEviT0_S5_S5_bNS_27GenericPackedTensorAccessorIKT_Lm5ENS_16DefaultPtrTraitsElEENS6_IS7_Lm5ES9_lEE)
        /*00f8*/ 	.word	0x00000000


	//----- nvinfo : EIATTR_MIN_STACK_SIZE
	.align		4
.L_69:
        /*00fc*/ 	.byte	0x04, 0x12
        /*00fe*/ 	.short	(.L_71 - .L_70)
	.align		4
.L_70:
        /*0100*/ 	.word	index@(_ZN2at6native55_GLOBAL__N__c1b0da0d_22_UpSampleTrilinear3d_cu_efb54c9330upsample_trilinear3d_out_frameIN3c104HalfEfEEviT0_S5_S5_bNS_27GenericPackedTensorAccessorIKT_Lm5ENS_16DefaultPtrTraitsElEENS6_IS7_Lm5ES9_lEE)
        /*0104*/ 	.word	0x00000000


	//----- nvinfo : EIATTR_MIN_STACK_SIZE
	.align		4
.L_71:
        /*0108*/ 	.byte	0x04, 0x12
        /*010a*/ 	.short	(.L_73 - .L_72)
	.align		4
.L_72:
        /*010c*/ 	.word	index@(_ZN2at6native55_GLOBAL__N__c1b0da0d_22_UpSampleTrilinear3d_cu_efb54c9330upsample_trilinear3d_out_frameIffEEviT0_S3_S3_bNS_27GenericPackedTensorAccessorIKT_Lm5ENS_16DefaultPtrTraitsElEENS4_IS5_Lm5ES7_lEE)
        /*0110*/ 	.word	0x00000000


	//----- nvinfo : EIATTR_MIN_STACK_SIZE
	.align		4
.L_73:
        /*0114*/ 	.byte	0x04, 0x12
        /*0116*/ 	.short	(.L_75 - .L_74)
	.align		4
.L_74:
        /*0118*/ 	.word	index@(_ZN2at6native55_GLOBAL__N__c1b0da0d_22_UpSampleTrilinear3d_cu_efb54c9330upsample_trilinear3d_out_frameIddEEviT0_S3_S3_bNS_27GenericPackedTensorAccessorIKT_Lm5ENS_16DefaultPtrTraitsElEENS4_IS5_Lm5ES7_lEE)
        /*011c*/ 	.word	0x00000000
.L_75:


//--------------------- .nv.compat                --------------------------
	.section	.nv.compat,"",@"SHT_CUDA_COMPAT_INFO"
	.align	4
        /*0000*/ 	.byte	0x02, 0x09, 0x00, 0x00, 0x02, 0x02, 0x01, 0x00, 0x02, 0x05, 0x05, 0x00, 0x03, 0x07, 0x01, 0x01
        /*0010*/ 	.byte	0x02, 0x03, 0x00, 0x00, 0x02, 0x06, 0x01, 0x00, 0x04, 0x0b, 0x08, 0x00, 0x00, 0x00, 0x00, 0x00
        /*0020*/ 	.byte	0x00, 0x00, 0x00, 0x00


//--------------------- .nv.info._ZN2at6native55_GLOBAL__N__c1b0da0d_22_UpSampleTrilinear3d_cu_efb54c9339upsample_trilinear3d_backward_out_frameIN3c108BFloat16EfEEviT0_S5_S5_bNS_27GenericPackedTensorAccessorIT_Lm5ENS_16DefaultPtrTraitsElEENS6_IKS7_Lm5ES8_lEEPS7_ --------------------------
	.section	.nv.info._ZN2at6native55_GLOBAL__N__c1b0da0d_22_UpSampleTrilinear3d_cu_efb54c9339upsample_trilinear3d_backward_out_frameIN3c108BFloat16EfEEviT0_S5_S5_bNS_27GenericPackedTensorAccessorIT_Lm5ENS_16DefaultPtrTraitsElEENS6_IKS7_Lm5ES8_lEEPS7_,"",@"SHT_CUDA_INFO"
	.sectionflags	@""
	.align	4


	//----- nvinfo : EIATTR_CUDA_API_VERSION
	.align		4
        /*0000*/ 	.byte	0x04, 0x37
        /*0002*/ 	.short	(.L_77 - .L_76)
.L_76:
        /*0004*/ 	.word	0x00000082


	//----- nvinfo : EIATTR_KPARAM_INFO
	.align		4
.L_77:
        /*0008*/ 	.byte	0x04, 0x17
        /*000a*/ 	.short	(.L_79 - .L_78)
.L_78:
        /*000c*/ 	.word	0x00000000
        /*0010*/ 	.short	0x0007
        /*0012*/ 	.short	0x00c8
        /*0014*/ 	.byte	0x00, 0xf0, 0x21, 0x00


	//----- nvinfo : EIATTR_KPARAM_INFO
	.align		4
.L_79:
        /*0018*/ 	.byte	0x04, 0x17
        /*001a*/ 	.short	(.L_81 - .L_80)
.L_80:
        /*001c*/ 	.word	0x00000000
        /*0020*/ 	.short	0x0006
        /*0022*/ 	.short	0x0070
        /*0024*/ 	.byte	0x00, 0xf0, 0x61, 0x01


	//----- nvinfo : EIATTR_KPARAM_INFO
	.align		4
.L_81:
        /*0028*/ 	.byte	0x04, 0x17
        /*002a*/ 	.short	(.L_83 - .L_82)
.L_82:
        /*002c*/ 	.word	0x00000000
        /*0030*/ 	.short	0x0005
        /*0032*/ 	.short	0x0018
        /*0034*/ 	.byte	0x00, 0xf0, 0x61, 0x01


	//----- nvinfo : EIATTR_KPARAM_INFO
	.align		4
.L_83:
        /*0038*/ 	.byte	0x04, 0x17
        /*003a*/ 	.short	(.L_85 - .L_84)
.L_84:
        /*003c*/ 	.word	0x00000000
        /*0040*/ 	.short	0x0004
        /*0042*/ 	.short	0x0010
        /*0044*/ 	.byte	0x00, 0xf0, 0x05, 0x00


	//----- nvinfo : EIATTR_KPARAM_INFO
	.align		4
.L_85:
        /*0048*/ 	.byte	0x04, 0x17
        /*004a*/ 	.short	(.L_87 - .L_86)
.L_86:
        /*004c*/ 	.word	0x00000000
        /*0050*/ 	.short	0x0003
        /*0052*/ 	.short	0x000c
        /*0054*/ 	.byte	0x00, 0xf0, 0x11, 0x00


	//----- nvinfo : EIATTR_KPARAM_INFO
	.align		4
.L_87:
        /*0058*/ 	.byte	0x04, 0x17
        /*005a*/ 	.short	(.L_89 - .L_88)
.L_88:
        /*005c*/ 	.word	0x00000000
        /*0060*/ 	.short	0x0002
        /*0062*/ 	.short	0x0008
        /*0064*/ 	.byte	0x00, 0xf0, 0x11, 0x00


	//----- nvinfo : EIATTR_KPARAM_INFO
	.align		4
.L_89:
        /*0068*/ 	.byte	0x04, 0x17
        /*006a*/ 	.short	(.L_91 - .L_90)
.L_90:
        /*006c*/ 	.word	0x00000000
        /*0070*/ 	.short	0x0001
        /*0072*/ 	.short	0x0004
        /*0074*/ 	.byte	0x00, 0xf0, 0x11, 0x00


	//----- nvinfo : EIATTR_KPARAM_INFO
	.align		4
.L_91:
        /*0078*/ 	.byte	0x04, 0x17
        /*007a*/ 	.short	(.L_93 - .L_92)
.L_92:
        /*007c*/ 	.word	0x00000000
        /*0080*/ 	.short	0x0000
        /*0082*/ 	.short	0x0000
        /*0084*/ 	.byte	0x00, 0xf0, 0x11, 0x00


	//----- nvinfo : EIATTR_SPARSE_MMA_MASK
	.align		4
.L_93:
        /*0088*/ 	.byte	0x03, 0x50
        /*008a*/ 	.short	0x0000


	//----- nvinfo : EIATTR_MAXREG_COUNT
	.align		4
        /*008c*/ 	.byte	0x03, 0x1b
        /*008e*/ 	.short	0x00ff


	//----- nvinfo : EIATTR_MERCURY_ISA_VERSION
	.align		4
        /*0090*/ 	.byte	0x03, 0x5f
        /*0092*/ 	.short	0x0101


	//----- nvinfo : EIATTR_ATOM16_EMUL_INSTR_REG_MAP
	.align		4
        /*0094*/ 	.byte	0x04, 0x2e
        /*0096*/ 	.short	(.L_95 - .L_94)


	//   ....[0]....
.L_94:
        /*0098*/ 	.word	0x00001430
        /*009c*/ 	.short	0x0058
        /*009e*/ 	.short	0x0000


	//   ....[1]....
        /*00a0*/ 	.word	0x00001490
        /*00a4*/ 	.short	0x0058
        /*00a6*/ 	.short	0x0000


	//   ....[2]....
        /*00a8*/ 	.word	0x00001910
        /*00ac*/ 	.short	0x0058
        /*00ae*/ 	.short	0x0000


	//   ....[3]....
        /*00b0*/ 	.word	0x00001960
        /*00b4*/ 	.short	0x0058
        /*00b6*/ 	.short	0x0000


	//   ....[4]....
        /*00b8*/ 	.word	0x00001de0
        /*00bc*/ 	.short	0x0058
        /*00be*/ 	.short	0x0000


	//   ....[5]....
        /*00c0*/ 	.word	0x00001e30
        /*00c4*/ 	.short	0x0058
        /*00c6*/ 	.short	0x0000


	//   ....[6]....
        /*00c8*/ 	.word	0x000022b0
        /*00cc*/ 	.short	0x0058
        /*00ce*/ 	.short	0x0000


	//   ....[7]....
        /*00d0*/ 	.word	0x00002300
        /*00d4*/ 	.short	0x0058
        /*00d6*/ 	.short	0x0000


	//   ....[8]....
        /*00d8*/ 	.word	0x00002780
        /*00dc*/ 	.short	0x0058
        /*00de*/ 	.short	0x0000


	//   ....[9]....
        /*00e0*/ 	.word	0x000027d0
        /*00e4*/ 	.short	0x0058
        /*00e6*/ 	.short	0x0000


	//   ....[10]....
        /*00e8*/ 	.word	0x00002c50
        /*00ec*/ 	.short	0x0058
        /*00ee*/ 	.short	0x0000


	//   ....[11]....
        /*00f0*/ 	.word	0x00002ca0
        /*00f4*/ 	.short	0x0058
        /*00f6*/ 	.short	0x0000


	//   ....[12]....
        /*00f8*/ 	.word	0x00003120
        /*00fc*/ 	.short	0x0058
        /*00fe*/ 	.short	0x0000


	//   ....[13]....
        /*0100*/ 	.word	0x00003170
        /*0104*/ 	.short	0x0058
        /*0106*/ 	.short	0x0000


	//   ....[14]....
        /*0108*/ 	.word	0x000035f0
        /*010c*/ 	.short	0x0058
        /*010e*/ 	.short	0x0000


	//   ....[15]....
        /*0110*/ 	.word	0x00003640
        /*0114*/ 	.short	0x0058
        /*0116*/ 	.short	0x0000


	//----- nvinfo : EIATTR_EXIT_INSTR_OFFSETS
	.align		4
.L_95:
        /*0118*/ 	.byte	0x04, 0x1c
        /*011a*/ 	.short	(.L_97 - .L_96)


	//   ....[0]....
.L_96:
        /*011c*/ 	.word	0x00000070


	//   ....[1]....
        /*0120*/ 	.word	0x00000540


	//   ....[2]....
        /*0124*/ 	.word	0x00003a20


	//   ....[3]....
        /*0128*/ 	.word	0x00003a50


	//   ....[4]....
        /*012c*/ 	.word	0x00003a80


	//   ....[5]....
        /*0130*/ 	.word	0x00005050


	//----- nvinfo : EIATTR_MAX_THREADS
	.align		4
.L_97:
        /*0134*/ 	.byte	0x04, 0x05
        /*0136*/ 	.short	(.L_99 - .L_98)
.L_98:
        /*0138*/ 	.word	0x00000100
        /*013c*/ 	.word	0x00000001
        /*0140*/ 	.word	0x00000001


	//----- nvinfo : EIATTR_CRS_STACK_SIZE
	.align		4
.L_99:
        /*0144*/ 	.byte	0x04, 0x1e
        /*0146*/ 	.short	(.L_101 - .L_100)
.L_100:
        /*0148*/ 	.word	0x00000000


	//----- nvinfo : EIATTR_CBANK_PARAM_SIZE
	.align		4
.L_101:
        /*014c*/ 	.byte	0x03, 0x19
        /*014e*/ 	.short	0x00d0


	//----- nvinfo : EIATTR_PARAM_CBANK
	.align		4
        /*0150*/ 	.byte	0x04, 0x0a
        /*0152*/ 	.short	(.L_103 - .L_102)
	.align		4
.L_102:
        /*0154*/ 	.word	index@(.nv.constant0._ZN2at6native55_GLOBAL__N__c1b0da0d_22_UpSampleTrilinear3d_cu_efb54c9339upsample_trilinear3d_backward_out_frameIN3c108BFloat16EfEEviT0_S5_S5_bNS_27GenericPackedTensorAccessorIT_Lm5ENS_16DefaultPtrTraitsElEENS6_IKS7_Lm5ES8_lEEPS7_)
        /*0158*/ 	.short	0x0210
        /*015a*/ 	.short	0x00d0


	//----- nvinfo : EIATTR_SW_WAR
	.align		4
.L_103:
        /*015c*/ 	.byte	0x04, 0x36
        /*015e*/ 	.short	(.L_105 - .L_104)
.L_104:
        /*0160*/ 	.word	0x00000008
.L_105:


//--------------------- .nv.info._ZN2at6native55_GLOBAL__N__c1b0da0d_22_UpSampleTrilinear3d_cu_efb54c9339upsample_trilinear3d_backward_out_frameIN3c104HalfEfEEviT0_S5_S5_bNS_27GenericPackedTensorAccessorIT_Lm5ENS_16DefaultPtrTraitsElEENS6_IKS7_Lm5ES8_lEEPS7_ --------------------------
	.section	.nv.info._ZN2at6native55_GLOBAL__N__c1b0da0d_22_UpSampleTrilinear3d_cu_efb54c9339upsample_trilinear3d_backward_out_frameIN3c104HalfEfEEviT0_S5_S5_bNS_27GenericPackedTensorAccessorIT_Lm5ENS_16DefaultPtrTraitsElEENS6_IKS7_Lm5ES8_lEEPS7_,"",@"SHT_CUDA_INFO"
	.sectionflags	@""
	.align	4


	//----- nvinfo : EIATTR_CUDA_API_VERSION
	.align		4
        /*0000*/ 	.byte	0x04, 0x37
        /*0002*/ 	.short	(.L_107 - .L_106)
.L_106:
        /*0004*/ 	.word	0x00000082


	//----- nvinfo : EIATTR_KPARAM_INFO
	.align		4
.L_107:
        /*0008*/ 	.byte	0x04, 0x17
        /*000a*/ 	.short	(.L_109 - .L_108)
.L_108:
        /*000c*/ 	.word	0x00000000
        /*0010*/ 	.short	0x0007
        /*0012*/ 	.short	0x00c8
        /*0014*/ 	.byte	0x00, 0xf0, 0x21, 0x00


	//----- nvinfo : EIATTR_KPARAM_INFO
	.align		4
.L_109:
        /*0018*/ 	.byte	0x04, 0x17
        /*001a*/ 	.short	(.L_111 - .L_110)
.L_110:
        /*001c*/ 	.word	0x00000000
        /*0020*/ 	.short	0x0006
        /*0022*/ 	.short	0x0070
        /*0024*/ 	.byte	0x00, 0xf0, 0x61, 0x01


	//----- nvinfo : EIATTR_KPARAM_INFO
	.align		4
.L_111:
        /*0028*/ 	.byte	0x04, 0x17
        /*002a*/ 	.short	(.L_113 - .L_112)
.L_112:
        /*002c*/ 	.word	0x00000000
        /*0030*/ 	.short	0x0005
        /*0032*/ 	.short	0x0018
        /*0034*/ 	.byte	0x00, 0xf0, 0x61, 0x01


	//----- nvinfo : EIATTR_KPARAM_INFO
	.align		4
.L_113:
        /*0038*/ 	.byte	0x04, 0x17
        /*003a*/ 	.short	(.L_115 - .L_114)
.L_114:
        /*003c*/ 	.word	0x00000000
        /*0040*/ 	.short	0x0004
        /*0042*/ 	.short	0x0010
        /*0044*/ 	.byte	0x00, 0xf0, 0x05, 0x00


	//----- nvinfo : EIATTR_KPARAM_INFO
	.align		4
.L_115:
        /*0048*/ 	.byte	0x04, 0x17
        /*004a*/ 	.short	(.L_117 - .L_116)
.L_116:
        /*004c*/ 	.word	0x00000000
        /*0050*/ 	.short	0x0003
        /*0052*/ 	.short	0x000c
        /*0054*/ 	.byte	0x00, 0xf0, 0x11, 0x00


	//----- nvinfo : EIATTR_KPARAM_INFO
	.align		4
.L_117:
        /*0058*/ 	.byte	0x04, 0x17
        /*005a*/ 	.short	(.L_119 - .L_118)
.L_118:
        /*005c*/ 	.word	0x00000000
        /*0060*/ 	.short	0x0002
        /*0062*/ 	.short	0x0008
        /*0064*/ 	.byte	0x00, 0xf0, 0x11, 0x00


	//----- nvinfo : EIATTR_KPARAM_INFO
	.align		4
.L_119:
        /*0068*/ 	.byte	0x04, 0x17
        /*006a*/ 	.short	(.L_121 - .L_120)
.L_120:
        /*006c*/ 	.word	0x00000000
        /*0070*/ 	.short	0x0001
        /*0072*/ 	.short	0x0004
        /*0074*/ 	.byte	0x00, 0xf0, 0x11, 0x00


	//----- nvinfo : EIATTR_KPARAM_INFO
	.align		4
.L_121:
        /*0078*/ 	.byte	0x04, 0x17
        /*007a*/ 	.short	(.L_123 - .L_122)
.L_122:
        /*007c*/ 	.word	0x00000000
        /*0080*/ 	.short	0x0000
        /*0082*/ 	.short	0x0000
        /*0084*/ 	.byte	0x00, 0xf0, 0x11, 0x00


	//----- nvinfo : EIATTR_SPARSE_MMA_MASK
	.align		4
.L_123:
        /*0088*/ 	.byte	0x03, 0x50
        /*008a*/ 	.short	0x0000


	//----- nvinfo : EIATTR_MAXREG_COUNT
	.align		4
        /*008c*/ 	.byte	0x03, 0x1b
        /*008e*/ 	.short	0x00ff


	//----- nvinfo : EIATTR_MERCURY_ISA_VERSION
	.align		4
        /*0090*/ 	.byte	0x03, 0x5f
        /*0092*/ 	.short	0x0101


	//----- nvinfo : EIATTR_ATOM16_EMUL_INSTR_REG_MAP
	.align		4
        /*0094*/ 	.byte	0x04, 0x2e
        /*0096*/ 	.short	(.L_125 - .L_124)


	//   ....[0]....
.L_124:
        /*0098*/ 	.word	0x00001430
        /*009c*/ 	.short	0x0058
        /*009e*/ 	.short	0x0000


	//   ....[1]....
        /*00a0*/ 	.word	0x00001490
        /*00a4*/ 	.short	0x0058
        /*00a6*/ 	.short	0x0000


	//   ....[2]....
        /*00a8*/ 	.word	0x00001910
        /*00ac*/ 	.short	0x0058
        /*00ae*/ 	.short	0x0000


	//   ....[3]....
        /*00b0*/ 	.word	0x00001960
        /*00b4*/ 	.short	0x0058
        /*00b6*/ 	.short	0x0000


	//   ....[4]....
        /*00b8*/ 	.word	0x00001de0
        /*00bc*/ 	.short	0x0058
        /*00be*/ 	.short	0x0000


	//   ....[5]....
        /*00c0*/ 	.word	0x00001e30
        /*00c4*/ 	.short	0x0058
        /*00c6*/ 	.short	0x0000


	//   ....[6]....
        /*00c8*/ 	.word	0x000022b0
        /*00cc*/ 	.short	0x0058
        /*00ce*/ 	.short	0x0000


	//   ....[7]....
        /*00d0*/ 	.word	0x00002300
        /*00d4*/ 	.short	0x0058
        /*00d6*/ 	.short	0x0000


	//   ....[8]....
        /*00d8*/ 	.word	0x00002780
        /*00dc*/ 	.short	0x0058
        /*00de*/ 	.short	0x0000


	//   ....[9]....
        /*00e0*/ 	.word	0x000027d0
        /*00e4*/ 	.short	0x0058
        /*00e6*/ 	.short	0x0000


	//   ....[10]....
        /*00e8*/ 	.word	0x00002c50
        /*00ec*/ 	.short	0x0058
        /*00ee*/ 	.short	0x0000


	//   ....[11]....
        /*00f0*/ 	.word	0x00002ca0
        /*00f4*/ 	.short	0x0058
        /*00f6*/ 	.short	0x0000


	//   ....[12]....
        /*00f8*/ 	.word	0x00003120
        /*00fc*/ 	.short	0x0058
        /*00fe*/ 	.short	0x0000


	//   ....[13]....
        /*0100*/ 	.word	0x00003170
        /*0104*/ 	.short	0x0058
        /*0106*/ 	.short	0x0000


	//   ....[14]....
        /*0108*/ 	.word	0x000035f0
        /*010c*/ 	.short	0x0058
        /*010e*/ 	.short	0x0000


	//   ....[15]....
        /*0110*/ 	.word	0x00003640
        /*0114*/ 	.short	0x0058
        /*0116*/ 	.short	0x0000


	//----- nvinfo : EIATTR_EXIT_INSTR_OFFSETS
	.align		4
.L_125:
        /*0118*/ 	.byte	0x04, 0x1c
        /*011a*/ 	.short	(.L_127 - .L_126)


	//   ....[0]....
.L_126:
        /*011c*/ 	.word	0x00000070


	//   ....[1]....
        /*0120*/ 	.word	0x00000540


	//   ....[2]....
        /*0124*/ 	.word	0x00003a20


	//   ....[3]....
        /*0128*/ 	.word	0x00003a50


	//   ....[4]....
        /*012c*/ 	.word	0x00003a80


	//   ....[5]....
        /*0130*/ 	.word	0x00005030


	//----- nvinfo : EIATTR_MAX_THREADS
	.align		4
.L_127:
        /*0134*/ 	.byte	0x04, 0x05
        /*0136*/ 	.short	(.L_129 - .L_128)
.L_128:
        /*0138*/ 	.word	0x00000100
        /*013c*/ 	.word	0x00000001
        /*0140*/ 	.word	0x00000001


	//----- nvinfo : EIATTR_CRS_STACK_SIZE
	.align		4
.L_129:
        /*0144*/ 	.byte	0x04, 0x1e
        /*0146*/ 	.short	(.L_131 - .L_130)
.L_130:
        /*0148*/ 	.word	0x00000000


	//----- nvinfo : EIATTR_CBANK_PARAM_SIZE
	.align		4
.L_131:
        /*014c*/ 	.byte	0x03, 0x19
        /*014e*/ 	.short	0x00d0


	//----- nvinfo : EIATTR_PARAM_CBANK
	.align		4
        /*0150*/ 	.byte	0x04, 0x0a
        /*0152*/ 	.short	(.L_133 - .L_132)
	.align		4
.L_132:
        /*0154*/ 	.word	index@(.nv.constant0._ZN2at6native55_GLOBAL__N__c1b0da0d_22_UpSampleTrilinear3d_cu_efb54c9339upsample_trilinear3d_backward_out_frameIN3c104HalfEfEEviT0_S5_S5_bNS_27GenericPackedTensorAccessorIT_Lm5ENS_16DefaultPtrTraitsElEENS6_IKS7_Lm5ES8_lEEPS7_)
        /*0158*/ 	.short	0x0210
        /*015a*/ 	.short	0x00d0


	//----- nvinfo : EIATTR_SW_WAR
	.align		4
.L_133:
        /*015c*/ 	.byte	0x04, 0x36
        /*015e*/ 	.short	(.L_135 - .L_134)
.L_134:
        /*0160*/ 	.word	0x00000008
.L_135:


//--------------------- .nv.info._ZN2at6native55_GLOBAL__N__c1b0da0d_22_UpSampleTrilinear3d_cu_efb54c9339upsample_trilinear3d_backward_out_frameIffEEviT0_S3_S3_bNS_27GenericPackedTensorAccessorIT_Lm5ENS_16DefaultPtrTraitsElEENS4_IKS5_Lm5ES6_lEEPS5_ --------------------------
	.section	.nv.info._ZN2at6native55_GLOBAL__N__c1b0da0d_22_UpSampleTrilinear3d_cu_efb54c9339upsample_trilinear3d_backward_out_frameIffEEviT0_S3_S3_bNS_27GenericPackedTensorAccessorIT_Lm5ENS_16DefaultPtrTraitsElEENS4_IKS5_Lm5ES6_lEEPS5_,"",@"SHT_CUDA_INFO"
	.sectionflags	@""
	.align	4


	//----- nvinfo : EIATTR_CUDA_API_VERSION
	.align		4
        /*0000*/ 	.byte	0x04, 0x37
        /*0002*/ 	.short	(.L_137 - .L_136)
.L_136:
        /*0004*/ 	.word	0x00000082


	//----- nvinfo : EIATTR_KPARAM_INFO
	.align		4
.L_137:
        /*0008*/ 	.byte	0x04, 0x17
        /*000a*/ 	.short	(.L_139 - .L_138)
.L_138:
        /*000c*/ 	.word	0x00000000
        /*0010*/ 	.short	0x0007
        /*0012*/ 	.short	0x00c8
        /*0014*/ 	.byte	0x00, 0xf0, 0x21, 0x00


	//----- nvinfo : EIATTR_KPARAM_INFO
	.align		4
.L_139:
        /*0018*/ 	.byte	0x04, 0x17
        /*001a*/ 	.short	(.L_141 - .L_140)
.L_140:
        /*001c*/ 	.word	0x00000000
        /*0020*/ 	.short	0x0006
        /*0022*/ 	.short	0x0070
        /*0024*/ 	.byte	0x00, 0xf0, 0x61, 0x01


	//----- nvinfo : EIATTR_KPARAM_INFO
	.align		4
.L_141:
        /*0028*/ 	.byte	0x04, 0x17
        /*002a*/ 	.short	(.L_143 - .L_142)
.L_142:
        /*002c*/ 	.word	0x00000000
        /*0030*/ 	.short	0x0005
        /*0032*/ 	.short	0x0018
        /*0034*/ 	.byte	0x00, 0xf0, 0x61, 0x01


	//----- nvinfo : EIATTR_KPARAM_INFO
	.align		4
.L_143:
        /*0038*/ 	.byte	0x04, 0x17
        /*003a*/ 	.short	(.L_145 - .L_144)
.L_144:
        /*003c*/ 	.word	0x00000000
        /*0040*/ 	.short	0x0004
        /*0042*/ 	.short	0x0010
        /*0044*/ 	.byte	0x00, 0xf0, 0x05, 0x00


	//----- nvinfo : EIATTR_KPARAM_INFO
	.align		4
.L_145:
        /*0048*/ 	.byte	0x04, 0x17
        /*004a*/ 	.short	(.L_147 - .L_146)
.L_146:
        /*004c*/ 	.word	0x00000000
        /*0050*/ 	.short	0x0003
        /*0052*/ 	.short	0x000c
        /*0054*/ 	.byte	0x00, 0xf0, 0x11, 0x00


	//----- nvinfo : EIATTR_KPARAM_INFO
	.align		4
.L_147:
        /*0058*/ 	.byte	0x04, 0x17
        /*005a*/ 	.short	(.L_149 - .L_148)
.L_148:
        /*005c*/ 	.word	0x00000000
        /*0060*/ 	.short	0x0002
        /*0062*/ 	.short	0x0008
        /*0064*/ 	.byte	0x00, 0xf0, 0x11, 0x00


	//----- nvinfo : EIATTR_KPARAM_INFO
	.align		4
.L_149:
        /*0068*/ 	.byte	0x04, 0x17
        /*006a*/ 	.short	(.L_151 - .L_150)
.L_150:
        /*006c*/ 	.word	0x00000000
        /*0070*/ 	.short	0x0001
        /*0072*/ 	.short	0x0004
        /*0074*/ 	.byte	0x00, 0xf0, 0x11, 0x00


	//----- nvinfo : EIATTR_KPARAM_INFO
	.align		4
.L_151:
        /*0078*/ 	.byte	0x04, 0x17
        /*007a*/ 	.short	(.L_153 - .L_152)
.L_152:
        /*007c*/ 	.word	0x00000000
        /*0080*/ 	.short	0x0000
        /*0082*/ 	.short	0x0000
        /*0084*/ 	.byte	0x00, 0xf0, 0x11, 0x00


	//----- nvinfo : EIATTR_SPARSE_MMA_MASK
	.align		4
.L_153:
        /*0088*/ 	.byte	0x03, 0x50
        /*008a*/ 	.short	0x0000


	//----- nvinfo : EIATTR_MAXREG_COUNT
	.align		4
        /*008c*/ 	.byte	0x03, 0x1b
        /*008e*/ 	.short	0x00ff


	//----- nvinfo : EIATTR_MERCURY_ISA_VERSION
	.align		4
        /*0090*/ 	.byte	0x03, 0x5f
        /*0092*/ 	.short	0x0101


	//----- nvinfo : EIATTR_EXIT_INSTR_OFFSETS
	.align		4
        /*0094*/ 	.byte	0x04, 0x1c
        /*0096*/ 	.short	(.L_155 - .L_154)


	//   ....[0]....
.L_154:
        /*0098*/ 	.word	0x00000070


	//   ....[1]....
        /*009c*/ 	.word	0x000005f0


	//   ....[2]....
        /*00a0*/ 	.word	0x000008f0


	//   ....[3]....
        /*00a4*/ 	.word	0x00001e20


	//   ....[4]....
        /*00a8*/ 	.word	0x00001e50


	//   ....[5]....
        /*00ac*/ 	.word	0x00001e80


	//   ....[6]....
        /*00b0*/ 	.word	0x00003410


	//----- nvinfo : EIATTR_MAX_THREADS
	.align		4
.L_155:
        /*00b4*/ 	.byte	0x04, 0x05
        /*00b6*/ 	.short	(.L_157 - .L_156)
.L_156:
        /*00b8*/ 	.word	0x00000100
        /*00bc*/ 	.word	0x00000001
        /*00c0*/ 	.word	0x00000001


	//----- nvinfo : EIATTR_CBANK_PARAM_SIZE
	.align		4
.L_157:
        /*00c4*/ 	.byte	0x03, 0x19
        /*00c6*/ 	.short	0x00d0


	//----- nvinfo : EIATTR_PARAM_CBANK
	.align		4
        /*00c8*/ 	.byte	0x04, 0x0a
        /*00ca*/ 	.short	(.L_159 - .L_158)
	.align		4
.L_158:
        /*00cc*/ 	.word	index@(.nv.constant0._ZN2at6native55_GLOBAL__N__c1b0da0d_22_UpSampleTrilinear3d_cu_efb54c9339upsample_trilinear3d_backward_out_frameIffEEviT0_S3_S3_bNS_27GenericPackedTensorAccessorIT_Lm5ENS_16DefaultPtrTraitsElEENS4_IKS5_Lm5ES6_lEEPS5_)
        /*00d0*/ 	.short	0x0210
        /*00d2*/ 	.short	0x00d0


	//----- nvinfo : EIATTR_SW_WAR
	.align		4
.L_159:
        /*00d4*/ 	.byte	0x04, 0x36
        /*00d6*/ 	.short	(.L_161 - .L_160)
.L_160:
        /*00d8*/ 	.word	0x00000008
.L_161:


//--------------------- .nv.info._ZN2at6native55_GLOBAL__N__c1b0da0d_22_UpSampleTrilinear3d_cu_efb54c9339upsample_trilinear3d_backward_out_frameIddEEviT0_S3_S3_bNS_27GenericPackedTensorAccessorIT_Lm5ENS_16DefaultPtrTraitsElEENS4_IKS5_Lm5ES6_lEEPS5_ --------------------------
	.section	.nv.info._ZN2at6native55_GLOBAL__N__c1b0da0d_22_UpSampleTrilinear3d_cu_efb54c9339upsample_trilinear3d_backward_out_frameIddEEviT0_S3_S3_bNS_27GenericPackedTensorAccessorIT_Lm5ENS_16DefaultPtrTraitsElEENS4_IKS5_Lm5ES6_lEEPS5_,"",@"SHT_CUDA_INFO"
	.sectionflags	@""
	.align	4


	//----- nvinfo : EIATTR_CUDA_API_VERSION
	.align		4
        /*0000*/ 	.byte	0x04, 0x37
        /*0002*/ 	.short	(.L_163 - .L_162)
.L_162:
        /*0004*/ 	.word	0x00000082


	//----- nvinfo : EIATTR_KPARAM_INFO
	.align		4
.L_163:
        /*0008*/ 	.byte	0x04, 0x17
        /*000a*/ 	.short	(.L_165 - .L_164)
.L_164:
        /*000c*/ 	.word	0x00000000
        /*0010*/ 	.short	0x0007
        /*0012*/ 	.short	0x00d8
        /*0014*/ 	.byte	0x00, 0xf0, 0x21, 0x00


	//----- nvinfo : EIATTR_KPARAM_INFO
	.align		4
.L_165:
        /*0018*/ 	.byte	0x04, 0x17
        /*001a*/ 	.short	(.L_167 - .L_166)
.L_166:
        /*001c*/ 	.word	0x00000000
        /*0020*/ 	.short	0x0006
        /*0022*/ 	.short	0x0080
        /*0024*/ 	.byte	0x00, 0xf0, 0x61, 0x01


	//----- nvinfo : EIATTR_KPARAM_INFO
	.align		4
.L_167:
        /*0028*/ 	.byte	0x04, 0x17
        /*002a*/ 	.short	(.L_169 - .L_168)
.L_168:
        /*002c*/ 	.word	0x00000000
        /*0030*/ 	.short	0x0005
        /*0032*/ 	.short	0x0028
        /*0034*/ 	.byte	0x00, 0xf0, 0x61, 0x01


	//----- nvinfo : EIATTR_KPARAM_INFO
	.align		4
.L_169:
        /*0038*/ 	.byte	0x04, 0x17
        /*003a*/ 	.short	(.L_171 - .L_170)
.L_170:
        /*003c*/ 	.word	0x00000000
        /*0040*/ 	.short	0x0004
        /*0042*/ 	.short	0x0020
        /*0044*/ 	.byte	0x00, 0xf0, 0x05, 0x00


	//----- nvinfo : EIATTR_KPARAM_INFO
	.align		4
.L_171:
        /*0048*/ 	.byte	0x04, 0x17
        /*004a*/ 	.short	(.L_173 - .L_172)
.L_172:
        /*004c*/ 	.word	0x00000000
        /*0050*/ 	.short	0x0003
        /*0052*/ 	.short	0x0018
        /*0054*/ 	.byte	0x00, 0xf0, 0x21, 0x00


	//----- nvinfo : EIATTR_KPARAM_INFO
	.align		4
.L_173:
        /*0058*/ 	.byte	0x04, 0x17
        /*005a*/ 	.short	(.L_175 - .L_174)
.L_174:
        /*005c*/ 	.word	0x00000000
        /*0060*/ 	.short	0x0002
        /*0062*/ 	.short	0x0010
        /*0064*/ 	.byte	0x00, 0xf0, 0x21, 0x00


	//----- nvinfo : EIATTR_KPARAM_INFO
	.align		4
.L_175:
        /*0068*/ 	.byte	0x04, 0x17
        /*006a*/ 	.short	(.L_177 - .L_176)
.L_176:
        /*006c*/ 	.word	0x00000000
        /*0070*/ 	.short	0x0001
        /*0072*/ 	.short	0x0008
        /*0074*/ 	.byte	0x00, 0xf0, 0x21, 0x00


	//----- nvinfo : EIATTR_KPARAM_INFO
	.align		4
.L_177:
        /*0078*/ 	.byte	0x04, 0x17
        /*007a*/ 	.short	(.L_179 - .L_178)
.L_178:
        /*007c*/ 	.word	0x00000000
        /*0080*/ 	.short	0x0000
        /*0082*/ 	.short	0x0000
        /*0084*/ 	.byte	0x00, 0xf0, 0x11, 0x00


	//----- nvinfo : EIATTR_SPARSE_MMA_MASK
	.align		4
.L_179:
        /*0088*/ 	.byte	0x03, 0x50
        /*008a*/ 	.short	0x0000


	//----- nvinfo : EIATTR_MAXREG_COUNT
	.align		4
        /*008c*/ 	.byte	0x03, 0x1b
        /*008e*/ 	.short	0x00ff


	//----- nvinfo : EIATTR_MERCURY_ISA_VERSION
	.align		4
        /*0090*/ 	.byte	0x03, 0x5f
        /*0092*/ 	.short	0x0101


	//----- nvinfo : EIATTR_EXIT_INSTR_OFFSETS
	.align		4
        /*0094*/ 	.byte	0x04, 0x1c
        /*0096*/ 	.short	(.L_181 - .L_180)


	//   ....[0]....
.L_180:
        /*0098*/ 	.word	0x00000070


	//   ....[1]....
        /*009c*/ 	.word	0x000006c0


	//   ....[2]....
        /*00a0*/ 	.word	0x000009d0


	//   ....[3]....
        /*00a4*/ 	.word	0x00001ea0


	//   ....[4]....
        /*00a8*/ 	.word	0x00001ed0


	//   ....[5]....
        /*00ac*/ 	.word	0x00001f00


	//   ....[6]....
        /*00b0*/ 	.word	0x00003490


	//----- nvinfo : EIATTR_MAX_THREADS
	.align		4
.L_181:
        /*00b4*/ 	.byte	0x04, 0x05
        /*00b6*/ 	.short	(.L_183 - .L_182)
.L_182:
        /*00b8*/ 	.word	0x00000100
        /*00bc*/ 	.word	0x00000001
        /*00c0*/ 	.word	0x00000001


	//----- nvinfo : EIATTR_CBANK_PARAM_SIZE
	.align		4
.L_183:
        /*00c4*/ 	.byte	0x03, 0x19
        /*00c6*/ 	.short	0x00e0


	//----- nvinfo : EIATTR_PARAM_CBANK
	.align		4
        /*00c8*/ 	.byte	0x04, 0x0a
        /*00ca*/ 	.short	(.L_185 - .L_184)
	.align		4
.L_184:
        /*00cc*/ 	.word	index@(.nv.constant0._ZN2at6native55_GLOBAL__N__c1b0da0d_22_UpSampleTrilinear3d_cu_efb54c9339upsample_trilinear3d_backward_out_frameIddEEviT0_S3_S3_bNS_27GenericPackedTensorAccessorIT_Lm5ENS_16DefaultPtrTraitsElEENS4_IKS5_Lm5ES6_lEEPS5_)
        /*00d0*/ 	.short	0x0210
        /*00d2*/ 	.short	0x00e0


	//----- nvinfo : EIATTR_SW_WAR
	.align		4
.L_185:
        /*00d4*/ 	.byte	0x04, 0x36
        /*00d6*/ 	.short	(.L_187 - .L_186)
.L_186:
        /*00d8*/ 	.word	0x00000008
.L_187:


//--------------------- .nv.info._ZN2at6native55_GLOBAL__N__c1b0da0d_22_UpSampleTrilinear3d_cu_efb54c9330upsample_trilinear3d_out_frameIN3c108BFloat16EfEEviT0_S5_S5_bNS_27GenericPackedTensorAccessorIKT_Lm5ENS_16DefaultPtrTraitsElEENS6_IS7_Lm5ES9_lEE --------------------------
	.section	.nv.info._ZN2at6native55_GLOBAL__N__c1b0da0d_22_UpSampleTrilinear3d_cu_efb54c9330upsample_trilinear3d_out_frameIN3c108BFloat16EfEEviT0_S5_S5_bNS_27GenericPackedTensorAccessorIKT_Lm5ENS_16DefaultPtrTraitsElEENS6_IS7_Lm5ES9_lEE,"",@"SHT_CUDA_INFO"
	.sectionflags	@""
	.align	4


	//----- nvinfo : EIATTR_CUDA_API_VERSION
	.align		4
        /*0000*/ 	.byte	0x04, 0x37
        /*0002*/ 	.short	(.L_189 - .L_188)
.L_188:
        /*0004*/ 	.word	0x00000082


	//----- nvinfo : EIATTR_KPARAM_INFO
	.align		4
.L_189:
        /*0008*/ 	.byte	0x04, 0x17
        /*000a*/ 	.short	(.L_191 - .L_190)
.L_190:
        /*000c*/ 	.word	0x00000000
        /*0010*/ 	.short	0x0006
        /*0012*/ 	.short	0x0070
        /*0014*/ 	.byte	0x00, 0xf0, 0x61, 0x01


	//----- nvinfo : EIATTR_KPARAM_INFO
	.align		4
.L_191:
        /*0018*/ 	.byte	0x04, 0x17
        /*001a*/ 	.short	(.L_193 - .L_192)
.L_192:
        /*001c*/ 	.word	0x00000000
        /*0020*/ 	.short	0x0005
        /*0022*/ 	.short	0x0018
        /*0024*/ 	.byte	0x00, 0xf0, 0x61, 0x01


	//----- nvinfo : EIATTR_KPARAM_INFO
	.align		4
.L_193:
        /*0028*/ 	.byte	0x04, 0x17
        /*002a*/ 	.short	(.L_195 - .L_194)
.L_194:
        /*002c*/ 	.word	0x00000000
        /*0030*/ 	.short	0x0004
        /*0032*/ 	.short	0x0010
        /*0034*/ 	.byte	0x00, 0xf0, 0x05, 0x00


	//----- nvinfo : EIATTR_KPARAM_INFO
	.align		4
.L_195:
        /*0038*/ 	.byte	0x04, 0x17
        /*003a*/ 	.short	(.L_197 - .L_196)
.L_196:
        /*003c*/ 	.word	0x00000000
        /*0040*/ 	.short	0x0003
        /*0042*/ 	.short	0x000c
        /*0044*/ 	.byte	0x00, 0xf0, 0x11, 0x00


	//----- nvinfo : EIATTR_KPARAM_INFO
	.align		4
.L_197:
        /*0048*/ 	.byte	0x04, 0x17
        /*004a*/ 	.short	(.L_199 - .L_198)
.L_198:
        /*004c*/ 	.word	0x00000000
        /*0050*/ 	.short	0x0002
        /*0052*/ 	.short	0x0008
        /*0054*/ 	.byte	0x00, 0xf0, 0x11, 0x00


	//----- nvinfo : EIATTR_KPARAM_INFO
	.align		4
.L_199:
        /*0058*/ 	.byte	0x04, 0x17
        /*005a*/ 	.short	(.L_201 - .L_200)
.L_200:
        /*005c*/ 	.word	0x00000000
        /*0060*/ 	.short	0x0001
        /*0062*/ 	.short	0x0004
        /*0064*/ 	.byte	0x00, 0xf0, 0x11, 0x00


	//----- nvinfo : EIATTR_KPARAM_INFO
	.align		4
.L_201:
        /*0068*/ 	.byte	0x04, 0x17
        /*006a*/ 	.short	(.L_203 - .L_202)
.L_202:
        /*006c*/ 	.word	0x00000000
        /*0070*/ 	.short	0x0000
        /*0072*/ 	.short	0x0000
        /*0074*/ 	.byte	0x00, 0xf0, 0x11, 0x00


	//----- nvinfo : EIATTR_SPARSE_MMA_MASK
	.align		4
.L_203:
        /*0078*/ 	.byte	0x03, 0x50
        /*007a*/ 	.short	0x0000


	//----- nvinfo : EIATTR_MAXREG_COUNT
	.align		4
        /*007c*/ 	.byte	0x03, 0x1b
        /*007e*/ 	.short	0x0080


	//----- nvinfo : EIATTR_MERCURY_ISA_VERSION
	.align		4
        /*0080*/ 	.byte	0x03, 0x5f
        /*0082*/ 	.short	0x0101


	//----- nvinfo : EIATTR_EXIT_INSTR_OFFSETS
	.align		4
        /*0084*/ 	.byte	0x04, 0x1c
        /*0086*/ 	.short	(.L_205 - .L_204)


	//   ....[0]....
.L_204:
        /*0088*/ 	.word	0x00000070


	//   ....[1]....
        /*008c*/ 	.word	0x00000600


	//   ....[2]....
        /*0090*/ 	.word	0x00000b90


	//   ....[3]....
        /*0094*/ 	.word	0x00001fb0


	//   ....[4]....
        /*0098*/ 	.word	0x00001fe0


	//   ....[5]....
        /*009c*/ 	.word	0x00002010


	//   ....[6]....
        /*00a0*/ 	.word	0x000035c0


	//----- nvinfo : EIATTR_MAX_THREADS
	.align		4
.L_205:
        /*00a4*/ 	.byte	0x04, 0x05
        /*00a6*/ 	.short	(.L_207 - .L_206)
.L_206:
        /*00a8*/ 	.word	0x00000200
        /*00ac*/ 	.word	0x00000001
        /*00b0*/ 	.word	0x00000001


	//----- nvinfo : EIATTR_CBANK_PARAM_SIZE
	.align		4
.L_207:
        /*00b4*/ 	.byte	0x03, 0x19
        /*00b6*/ 	.short	0x00c8


	//----- nvinfo : EIATTR_PARAM_CBANK
	.align		4
        /*00b8*/ 	.byte	0x04, 0x0a
        /*00ba*/ 	.short	(.L_209 - .L_208)
	.align		4
.L_208:
        /*00bc*/ 	.word	index@(.nv.constant0._ZN2at6native55_GLOBAL__N__c1b0da0d_22_UpSampleTrilinear3d_cu_efb54c9330upsample_trilinear3d_out_frameIN3c108BFloat16EfEEviT0_S5_S5_bNS_27GenericPackedTensorAccessorIKT_Lm5ENS_16DefaultPtrTraitsElEENS6_IS7_Lm5ES9_lEE)
        /*00c0*/ 	.short	0x0210
        /*00c2*/ 	.short	0x00c8


	//----- nvinfo : EIATTR_SW_WAR
	.align		4
.L_209:
        /*00c4*/ 	.byte	0x04, 0x36
        /*00c6*/ 	.short	(.L_211 - .L_210)
.L_210:
        /*00c8*/ 	.word	0x00000008
.L_211:


//--------------------- .nv.info._ZN2at6native55_GLOBAL__N__c1b0da0d_22_UpSampleTrilinear3d_cu_efb54c9330upsample_trilinear3d_out_frameIN3c104HalfEfEEviT0_S5_S5_bNS_27GenericPackedTensorAccessorIKT_Lm5ENS_16DefaultPtrTraitsElEENS6_IS7_Lm5ES9_lEE --------------------------
	.section	.nv.info._ZN2at6native55_GLOBAL__N__c1b0da0d_22_UpSampleTrilinear3d_cu_efb54c9330upsample_trilinear3d_out_frameIN3c104HalfEfEEviT0_S5_S5_bNS_27GenericPackedTensorAccessorIKT_Lm5ENS_16DefaultPtrTraitsElEENS6_IS7_Lm5ES9_lEE,"",@"SHT_CUDA_INFO"
	.sectionflags	@""
	.align	4


	//----- nvinfo : EIATTR_CUDA_API_VERSION
	.align		4
        /*0000*/ 	.byte	0x04, 0x37
        /*0002*/ 	.short	(.L_213 - .L_212)
.L_212:
        /*0004*/ 	.word	0x00000082


	//----- nvinfo : EIATTR_KPARAM_INFO
	.align		4
.L_213:
        /*0008*/ 	.byte	0x04, 0x17
        /*000a*/ 	.short	(.L_215 - .L_214)
.L_214:
        /*000c*/ 	.word	0x00000000
        /*0010*/ 	.short	0x0006
        /*0012*/ 	.short	0x0070
        /*0014*/ 	.byte	0x00, 0xf0, 0x61, 0x01


	//----- nvinfo : EIATTR_KPARAM_INFO
	.align		4
.L_215:
        /*0018*/ 	.byte	0x04, 0x17
        /*001a*/ 	.short	(.L_217 - .L_216)
.L_216:
        /*001c*/ 	.word	0x00000000
        /*0020*/ 	.short	0x0005
        /*0022*/ 	.short	0x0018
        /*0024*/ 	.byte	0x00, 0xf0, 0x61, 0x01


	//----- nvinfo : EIATTR_KPARAM_INFO
	.align		4
.L_217:
        /*0028*/ 	.byte	0x04, 0x17
        /*002a*/ 	.short	(.L_219 - .L_218)
.L_218:
        /*002c*/ 	.word	0x00000000
        /*0030*/ 	.short	0x0004
        /*0032*/ 	.short	0x0010
        /*0034*/ 	.byte	0x00, 0xf0, 0x05, 0x00


	//----- nvinfo : EIATTR_KPARAM_INFO
	.align		4
.L_219:
        /*0038*/ 	.byte	0x04, 0x17
        /*003a*/ 	.short	(.L_221 - .L_220)
.L_220:
        /*003c*/ 	.word	0x00000000
        /*0040*/ 	.short	0x0003
        /*0042*/ 	.short	0x000c
        /*0044*/ 	.byte	0x00, 0xf0, 0x11, 0x00


	//----- nvinfo : EIATTR_KPARAM_INFO
	.align		4
.L_221:
        /*0048*/ 	.byte	0x04, 0x17
        /*004a*/ 	.short	(.L_223 - .L_222)
.L_222:
        /*004c*/ 	.word	0x00000000
        /*0050*/ 	.short	0x0002
        /*0052*/ 	.short	0x0008
        /*0054*/ 	.byte	0x00, 0xf0, 0x11, 0x00


	//----- nvinfo : EIATTR_KPARAM_INFO
	.align		4
.L_223:
        /*0058*/ 	.byte	0x04, 0x17
        /*005a*/ 	.short	(.L_225 - .L_224)
.L_224:
        /*005c*/ 	.word	0x00000000
        /*0060*/ 	.short	0x0001
        /*0062*/ 	.short	0x0004
        /*0064*/ 	.byte	0x00, 0xf0, 0x11, 0x00


	//----- nvinfo : EIATTR_KPARAM_INFO
	.align		4
.L_225:
        /*0068*/ 	.byte	0x04, 0x17
        /*006a*/ 	.short	(.L_227 - .L_226)
.L_226:
        /*006c*/ 	.word	0x00000000
        /*0070*/ 	.short	0x0000
        /*0072*/ 	.short	0x0000
        /*0074*/ 	.byte	0x00, 0xf0, 0x11, 0x00


	//----- nvinfo : EIATTR_SPARSE_MMA_MASK
	.align		4
.L_227:
        /*0078*/ 	.byte	0x03, 0x50
        /*007a*/ 	.short	0x0000


	//----- nvinfo : EIATTR_MAXREG_COUNT
	.align		4
        /*007c*/ 	.byte	0x03, 0x1b
        /*007e*/ 	.short	0x0080


	//----- nvinfo : EIATTR_MERCURY_ISA_VERSION
	.align		4
        /*0080*/ 	.byte	0x03, 0x5f
        /*0082*/ 	.short	0x0101


	//----- nvinfo : EIATTR_EXIT_INSTR_OFFSETS
	.align		4
        /*0084*/ 	.byte	0x04, 0x1c
        /*0086*/ 	.short	(.L_229 - .L_228)


	//   ....[0]....
.L_228:
        /*0088*/ 	.word	0x00000070


	//   ....[1]....
        /*008c*/ 	.word	0x00000600


	//   ....[2]....
        /*0090*/ 	.word	0x00000b90


	//   ....[3]....
        /*0094*/ 	.word	0x00001fb0


	//   ....[4]....
        /*0098*/ 	.word	0x00001fe0


	//   ....[5]....
        /*009c*/ 	.word	0x00002010


	//   ....[6]....
        /*00a0*/ 	.word	0x000035c0


	//----- nvinfo : EIATTR_MAX_THREADS
	.align		4
.L_229:
        /*00a4*/ 	.byte	0x04, 0x05
        /*00a6*/ 	.short	(.L_231 - .L_230)
.L_230:
        /*00a8*/ 	.word	0x00000200
        /*00ac*/ 	.word	0x00000001
        /*00b0*/ 	.word	0x00000001


	//----- nvinfo : EIATTR_CBANK_PARAM_SIZE
	.align		4
.L_231:
        /*00b4*/ 	.byte	0x03, 0x19
        /*00b6*/ 	.short	0x00c8


	//----- nvinfo : EIATTR_PARAM_CBANK
	.align		4
        /*00b8*/ 	.byte	0x04, 0x0a
        /*00ba*/ 	.short	(.L_233 - .L_232)
	.align		4
.L_232:
        /*00bc*/ 	.word	index@(.nv.constant0._ZN2at6native55_GLOBAL__N__c1b0da0d_22_UpSampleTrilinear3d_cu_efb54c9330upsample_trilinear3d_out_frameIN3c104HalfEfEEviT0_S5_S5_bNS_27GenericPackedTensorAccessorIKT_Lm5ENS_16DefaultPtrTraitsElEENS6_IS7_Lm5ES9_lEE)
        /*00c0*/ 	.short	0x0210
        /*00c2*/ 	.short	0x00c8


	//----- nvinfo : EIATTR_SW_WAR
	.align		4
.L_233:
        /*00c4*/ 	.byte	0x04, 0x36
        /*00c6*/ 	.short	(.L_235 - .L_234)
.L_234:
        /*00c8*/ 	.word	0x00000008
.L_235:


//--------------------- .nv.info._ZN2at6native55_GLOBAL__N__c1b0da0d_22_UpSampleTrilinear3d_cu_efb54c9330upsample_trilinear3d_out_frameIffEEviT0_S3_S3_bNS_27GenericPackedTensorAccessorIKT_Lm5ENS_16DefaultPtrTraitsElEENS4_IS5_Lm5ES7_lEE --------------------------
	.section	.nv.info._ZN2at6native55_GLOBAL__N__c1b0da0d_22_UpSampleTrilinear3d_cu_efb54c9330upsample_trilinear3d_out_frameIffEEviT0_S3_S3_bNS_27GenericPackedTensorAccessorIKT_Lm5ENS_16DefaultPtrTraitsElEENS4_IS5_Lm5ES7_lEE,"",@"SHT_CUDA_INFO"
	.sectionflags	@""
	.align	4


	//----- nvinfo : EIATTR_CUDA_API_VERSION
	.align		4
        /*0000*/ 	.byte	0x04, 0x37
        /*0002*/ 	.short	(.L_237 - .L_236)
.L_236:
        /*0004*/ 	.word	0x00000082


	//----- nvinfo : EIATTR_KPARAM_INFO
	.align		4
.L_237:
        /*0008*/ 	.byte	0x04, 0x17
        /*000a*/ 	.short	(.L_239 - .L_238)
.L_238:
        /*000c*/ 	.word	0x00000000
        /*0010*/ 	.short	0x0006
        /*0012*/ 	.short	0x0070
        /*0014*/ 	.byte	0x00, 0xf0, 0x61, 0x01


	//----- nvinfo : EIATTR_KPARAM_INFO
	.align		4
.L_239:
        /*0018*/ 	.byte	0x04, 0x17
        /*001a*/ 	.short	(.L_241 - .L_240)
.L_240:
        /*001c*/ 	.word	0x00000000
        /*0020*/ 	.short	0x0005
        /*0022*/ 	.short	0x0018
        /*0024*/ 	.byte	0x00, 0xf0, 0x61, 0x01


	//----- nvinfo : EIATTR_KPARAM_INFO
	.align		4
.L_241:
        /*0028*/ 	.byte	0x04, 0x17
        /*002a*/ 	.short	(.L_243 - .L_242)
.L_242:
        /*002c*/ 	.word	0x00000000
        /*0030*/ 	.short	0x0004
        /*0032*/ 	.short	0x0010
        /*0034*/ 	.byte	0x00, 0xf0, 0x05, 0x00


	//----- nvinfo : EIATTR_KPARAM_INFO
	.align		4
.L_243:
        /*0038*/ 	.byte	0x04, 0x17
        /*003a*/ 	.short	(.L_245 - .L_244)
.L_244:
        /*003c*/ 	.word	0x00000000
        /*0040*/ 	.short	0x0003
        /*0042*/ 	.short	0x000c
        /*0044*/ 	.byte	0x00, 0xf0, 0x11, 0x00


	//----- nvinfo : EIATTR_KPARAM_INFO
	.align		4
.L_245:
        /*0048*/ 	.byte	0x04, 0x17
        /*004a*/ 	.short	(.L_247 - .L_246)
.L_246:
        /*004c*/ 	.word	0x00000000
        /*0050*/ 	.short	0x0002
        /*0052*/ 	.short	0x0008
        /*0054*/ 	.byte	0x00, 0xf0, 0x11, 0x00


	//----- nvinfo : EIATTR_KPARAM_INFO
	.align		4
.L_247:
        /*0058*/ 	.byte	0x04, 0x17
        /*005a*/ 	.short	(.L_249 - .L_248)
.L_248:
        /*005c*/ 	.word	0x00000000
        /*0060*/ 	.short	0x0001
        /*0062*/ 	.short	0x0004
        /*0064*/ 	.byte	0x00, 0xf0, 0x11, 0x00


	//----- nvinfo : EIATTR_KPARAM_INFO
	.align		4
.L_249:
        /*0068*/ 	.byte	0x04, 0x17
        /*006a*/ 	.short	(.L_251 - .L_250)
.L_250:
        /*006c*/ 	.word	0x00000000
        /*0070*/ 	.short	0x0000
        /*0072*/ 	.short	0x0000
        /*0074*/ 	.byte	0x00, 0xf0, 0x11, 0x00


	//----- nvinfo : EIATTR_SPARSE_MMA_MASK
	.align		4
.L_251:
        /*0078*/ 	.byte	0x03, 0x50
        /*007a*/ 	.short	0x0000


	//----- nvinfo : EIATTR_MAXREG_COUNT
	.align		4
        /*007c*/ 	.byte	0x03, 0x1b
        /*007e*/ 	.short	0x0080


	//----- nvinfo : EIATTR_MERCURY_ISA_VERSION
	.align		4
        /*0080*/ 	.byte	0x03, 0x5f
        /*0082*/ 	.short	0x0101


	//----- nvinfo : EIATTR_EXIT_INSTR_OFFSETS
	.align		4
        /*0084*/ 	.byte	0x04, 0x1c
        /*0086*/ 	.short	(.L_253 - .L_252)


	//   ....[0]....
.L_252:
        /*0088*/ 	.word	0x00000070


	//   ....[1]....
        /*008c*/ 	.word	0x000005e0


	//   ....[2]....
        /*0090*/ 	.word	0x00000b90


	//   ....[3]....
        /*0094*/ 	.word	0x00001d70


	//   ....[4]....
        /*0098*/ 	.word	0x00001da0


	//   ....[5]....
        /*009c*/ 	.word	0x00001dd0


	//   ....[6]....
        /*00a0*/ 	.word	0x00003380


	//----- nvinfo : EIATTR_MAX_THREADS
	.align		4
.L_253:
        /*00a4*/ 	.byte	0x04, 0x05
        /*00a6*/ 	.short	(.L_255 - .L_254)
.L_254:
        /*00a8*/ 	.word	0x00000200
        /*00ac*/ 	.word	0x00000001
        /*00b0*/ 	.word	0x00000001


	//----- nvinfo : EIATTR_CBANK_PARAM_SIZE
	.align		4
.L_255:
        /*00b4*/ 	.byte	0x03, 0x19
        /*00b6*/ 	.short	0x00c8


	//----- nvinfo : EIATTR_PARAM_CBANK
	.align		4
        /*00b8*/ 	.byte	0x04, 0x0a
        /*00ba*/ 	.short	(.L_257 - .L_256)
	.align		4
.L_256:
        /*00bc*/ 	.word	index@(.nv.constant0._ZN2at6native55_GLOBAL__N__c1b0da0d_22_UpSampleTrilinear3d_cu_efb54c9330upsample_trilinear3d_out_frameIffEEviT0_S3_S3_bNS_27GenericPackedTensorAccessorIKT_Lm5ENS_16DefaultPtrTraitsElEENS4_IS5_Lm5ES7_lEE)
        /*00c0*/ 	.short	0x0210
        /*00c2*/ 	.short	0x00c8


	//----- nvinfo : EIATTR_SW_WAR
	.align		4
.L_257:
        /*00c4*/ 	.byte	0x04, 0x36
        /*00c6*/ 	.short	(.L_259 - .L_258)
.L_258:
        /*00c8*/ 	.word	0x00000008
.L_259:


//--------------------- .nv.info._ZN2at6native55_GLOBAL__N__c1b0da0d_22_UpSampleTrilinear3d_cu_efb54c9330upsample_trilinear3d_out_frameIddEEviT0_S3_S3_bNS_27GenericPackedTensorAccessorIKT_Lm5ENS_16DefaultPtrTraitsElEENS4_IS5_Lm5ES7_lEE --------------------------
	.section	.nv.info._ZN2at6native55_GLOBAL__N__c1b0da0d_22_UpSampleTrilinear3d_cu_efb54c9330upsample_trilinear3d_out_frameIddEEviT0_S3_S3_bNS_27GenericPackedTensorAccessorIKT_Lm5ENS_16DefaultPtrTraitsElEENS4_IS5_Lm5ES7_lEE,"",@"SHT_CUDA_INFO"
	.sectionflags	@""
	.align	4


	//----- nvinfo : EIATTR_CUDA_API_VERSION
	.align		4
        /*0000*/ 	.byte	0x04, 0x37
        /*0002*/ 	.short	(.L_261 - .L_260)
.L_260:
        /*0004*/ 	.word	0x00000082


	//----- nvinfo : EIATTR_KPARAM_INFO
	.align		4
.L_261:
        /*0008*/ 	.byte	0x04, 0x17
        /*000a*/ 	.short	(.L_263 - .L_262)
.L_262:
        /*000c*/ 	.word	0x00000000
        /*0010*/ 	.short	0x0006
        /*0012*/ 	.short	0x0080
        /*0014*/ 	.byte	0x00, 0xf0, 0x61, 0x01


	//----- nvinfo : EIATTR_KPARAM_INFO
	.align		4
.L_263:
        /*0018*/ 	.byte	0x04, 0x17
        /*001a*/ 	.short	(.L_265 - .L_264)
.L_264:
        /*001c*/ 	.word	0x00000000
        /*0020*/ 	.short	0x0005
        /*0022*/ 	.short	0x0028
        /*0024*/ 	.byte	0x00, 0xf0, 0x61, 0x01


	//----- nvinfo : EIATTR_KPARAM_INFO
	.align		4
.L_265:
        /*0028*/ 	.byte	0x04, 0x17
        /*002a*/ 	.short	(.L_267 - .L_266)
.L_266:
        /*002c*/ 	.word	0x00000000
        /*0030*/ 	.short	0x0004
        /*0032*/ 	.short	0x0020
        /*0034*/ 	.byte	0x00, 0xf0, 0x05, 0x00


	//----- nvinfo : EIATTR_KPARAM_INFO
	.align		4
.L_267:
        /*0038*/ 	.byte	0x04, 0x17
        /*003a*/ 	.short	(.L_269 - .L_268)
.L_268:
        /*003c*/ 	.word	0x00000000
        /*0040*/ 	.short	0x0003
        /*0042*/ 	.short	0x0018
        /*0044*/ 	.byte	0x00, 0xf0, 0x21, 0x00


	//----- nvinfo : EIATTR_KPARAM_INFO
	.align		4
.L_269:
        /*0048*/ 	.byte	0x04, 0x17
        /*004a*/ 	.short	(.L_271 - .L_270)
.L_270:
        /*004c*/ 	.word	0x00000000
        /*0050*/ 	.short	0x0002
        /*0052*/ 	.short	0x0010
        /*0054*/ 	.byte	0x00, 0xf0, 0x21, 0x00


	//----- nvinfo : EIATTR_KPARAM_INFO
	.align		4
.L_271:
        /*0058*/ 	.byte	0x04, 0x17
        /*005a*/ 	.short	(.L_273 - .L_272)
.L_272:
        /*005c*/ 	.word	0x00000000
        /*0060*/ 	.short	0x0001
        /*0062*/ 	.short	0x0008
        /*0064*/ 	.byte	0x00, 0xf0, 0x21, 0x00


	//----- nvinfo : EIATTR_KPARAM_INFO
	.align		4
.L_273:
        /*0068*/ 	.byte	0x04, 0x17
        /*006a*/ 	.short	(.L_275 - .L_274)
.L_274:
        /*006c*/ 	.word	0x00000000
        /*0070*/ 	.short	0x0000
        /*0072*/ 	.short	0x0000
        /*0074*/ 	.byte	0x00, 0xf0, 0x11, 0x00


	//----- nvinfo : EIATTR_SPARSE_MMA_MASK
	.align		4
.L_275:
        /*0078*/ 	.byte	0x03, 0x50
        /*007a*/ 	.short	0x0000


	//----- nvinfo : EIATTR_MAXREG_COUNT
	.align		4
        /*007c*/ 	.byte	0x03, 0x1b
        /*007e*/ 	.short	0x0080


	//----- nvinfo : EIATTR_MERCURY_ISA_VERSION
	.align		4
        /*0080*/ 	.byte	0x03, 0x5f
        /*0082*/ 	.short	0x0101


	//----- nvinfo : EIATTR_EXIT_INSTR_OFFSETS
	.align		4
        /*0084*/ 	.byte	0x04, 0x1c
        /*0086*/ 	.short	(.L_277 - .L_276)


	//   ....[0]....
.L_276:
        /*0088*/ 	.word	0x00000070


	//   ....[1]....
        /*008c*/ 	.word	0x00000730


	//   ....[2]....
        /*0090*/ 	.word	0x00000c30


	//   ....[3]....
        /*0094*/ 	.word	0x00001de0


	//   ....[4]....
        /*0098*/ 	.word	0x00001e10


	//   ....[5]....
        /*009c*/ 	.word	0x00001e40


	//   ....[6]....
        /*00a0*/ 	.word	0x000033d0


	//----- nvinfo : EIATTR_MAX_THREADS
	.align		4
.L_277:
        /*00a4*/ 	.byte	0x04, 0x05
        /*00a6*/ 	.short	(.L_279 - .L_278)
.L_278:
        /*00a8*/ 	.word	0x00000200
        /*00ac*/ 	.word	0x00000001
        /*00b0*/ 	.word	0x00000001


	//----- nvinfo : EIATTR_CBANK_PARAM_SIZE
	.align		4
.L_279:
        /*00b4*/ 	.byte	0x03, 0x19
        /*00b6*/ 	.short	0x00d8


	//----- nvinfo : EIATTR_PARAM_CBANK
	.align		4
        /*00b8*/ 	.byte	0x04, 0x0a
        /*00ba*/ 	.short	(.L_281 - .L_280)
	.align		4
.L_280:
        /*00bc*/ 	.word	index@(.nv.constant0._ZN2at6native55_GLOBAL__N__c1b0da0d_22_UpSampleTrilinear3d_cu_efb54c9330upsample_trilinear3d_out_frameIddEEviT0_S3_S3_bNS_27GenericPackedTensorAccessorIKT_Lm5ENS_16DefaultPtrTraitsElEENS4_IS5_Lm5ES7_lEE)
        /*00c0*/ 	.short	0x0210
        /*00c2*/ 	.short	0x00d8


	//----- nvinfo : EIATTR_SW_WAR
	.align		4
.L_281:
        /*00c4*/ 	.byte	0x04, 0x36
        /*00c6*/ 	.short	(.L_283 - .L_282)
.L_282:
        /*00c8*/ 	.word	0x00000008
.L_283:


//--------------------- .nv.callgraph             --------------------------
	.section	.nv.callgraph,"",@"SHT_CUDA_CALLGRAPH"
	.align	4
	.sectionentsize	8
	.align		4
        /*0000*/ 	.word	0x00000000
	.align		4
        /*0004*/ 	.word	0xffffffff
	.align		4
        /*0008*/ 	.word	0x00000000
	.align		4
        /*000c*/ 	.word	0xfffffffe
	.align		4
        /*0010*/ 	.word	0x00000000
	.align		4
        /*0014*/ 	.word	0xfffffffd
	.align		4
        /*0018*/ 	.word	0x00000000
	.align		4
        /*001c*/ 	.word	0xfffffffc


//--------------------- .nv.constant4             --------------------------
	.section	.nv.constant4,"a",@progbits
	.align	8
	.align		8
.nv.constant4:
        /*0000*/ 	.dword	_ZN53_INTERNAL_c1b0da0d_22_UpSampleTrilinear3d_cu_efb54c934cuda3std3__45__cpo5beginE
	.align		8
        /*0008*/ 	.dword	_ZN53_INTERNAL_c1b0da0d_22_UpSampleTrilinear3d_cu_efb54c934cuda3std3__45__cpo3endE
	.align		8
        /*0010*/ 	.dword	_ZN53_INTERNAL_c1b0da0d_22_UpSampleTrilinear3d_cu_efb54c934cuda3std3__45__cpo6cbeginE
	.align		8
        /*0018*/ 	.dword	_ZN53_INTERNAL_c1b0da0d_22_UpSampleTrilinear3d_cu_efb54c934cuda3std3__45__cpo4cendE
	.align		8
        /*0020*/ 	.dword	_ZN53_INTERNAL_c1b0da0d_22_UpSampleTrilinear3d_cu_efb54c934cuda3std3__45__cpo6rbeginE
	.align		8
        /*0028*/ 	.dword	_ZN53_INTERNAL_c1b0da0d_22_UpSampleTrilinear3d_cu_efb54c934cuda3std3__45__cpo4rendE
	.align		8
        /*0030*/ 	.dword	_ZN53_INTERNAL_c1b0da0d_22_UpSampleTrilinear3d_cu_efb54c934cuda3std3__45__cpo7crbeginE
	.align		8
        /*0038*/ 	.dword	_ZN53_INTERNAL_c1b0da0d_22_UpSampleTrilinear3d_cu_efb54c934cuda3std3__45__cpo5crendE
	.align		8
        /*0040*/ 	.dword	_ZN53_INTERNAL_c1b0da0d_22_UpSampleTrilinear3d_cu_efb54c934cuda3std3__455_GLOBAL__N__c1b0da0d_22_UpSampleTrilinear3d_cu_efb54c936ignoreE
	.align		8
        /*0048*/ 	.dword	_ZN53_INTERNAL_c1b0da0d_22_UpSampleTrilinear3d_cu_efb54c934cuda3std3__419piecewise_constructE
	.align		8
        /*0050*/ 	.dword	_ZN53_INTERNAL_c1b0da0d_22_UpSampleTrilinear3d_cu_efb54c934cuda3std3__48in_placeE
	.align		8
        /*0058*/ 	.dword	_ZN53_INTERNAL_c1b0da0d_22_UpSampleTrilinear3d_cu_efb54c934cuda3std3__420unreachable_sentinelE
	.align		8
        /*0060*/ 	.dword	_ZN53_INTERNAL_c1b0da0d_22_UpSampleTrilinear3d_cu_efb54c934cuda3std6ranges3__45__cpo4swapE
	.align		8
        /*0068*/ 	.dword	_ZN53_INTERNAL_c1b0da0d_22_UpSampleTrilinear3d_cu_efb54c934cuda3std6ranges3__45__cpo9iter_moveE
	.align		8
        /*0070*/ 	.dword	_ZN53_INTERNAL_c1b0da0d_22_UpSampleTrilinear3d_cu_efb54c934cuda3std6ranges3__45__cpo5beginE
	.align		8
        /*0078*/ 	.dword	_ZN53_INTERNAL_c1b0da0d_22_UpSampleTrilinear3d_cu_efb54c934cuda3std6ranges3__45__cpo3endE
	.align		8
        /*0080*/ 	.dword	_ZN53_INTERNAL_c1b0da0d_22_UpSampleTrilinear3d_cu_efb54c934cuda3std6ranges3__45__cpo6cbeginE
	.align		8
        /*0088*/ 	.dword	_ZN53_INTERNAL_c1b0da0d_22_UpSampleTrilinear3d_cu_efb54c934cuda3std6ranges3__45__cpo4cendE
	.align		8
        /*0090*/ 	.dword	_ZN53_INTERNAL_c1b0da0d_22_UpSampleTrilinear3d_cu_efb54c934cuda3std6ranges3__45__cpo7advanceE
	.align		8
        /*0098*/ 	.dword	_ZN53_INTERNAL_c1b0da0d_22_UpSampleTrilinear3d_cu_efb54c934cuda3std6ranges3__45__cpo9iter_swapE
	.align		8
        /*00a0*/ 	.dword	_ZN53_INTERNAL_c1b0da0d_22_UpSampleTrilinear3d_cu_efb54c934cuda3std6ranges3__45__cpo4nextE
	.align		8
        /*00a8*/ 	.dword	_ZN53_INTERNAL_c1b0da0d_22_UpSampleTrilinear3d_cu_efb54c934cuda3std6ranges3__45__cpo4prevE
	.align		8
        /*00b0*/ 	.dword	_ZN53_INTERNAL_c1b0da0d_22_UpSampleTrilinear3d_cu_efb54c934cuda3std6ranges3__45__cpo4dataE
	.align		8
        /*00b8*/ 	.dword	_ZN53_INTERNAL_c1b0da0d_22_UpSampleTrilinear3d_cu_efb54c934cuda3std6ranges3__45__cpo5cdataE
	.align		8
        /*00c0*/ 	.dword	_ZN53_INTERNAL_c1b0da0d_22_UpSampleTrilinear3d_cu_efb54c934cuda3std6ranges3__45__cpo4sizeE
	.align		8
        /*00c8*/ 	.dword	_ZN53_INTERNAL_c1b0da0d_22_UpSampleTrilinear3d_cu_efb54c934cuda3std6ranges3__45__cpo5ssizeE
	.align		8
        /*00d0*/ 	.dword	_ZN53_INTERNAL_c1b0da0d_22_UpSampleTrilinear3d_cu_efb54c934cuda3std6ranges3__45__cpo8distanceE
	.align		8
        /*00d8*/ 	.dword	_ZN53_INTERNAL_c1b0da0d_22_UpSampleTrilinear3d_cu_efb54c936thrust23THRUST_300001_SM_900_NS6system6detail10sequential3seqE


//--------------------- .text._ZN2at6native55_GLOBAL__N__c1b0da0d_22_UpSampleTrilinear3d_cu_efb54c9339upsample_trilinear3d_backward_out_frameIN3c108BFloat16EfEEviT0_S5_S5_bNS_27GenericPackedTensorAccessorIT_Lm5ENS_16DefaultPtrTraitsElEENS6_IKS7_Lm5ES8_lEEPS7_ --------------------------
	.section	.text._ZN2at6native55_GLOBAL__N__c1b0da0d_22_UpSampleTrilinear3d_cu_efb54c9339upsample_trilinear3d_backward_out_frameIN3c108BFloat16EfEEviT0_S5_S5_bNS_27GenericPackedTensorAccessorIT_Lm5ENS_16DefaultPtrTraitsElEENS6_IKS7_Lm5ES8_lEEPS7_,"ax",@progbits
	.align	128
.text._ZN2at6native55_GLOBAL__N__c1b0da0d_22_UpSampleTrilinear3d_cu_efb54c9339upsample_trilinear3d_backward_out_frameIN3c108BFloat16EfEEviT0_S5_S5_bNS_27GenericPackedTensorAccessorIT_Lm5ENS_16DefaultPtrTraitsElEENS6_IKS7_Lm5ES8_lEEPS7_:
        .type           _ZN2at6native55_GLOBAL__N__c1b0da0d_22_UpSampleTrilinear3d_cu_efb54c9339upsample_trilinear3d_backward_out_frameIN3c108BFloat16EfEEviT0_S5_S5_bNS_27GenericPackedTensorAccessorIT_Lm5ENS_16DefaultPtrTraitsElEENS6_IKS7_Lm5ES8_lEEPS7_,@function
        .size           _ZN2at6native55_GLOBAL__N__c1b0da0d_22_UpSampleTrilinear3d_cu_efb54c9339upsample_trilinear3d_backward_out_frameIN3c108BFloat16EfEEviT0_S5_S5_bNS_27GenericPackedTensorAccessorIT_Lm5ENS_16DefaultPtrTraitsElEENS6_IKS7_Lm5ES8_lEEPS7_,(.L_x_300 - _ZN2at6native55_GLOBAL__N__c1b0da0d_22_UpSampleTrilinear3d_cu_efb54c9339upsample_trilinear3d_backward_out_frameIN3c108BFloat16EfEEviT0_S5_S5_bNS_27GenericPackedTensorAccessorIT_Lm5ENS_16DefaultPtrTraitsElEENS6_IKS7_Lm5ES8_lEEPS7_)
        .other          _ZN2at6native55_GLOBAL__N__c1b0da0d_22_UpSampleTrilinear3d_cu_efb54c9339upsample_trilinear3d_backward_out_frameIN3c108BFloat16EfEEviT0_S5_S5_bNS_27GenericPackedTensorAccessorIT_Lm5ENS_16DefaultPtrTraitsElEENS6_IKS7_Lm5ES8_lEEPS7_,@"STO_CUDA_ENTRY STV_DEFAULT"
_ZN2at6native55_GLOBAL__N__c1b0da0d_22_UpSampleTrilinear3d_cu_efb54c9339upsample_trilinear3d_backward_out_frameIN3c108BFloat16EfEEviT0_S5_S5_bNS_27GenericPackedTensorAccessorIT_Lm5ENS_16DefaultPtrTraitsElEENS6_IKS7_Lm5ES8_lEEPS7_:
[----:B------:R-:W-:Y:S01]  /*0000*/  LDC R1, c[0x0][0x28] ;  /* 0x00000a00ff017b82 */ /* 0x000fe20000000800 */
[----:B------:R-:W0:Y:S01]  /*0010*/  S2R R0, SR_CTAID.X ;  /* 0x0000000000007919 */ /* 0x000e220000002500 */
[----:B------:R-:W-:Y:S01]  /*0020*/  ULDC UR4, c[0x0][0x0] ;  /* 0x0000000000047ab9 */ /* 0x000fe20000000800 */
[----:B------:R-:W0:Y:S02]  /*0030*/  S2R R3, SR_TID.X ;  /* 0x0000000000037919 */ /* 0x000e240000002100 */
[----:B0-----:R-:W-:Y:S01]  /*0040*/  IMAD R0, R0, UR4, R3 ;  /* 0x0000000400007c24 */ /* 0x001fe2000f8e0203 */
[----:B------:R-:W-:-:S04]  /*0050*/  ULDC UR4, c[0x0][0x210] ;  /* 0x0000840000047ab9 */ /* 0x000fc80000000800 */
[----:B------:R-:W-:-:S13]  /*0060*/  ISETP.GE.AND P0, PT, R0, UR4, PT ;  /* 0x0000000400007c0c */ /* 0x000fda000bf06270 */
[----:B------:R-:W-:Y:S05]  /*0070*/  @P0 EXIT ;  /* 0x000000000000094d */ /* 0x000fea0003800000 */
[----:B------:R-:W0:Y:S01]  /*0080*/  LDC R6, c[0x0][0x2a8] ;  /* 0x0000aa00ff067b82 */ /* 0x000e220000000800 */
[----:B------:R-:W-:Y:S01]  /*0090*/  ULDC UR4, c[0x0][0x2a0] ;  /* 0x0000a80000047ab9 */ /* 0x000fe20000000800 */
[----:B------:R-:W-:Y:S01]  /*00a0*/  IABS R9, R0 ;  /* 0x0000000000097213 */ /* 0x000fe20000000000 */
[----:B------:R-:W-:Y:S01]  /*00b0*/  ULDC UR5, c[0x0][0x248] ;  /* 0x0000920000057ab9 */ /* 0x000fe20000000800 */
[----:B------:R-:W-:Y:S01]  /*00c0*/  ULDC UR8, c[0x0][0x240] ;  /* 0x0000900000087ab9 */ /* 0x000fe20000000800 */
[----:B------:R-:W-:Y:S01]  /*00d0*/  UISETP.NE.AND UP0, UPT, UR5, UR4, UPT ;  /* 0x000000040500728c */ /* 0x000fe2000bf05270 */
[----:B------:R-:W-:Y:S01]  /*00e0*/  ULDC UR6, c[0x0][0x250] ;  /* 0x0000940000067ab9 */ /* 0x000fe20000000800 */
[----:B------:R-:W-:Y:S01]  /*00f0*/  ULDC.64 UR12, c[0x0][0x208] ;  /* 0x00008200000c7ab9 */ /* 0x000fe20000000a00 */
[----:B0-----:R-:W-:Y:S01]  /*0100*/  IMAD R5, R6, UR4, RZ ;  /* 0x0000000406057c24 */ /* 0x001fe2000f8e02ff */
[----:B------:R-:W-:Y:S01]  /*0110*/  IABS R11, R6 ;  /* 0x00000006000b7213 */ /* 0x000fe20000000000 */
[----:B------:R-:W-:-:S02]  /*0120*/  ULDC UR4, c[0x0][0x298] ;  /* 0x0000a60000047ab9 */ /* 0x000fc40000000800 */
[----:B------:R-:W-:Y:S01]  /*0130*/  UISETP.EQ.AND UP0, UPT, UR8, UR4, !UP0 ;  /* 0x000000040800728c */ /* 0x000fe2000c702270 */
[-C--:B------:R-:W-:Y:S02]  /*0140*/  IABS R8, R5.reuse ;  /* 0x0000000500087213 */ /* 0x080fe40000000000 */
[----:B------:R-:W-:Y:S02]  /*0150*/  IABS R10, R5 ;  /* 0x00000005000a7213 */ /* 0x000fe40000000000 */
[----:B------:R-:W0:Y:S08]  /*0160*/  I2F.RP R4, R8 ;  /* 0x0000000800047306 */ /* 0x000e300000209400 */
[----:B0-----:R-:W0:Y:S02]  /*0170*/  MUFU.RCP R4, R4 ;  /* 0x0000000400047308 */ /* 0x001e240000001000 */
[----:B0-----:R-:W-:-:S06]  /*0180*/  VIADD R2, R4, 0xffffffe ;  /* 0x0ffffffe04027836 */ /* 0x001fcc0000000000 */
[----:B------:R-:W0:Y:S08]  /*0190*/  I2F.RP R4, R11 ;  /* 0x0000000b00047306 */ /* 0x000e300000209400 */
[----:B------:R1:W2:Y:S08]  /*01a0*/  F2I.FTZ.U32.TRUNC.NTZ R3, R2 ;  /* 0x0000000200037305 */ /* 0x0002b0000021f000 */
[----:B0-----:R-:W0:Y:S01]  /*01b0*/  MUFU.RCP R4, R4 ;  /* 0x0000000400047308 */ /* 0x001e220000001000 */
[----:B-1----:R-:W-:-:S02]  /*01c0*/  IMAD.MOV.U32 R2, RZ, RZ, RZ ;  /* 0x000000ffff027224 */ /* 0x002fc400078e00ff */
[----:B--2---:R-:W-:-:S04]  /*01d0*/  IMAD.MOV R7, RZ, RZ, -R3 ;  /* 0x000000ffff077224 */ /* 0x004fc800078e0a03 */
[----:B------:R-:W-:-:S04]  /*01e0*/  IMAD R7, R7, R8, RZ ;  /* 0x0000000807077224 */ /* 0x000fc800078e02ff */
[----:B------:R-:W-:-:S04]  /*01f0*/  IMAD.HI.U32 R3, R3, R7, R2 ;  /* 0x0000000703037227 */ /* 0x000fc800078e0002 */
[----:B------:R-:W-:Y:S02]  /*0200*/  IMAD.MOV R7, RZ, RZ, -R10 ;  /* 0x000000ffff077224 */ /* 0x000fe400078e0a0a */
[----:B------:R-:W-:-:S04]  /*0210*/  IMAD.HI.U32 R2, R3, R9, RZ ;  /* 0x0000000903027227 */ /* 0x000fc800078e00ff */
[----:B------:R-:W-:-:S05]  /*0220*/  IMAD R3, R2, R7, R9 ;  /* 0x0000000702037224 */ /* 0x000fca00078e0209 */
[----:B------:R-:W-:-:S13]  /*0230*/  ISETP.GT.U32.AND P1, PT, R8, R3, PT ;  /* 0x000000030800720c */ /* 0x000fda0003f24070 */
[----:B------:R-:W-:Y:S02]  /*0240*/  @!P1 IMAD.IADD R3, R3, 0x1, -R8 ;  /* 0x0000000103039824 */ /* 0x000fe400078e0a08 */
[----:B------:R-:W-:Y:S01]  /*0250*/  @!P1 VIADD R2, R2, 0x1 ;  /* 0x0000000102029836 */ /* 0x000fe20000000000 */
[----:B------:R-:W-:Y:S02]  /*0260*/  ISETP.NE.AND P1, PT, R5, RZ, PT ;  /* 0x000000ff0500720c */ /* 0x000fe40003f25270 */
[----:B------:R-:W-:Y:S02]  /*0270*/  ISETP.GE.U32.AND P0, PT, R3, R8, PT ;  /* 0x000000080300720c */ /* 0x000fe40003f06070 */
[----:B------:R-:W-:-:S04]  /*0280*/  LOP3.LUT R3, R0, R5, RZ, 0x3c, !PT ;  /* 0x0000000500037212 */ /* 0x000fc800078e3cff */
[----:B------:R-:W-:Y:S01]  /*0290*/  ISETP.GE.AND P2, PT, R3, RZ, PT ;  /* 0x000000ff0300720c */ /* 0x000fe20003f46270 */
[----:B0-----:R-:W-:-:S06]  /*02a0*/  VIADD R3, R4, 0xffffffe ;  /* 0x0ffffffe04037836 */ /* 0x001fcc0000000000 */
[----:B------:R-:W0:Y:S01]  /*02b0*/  F2I.FTZ.U32.TRUNC.NTZ R3, R3 ;  /* 0x0000000300037305 */ /* 0x000e22000021f000 */
[----:B------:R-:W-:-:S04]  /*02c0*/  @P0 VIADD R2, R2, 0x1 ;  /* 0x0000000102020836 */ /* 0x000fc80000000000 */
[----:B------:R-:W-:-:S04]  /*02d0*/  IMAD.MOV.U32 R109, RZ, RZ, R2 ;  /* 0x000000ffff6d7224 */ /* 0x000fc800078e0002 */
[----:B------:R-:W-:Y:S01]  /*02e0*/  @!P2 IMAD.MOV R109, RZ, RZ, -R109 ;  /* 0x000000ffff6da224 */ /* 0x000fe200078e0a6d */
[----:B------:R-:W-:-:S05]  /*02f0*/  @!P1 LOP3.LUT R109, RZ, R5, RZ, 0x33, !PT ;  /* 0x00000005ff6d9212 */ /* 0x000fca00078e33ff */
[----:B------:R-:W-:Y:S02]  /*0300*/  IMAD.MOV R2, RZ, RZ, -R109 ;  /* 0x000000ffff027224 */ /* 0x000fe400078e0a6d */
[----:B0-----:R-:W-:Y:S02]  /*0310*/  IMAD.MOV R4, RZ, RZ, -R3 ;  /* 0x000000ffff047224 */ /* 0x001fe400078e0a03 */
[----:B------:R-:W-:Y:S02]  /*0320*/  IMAD R7, R5, R2, R0 ;  /* 0x0000000205077224 */ /* 0x000fe400078e0200 */
[----:B------:R-:W-:Y:S02]  /*0330*/  IMAD R5, R4, R11, RZ ;  /* 0x0000000b04057224 */ /* 0x000fe400078e02ff */
[----:B------:R-:W-:Y:S01]  /*0340*/  IMAD.MOV.U32 R2, RZ, RZ, RZ ;  /* 0x000000ffff027224 */ /* 0x000fe200078e00ff */
[----:B------:R-:W-:-:S03]  /*0350*/  IABS R0, R7 ;  /* 0x0000000700007213 */ /* 0x000fc60000000000 */
[----:B------:R-:W-:-:S06]  /*0360*/  IMAD.HI.U32 R2, R3, R5, R2 ;  /* 0x0000000503027227 */ /* 0x000fcc00078e0002 */
[----:B------:R-:W-:-:S04]  /*0370*/  IMAD.HI.U32 R2, R2, R0, RZ ;  /* 0x0000000002027227 */ /* 0x000fc800078e00ff */
[----:B------:R-:W-:-:S04]  /*0380*/  IMAD.MOV R3, RZ, RZ, -R2 ;  /* 0x000000ffff037224 */ /* 0x000fc800078e0a02 */
[----:B------:R-:W-:-:S05]  /*0390*/  IMAD R0, R11, R3, R0 ;  /* 0x000000030b007224 */ /* 0x000fca00078e0200 */
[----:B------:R-:W-:-:S13]  /*03a0*/  ISETP.GT.U32.AND P1, PT, R11, R0, PT ;  /* 0x000000000b00720c */ /* 0x000fda0003f24070 */
[----:B------:R-:W-:Y:S02]  /*03b0*/  @!P1 IMAD.IADD R0, R0, 0x1, -R11 ;  /* 0x0000000100009824 */ /* 0x000fe400078e0a0b */
[----:B------:R-:W-:Y:S01]  /*03c0*/  @!P1 VIADD R2, R2, 0x1 ;  /* 0x0000000102029836 */ /* 0x000fe20000000000 */
[----:B------:R-:W-:Y:S02]  /*03d0*/  ISETP.NE.AND P1, PT, R6, RZ, PT ;  /* 0x000000ff0600720c */ /* 0x000fe40003f25270 */
[----:B------:R-:W-:Y:S02]  /*03e0*/  ISETP.GE.U32.AND P0, PT, R0, R11, PT ;  /* 0x0000000b0000720c */ /* 0x000fe40003f06070 */
[----:B------:R-:W-:-:S04]  /*03f0*/  LOP3.LUT R0, R7, R6, RZ, 0x3c, !PT ;  /* 0x0000000607007212 */ /* 0x000fc800078e3cff */
[----:B------:R-:W-:-:S07]  /*0400*/  ISETP.GE.AND P2, PT, R0, RZ, PT ;  /* 0x000000ff0000720c */ /* 0x000fce0003f46270 */
[----:B------:R-:W-:Y:S01]  /*0410*/  @P0 VIADD R2, R2, 0x1 ;  /* 0x0000000102020836 */ /* 0x000fe20000000000 */
[----:B------:R-:W-:-:S03]  /*0420*/  PLOP3.LUT P0, PT, PT, PT, UP0, 0x80, 0x0 ;  /* 0x000000000000781c */ /* 0x000fc60003f0f008 */
[----:B------:R-:W-:-:S04]  /*0430*/  IMAD.MOV.U32 R13, RZ, RZ, R2 ;  /* 0x000000ffff0d7224 */ /* 0x000fc800078e0002 */
[----:B------:R-:W-:Y:S01]  /*0440*/  @!P2 IMAD.MOV R13, RZ, RZ, -R13 ;  /* 0x000000ffff0da224 */ /* 0x000fe200078e0a0d */
[----:B------:R-:W-:Y:S02]  /*0450*/  @!P1 LOP3.LUT R13, RZ, R6, RZ, 0x33, !PT ;  /* 0x00000006ff0d9212 */ /* 0x000fe400078e33ff */
[----:B------:R-:W-:-:S03]  /*0460*/  ISETP.EQ.AND P1, PT, R6, UR6, PT ;  /* 0x0000000606007c0c */ /* 0x000fc6000bf22270 */
[----:B------:R-:W-:-:S04]  /*0470*/  IMAD.MOV R3, RZ, RZ, -R13 ;  /* 0x000000ffff037224 */ /* 0x000fc800078e0a0d */
[----:B------:R-:W-:-:S06]  /*0480*/  IMAD R15, R6, R3, R7 ;  /* 0x00000003060f7224 */ /* 0x000fcc00078e0207 */
[----:B------:R-:W-:Y:S05]  /*0490*/  @P0 BRA P1, `(.L_x_0) ;  /* 0x0000003400640947 */ /* 0x000fea0000800000 */
[----:B------:R-:W-:Y:S01]  /*04a0*/  ULDC UR7, c[0x0][0x230] ;  /* 0x00008c0000077ab9 */ /* 0x000fe20000000800 */
[----:B------:R-:W0:Y:S01]  /*04b0*/  LDC R9, c[0x0][0x214] ;  /* 0x00008500ff097b82 */ /* 0x000e220000000800 */
[----:B------:R-:W-:Y:S01]  /*04c0*/  UISETP.GE.AND UP0, UPT, UR7, 0x1, UPT ;  /* 0x000000010700788c */ /* 0x000fe2000bf06270 */
[----:B------:R-:W-:Y:S01]  /*04d0*/  I2FP.F32.S32 R10, R109 ;  /* 0x0000006d000a7245 */ /* 0x000fe20000201400 */
[----:B------:R-:W-:Y:S02]  /*04e0*/  ULDC.U8 UR4, c[0x0][0x220] ;  /* 0x0000880000047ab9 */ /* 0x000fe40000000000 */
[----:B------:R-:W-:Y:S02]  /*04f0*/  UPRMT UR4, UR4, 0x8880, URZ ;  /* 0x0000888004047896 */ /* 0x000fe4000800003f */
[----:B------:R-:W-:Y:S01]  /*0500*/  PLOP3.LUT P0, PT, PT, PT, UP0, 0x80, 0x0 ;  /* 0x000000000000781c */ /* 0x000fe20003f0f008 */
[----:B------:R-:W1:Y:S03]  /*0510*/  LDC R8, c[0x0][0x218] ;  /* 0x00008600ff087b82 */ /* 0x000e660000000800 */
[----:B------:R-:W-:-:S05]  /*0520*/  ISETP.NE.AND P2, PT, RZ, UR4, PT ;  /* 0x00000004ff007c0c */ /* 0x000fca000bf45270 */
[----:B------:R-:W2:Y:S04]  /*0530*/  LDC R11, c[0x0][0x21c] ;  /* 0x00008700ff0b7b82 */ /* 0x000ea80000000800 */
[----:B------:R-:W-:Y:S05]  /*0540*/  @!P0 EXIT ;  /* 0x000000000000894d */ /* 0x000fea0003800000 */
[----:B------:R-:W-:Y:S01]  /*0550*/  SHF.R.S32.HI R2, RZ, 0x1f, R15 ;  /* 0x0000001fff027819 */ /* 0x000fe2000001140f */
[----:B------:R-:W-:Y:S01]  /*0560*/  @!P2 FADD.FTZ R0, R10, 0.5 ;  /* 0x3f0000000a00a421 */ /* 0x000fe20000010000 */
[----:B------:R-:W-:Y:S01]  /*0570*/  I2FP.F32.S32 R17, R13 ;  /* 0x0000000d00117245 */ /* 0x000fe20000201400 */
[----:B------:R-:W-:Y:S01]  /*0580*/  ULDC.64 UR10, c[0x0][0x2d0] ;  /* 0x0000b400000a7ab9 */ /* 0x000fe20000000a00 */
[----:B------:R-:W-:Y:S01]  /*0590*/  ULDC UR4, c[0x0][0x238] ;  /* 0x00008e0000047ab9 */ /* 0x000fe20000000800 */
[----:B------:R-:W-:Y:S02]  /*05a0*/  IMAD R6, R2, UR10, RZ ;  /* 0x0000000a02067c24 */ /* 0x000fe4000f8e02ff */
[-C--:B0-----:R-:W-:Y:S01]  /*05b0*/  @!P2 FFMA.FTZ R4, R0, R9.reuse, -0.5 ;  /* 0xbf0000000004a423 */ /* 0x081fe20000010009 */
[----:B------:R-:W-:Y:S01]  /*05c0*/  @!P2 FADD.FTZ R5, R17, 0.5 ;  /* 0x3f0000001105a421 */ /* 0x000fe20000010000 */
[----:B------:R-:W-:Y:S01]  /*05d0*/  @P2 FMUL.FTZ R0, R10, R9 ;  /* 0x000000090a002220 */ /* 0x000fe20000410000 */
[----:B------:R-:W-:Y:S01]  /*05e0*/  IMAD R7, R15, UR11, R6 ;  /* 0x0000000b0f077c24 */ /* 0x000fe2000f8e0206 */
[----:B------:R-:W-:Y:S01]  /*05f0*/  I2FP.F32.S32 R10, R15 ;  /* 0x0000000f000a7245 */ /* 0x000fe20000201400 */
[-C--:B-1----:R-:W-:Y:S01]  /*0600*/  @!P2 FFMA.FTZ R6, R5, R8.reuse, -0.5 ;  /* 0xbf0000000506a423 */ /* 0x082fe20000010008 */
[----:B------:R-:W-:Y:S01]  /*0610*/  @!P2 FSETP.GEU.FTZ.AND P0, PT, R4, RZ, PT ;  /* 0x000000ff0400a20b */ /* 0x000fe20003f1e000 */
[----:B------:R-:W-:Y:S01]  /*0620*/  @P2 FMUL.FTZ R5, R17, R8 ;  /* 0x0000000811052220 */ /* 0x000fe20000410000 */
[----:B------:R-:W-:Y:S01]  /*0630*/  IMAD.WIDE.U32 R2, R15, UR10, RZ ;  /* 0x0000000a0f027c25 */ /* 0x000fe2000f8e00ff */
[----:B------:R-:W-:Y:S01]  /*0640*/  ULDC.64 UR10, c[0x0][0x2c8] ;  /* 0x0000b200000a7ab9 */ /* 0x000fe20000000a00 */
[----:B------:R-:W-:Y:S01]  /*0650*/  @!P2 FSETP.GEU.FTZ.AND P1, PT, R6, RZ, PT ;  /* 0x000000ff0600a20b */ /* 0x000fe20003f3e000 */
[----:B------:R-:W-:Y:S01]  /*0660*/  ULDC.64 UR14, c[0x0][0x2c0] ;  /* 0x0000b000000e7ab9 */ /* 0x000fe20000000a00 */
[----:B------:R-:W-:Y:S01]  /*0670*/  @!P2 FSEL R0, R4, RZ, P0 ;  /* 0x000000ff0400a208 */ /* 0x000fe20000000000 */
[----:B------:R-:W-:Y:S01]  /*0680*/  @!P2 FADD.FTZ R4, R10, 0.5 ;  /* 0x3f0000000a04a421 */ /* 0x000fe20000010000 */
[----:B------:R-:W-:Y:S01]  /*0690*/  @!P2 FSEL R5, R6, RZ, P1 ;  /* 0x000000ff0605a208 */ /* 0x000fe20000800000 */
[----:B------:R-:W-:Y:S01]  /*06a0*/  IMAD.IADD R3, R3, 0x1, R7 ;  /* 0x0000000103037824 */ /* 0x000fe200078e0207 */
[----:B------:R-:W-:Y:S01]  /*06b0*/  SHF.R.S32.HI R7, RZ, 0x1f, R13 ;  /* 0x0000001fff077819 */ /* 0x000fe2000001140d */
[-C--:B--2---:R-:W-:Y:S01]  /*06c0*/  @!P2 FFMA.FTZ R6, R4, R11.reuse, -0.5 ;  /* 0xbf0000000406a423 */ /* 0x084fe2000001000b */
[----:B------:R-:W-:Y:S01]  /*06d0*/  @P2 FMUL.FTZ R4, R10, R11 ;  /* 0x0000000b0a042220 */ /* 0x000fe20000410000 */
[----:B------:R-:W0:Y:S01]  /*06e0*/  F2I.FTZ.TRUNC.NTZ R110, R0 ;  /* 0x00000000006e7305 */ /* 0x000e22000021f100 */
[----:B------:R-:W-:Y:S01]  /*06f0*/  IMAD.WIDE.U32 R2, R13, UR10, R2 ;  /* 0x0000000a0d027c25 */ /* 0x000fe2000f8e0002 */
[----:B------:R-:W-:Y:S01]  /*0700*/  UIMAD UR4, UR7, UR4, URZ ;  /* 0x00000004070472a4 */ /* 0x000fe2000f8e023f */
[C---:B------:R-:W-:Y:S01]  /*0710*/  @!P2 FSETP.GEU.FTZ.AND P0, PT, R6.reuse, RZ, PT ;  /* 0x000000ff0600a20b */ /* 0x040fe20003f1e000 */
[----:B------:R-:W-:Y:S01]  /*0720*/  UIADD3 UR7, UR6, -0x1, URZ ;  /* 0xffffffff06077890 */ /* 0x000fe2000fffe03f */
[----:B------:R-:W-:Y:S01]  /*0730*/  IMAD R7, R7, UR10, RZ ;  /* 0x0000000a07077c24 */ /* 0x000fe2000f8e02ff */
[----:B------:R-:W-:Y:S01]  /*0740*/  UIADD3 UR10, UR5, -0x1, URZ ;  /* 0xffffffff050a7890 */ /* 0x000fe2000fffe03f */
[----:B------:R-:W-:Y:S01]  /*0750*/  @!P2 FSEL R4, R6, RZ, P0 ;  /* 0x000000ff0604a208 */ /* 0x000fe20000000000 */
[----:B------:R-:W1:Y:S01]  /*0760*/  F2I.FTZ.TRUNC.NTZ R112, R5 ;  /* 0x0000000500707305 */ /* 0x000e62000021f100 */
[----:B------:R-:W-:Y:S01]  /*0770*/  SHF.R.S32.HI R6, RZ, 0x1f, R109 ;  /* 0x0000001fff067819 */ /* 0x000fe2000001146d */
[----:B------:R-:W-:Y:S01]  /*0780*/  IMAD R7, R13, UR11, R7 ;  /* 0x0000000b0d077c24 */ /* 0x000fe2000f8e0207 */
[----:B------:R-:W-:Y:S01]  /*0790*/  UIADD3 UR11, UR8, -0x1, URZ ;  /* 0xffffffff080b7890 */ /* 0x000fe2000fffe03f */
[----:B------:R-:W-:Y:S01]  /*07a0*/  IMAD.MOV.U32 R104, RZ, RZ, 0x2 ;  /* 0x00000002ff687424 */ /* 0x000fe200078e00ff */
[----:B------:R-:W-:Y:S01]  /*07b0*/  UIMAD UR4, UR4, UR8, URZ ;  /* 0x00000008040472a4 */ /* 0x000fe2000f8e023f */
[----:B------:R-:W-:Y:S01]  /*07c0*/  IMAD R6, R6, UR14, RZ ;  /* 0x0000000e06067c24 */ /* 0x000fe2000f8e02ff */
[----:B------:R-:W-:Y:S01]  /*07d0*/  ULDC.64 UR16, c[0x0][0x2b8] ;  /* 0x0000ae0000107ab9 */ /* 0x000fe20000000a00 */
[----:B------:R-:W2:Y:S01]  /*07e0*/  F2I.FTZ.TRUNC.NTZ R23, R4 ;  /* 0x0000000400177305 */ /* 0x000ea2000021f100 */
[----:B------:R-:W-:Y:S01]  /*07f0*/  IMAD.IADD R3, R3, 0x1, R7 ;  /* 0x0000000103037824 */ /* 0x000fe200078e0207 */
[----:B0-----:R-:W-:Y:S01]  /*0800*/  I2FP.F32.S32 R7, R110 ;  /* 0x0000006e00077245 */ /* 0x001fe20000201400 */
[C---:B------:R-:W-:Y:S01]  /*0810*/  IMAD R25, R109.reuse, UR15, R6 ;  /* 0x0000000f6d197c24 */ /* 0x040fe2000f8e0206 */
[----:B------:R-:W-:Y:S01]  /*0820*/  ISETP.GE.AND P2, PT, R110, UR11, PT ;  /* 0x0000000b6e007c0c */ /* 0x000fe2000bf46270 */
[----:B------:R-:W-:Y:S01]  /*0830*/  IMAD.WIDE.U32 R108, R109, UR14, R2 ;  /* 0x0000000e6d6c7c25 */ /* 0x000fe2000f8e0002 */
[----:B------:R-:W-:Y:S01]  /*0840*/  UIMAD UR4, UR4, UR5, URZ ;  /* 0x00000005040472a4 */ /* 0x000fe2000f8e023f */
[----:B-1----:R-:W-:-:S02]  /*0850*/  I2FP.F32.S32 R2, R112 ;  /* 0x0000007000027245 */ /* 0x002fc40000201400 */
[----:B------:R-:W-:Y:S01]  /*0860*/  FADD.FTZ R7, -R7, R0 ;  /* 0x0000000007077221 */ /* 0x000fe20000010100 */
[----:B------:R-:W-:Y:S01]  /*0870*/  ISETP.GE.AND P1, PT, R112, UR10, PT ;  /* 0x0000000a70007c0c */ /* 0x000fe2000bf26270 */
[----:B------:R-:W-:Y:S01]  /*0880*/  UIMAD UR4, UR4, UR6, URZ ;  /* 0x00000006040472a4 */ /* 0x000fe2000f8e023f */
[----:B------:R-:W-:Y:S02]  /*0890*/  VIADD R14, R110, 0x1 ;  /* 0x000000016e0e7836 */ /* 0x000fe40000000000 */
[----:B------:R-:W-:Y:S01]  /*08a0*/  FADD.FTZ R2, -R2, R5 ;  /* 0x0000000502027221 */ /* 0x000fe20000010100 */
[----:B------:R-:W-:Y:S01]  /*08b0*/  VIADD R12, R112, 0x1 ;  /* 0x00000001700c7836 */ /* 0x000fe20000000000 */
[----:B------:R-:W-:Y:S01]  /*08c0*/  USHF.L.U64.HI UR9, UR16, 0x1, UR17 ;  /* 0x0000000110097899 */ /* 0x000fe20008010211 */
[----:B--2---:R-:W-:Y:S01]  /*08d0*/  ISETP.GE.AND P0, PT, R23, UR7, PT ;  /* 0x0000000717007c0c */ /* 0x004fe2000bf06270 */
[----:B------:R-:W-:Y:S01]  /*08e0*/  FADD.FTZ R0, -R2, 1 ;  /* 0x3f80000002007421 */ /* 0x000fe20000010100 */
[----:B------:R-:W-:Y:S01]  /*08f0*/  I2FP.F32.S32 R3, R23 ;  /* 0x0000001700037245 */ /* 0x000fe20000201400 */
[----:B------:R-:W-:Y:S01]  /*0900*/  FMUL.FTZ R21, R7, R2 ;  /* 0x0000000207157220 */ /* 0x000fe20000410000 */
[----:B------:R-:W-:Y:S01]  /*0910*/  VIADD R13, R23, 0x1 ;  /* 0x00000001170d7836 */ /* 0x000fe20000000000 */
[----:B------:R-:W-:Y:S01]  /*0920*/  UIADD3 UR17, UP0, UR4, -0x1, URZ ;  /* 0xffffffff04117890 */ /* 0x000fe2000ff1e03f */
[----:B------:R-:W-:-:S02]  /*0930*/  @P2 IMAD.MOV R14, RZ, RZ, R110 ;  /* 0x000000ffff0e2224 */ /* 0x000fc400078e026e */
[----:B------:R-:W-:Y:S01]  /*0940*/  FADD.FTZ R4, -R3, R4 ;  /* 0x0000000403047221 */ /* 0x000fe20000010100 */
[C---:B------:R-:W-:Y:S01]  /*0950*/  FADD.FTZ R3, -R7.reuse, 1 ;  /* 0x3f80000007037421 */ /* 0x040fe20000010100 */
[-C--:B------:R-:W-:Y:S01]  /*0960*/  FMUL.FTZ R7, R7, R0.reuse ;  /* 0x0000000007077220 */ /* 0x080fe20000410000 */
[----:B------:R-:W-:Y:S02]  /*0970*/  @P1 IMAD.MOV R12, RZ, RZ, R112 ;  /* 0x000000ffff0c1224 */ /* 0x000fe400078e0270 */
[----:B------:R-:W-:Y:S01]  /*0980*/  FADD.FTZ R16, -R4, 1 ;  /* 0x3f80000004107421 */ /* 0x000fe20000010100 */
[----:B------:R-:W-:Y:S01]  /*0990*/  FMUL.FTZ R17, R2, R3 ;  /* 0x0000000302117220 */ /* 0x000fe20000410000 */
[----:B------:R-:W-:Y:S01]  /*09a0*/  FMUL.FTZ R3, R3, R0 ;  /* 0x0000000003037220 */ /* 0x000fe20000410000 */
[----:B------:R-:W-:Y:S02]  /*09b0*/  @P0 IMAD.MOV R13, RZ, RZ, R23 ;  /* 0x000000ffff0d0224 */ /* 0x000fe400078e0217 */
[----:B------:R-:W-:Y:S01]  /*09c0*/  FMUL.FTZ R22, R16, R21 ;  /* 0x0000001510167220 */ /* 0x000fe20000410000 */
[----:B------:R-:W-:-:S02]  /*09d0*/  IMAD.MOV.U32 R105, RZ, RZ, 0x0 ;  /* 0x00000000ff697424 */ /* 0x000fc400078e00ff */
[C---:B------:R-:W-:Y:S01]  /*09e0*/  FMUL.FTZ R19, R16.reuse, R3 ;  /* 0x0000000310137220 */ /* 0x040fe20000410000 */
[C---:B------:R-:W-:Y:S01]  /*09f0*/  FMUL.FTZ R18, R16.reuse, R17 ;  /* 0x0000001110127220 */ /* 0x040fe20000410000 */
[-C--:B------:R-:W-:Y:S01]  /*0a00*/  FMUL.FTZ R16, R16, R7.reuse ;  /* 0x0000000710107220 */ /* 0x080fe20000410000 */
[C---:B------:R-:W-:Y:S01]  /*0a10*/  FMUL.FTZ R15, R4.reuse, R7 ;  /* 0x00000007040f7220 */ /* 0x040fe20000410000 */
[C---:B------:R-:W-:Y:S01]  /*0a20*/  FMUL.FTZ R21, R4.reuse, R21 ;  /* 0x0000001504157220 */ /* 0x040fe20000410000 */
[C---:B------:R-:W-:Y:S01]  /*0a30*/  FMUL.FTZ R20, R4.reuse, R3 ;  /* 0x0000000304147220 */ /* 0x040fe20000410000 */
[----:B------:R-:W-:Y:S01]  /*0a40*/  FMUL.FTZ R17, R4, R17 ;  /* 0x0000001104117220 */ /* 0x000fe20000410000 */
[----:B------:R-:W-:Y:S01]  /*0a50*/  SHF.R.S32.HI R111, RZ, 0x1f, R110 ;  /* 0x0000001fff6f7819 */ /* 0x000fe2000001146e */
[C---:B------:R-:W-:Y:S01]  /*0a60*/  IMAD.WIDE R104, R23.reuse, 0x2, -R104 ;  /* 0x0000000217687825 */ /* 0x040fe200078e0a68 */
[----:B------:R-:W-:Y:S01]  /*0a70*/  SHF.R.S32.HI R113, RZ, 0x1f, R112 ;  /* 0x0000001fff717819 */ /* 0x000fe20000011470 */
[----:B------:R-:W-:Y:S01]  /*0a80*/  ULEA.HI.X.SX32 UR10, UR4, 0xffffffff, 0x1, UP0 ;  /* 0xffffffff040a7891 */ /* 0x000fe200080f0e3f */
[----:B------:R-:W-:Y:S01]  /*0a90*/  SHF.R.S32.HI R10, RZ, 0x1f, R23 ;  /* 0x0000001fff0a7819 */ /* 0x000fe20000011417 */
[----:B------:R-:W-:Y:S01]  /*0aa0*/  IMAD.WIDE R106, R23, 0x2, RZ ;  /* 0x00000002176a7825 */ /* 0x000fe200078e02ff */
[----:B------:R-:W-:Y:S01]  /*0ab0*/  SHF.R.S32.HI R11, RZ, 0x1f, R14 ;  /* 0x0000001fff0b7819 */ /* 0x000fe2000001140e */
[----:B------:R-:W-:Y:S01]  /*0ac0*/  USHF.R.S32.HI UR18, URZ, 0x1f, UR6 ;  /* 0x0000001f3f127899 */ /* 0x000fe20008011406 */
[----:B------:R-:W-:Y:S01]  /*0ad0*/  SHF.R.S32.HI R9, RZ, 0x1f, R12 ;  /* 0x0000001fff097819 */ /* 0x000fe2000001140c */
[----:B------:R-:W-:Y:S01]  /*0ae0*/  IMAD.IADD R7, R109, 0x1, R25 ;  /* 0x000000016d077824 */ /* 0x000fe200078e0219 */
[----:B------:R-:W-:Y:S01]  /*0af0*/  SHF.R.S32.HI R8, RZ, 0x1f, R13 ;  /* 0x0000001fff087819 */ /* 0x000fe2000001140d */
[----:B------:R-:W-:-:S02]  /*0b00*/  UIMAD.WIDE UR14, UR6, 0x2, URZ ;  /* 0x00000002060e78a5 */ /* 0x000fc4000f8e023f */
[----:B------:R-:W-:Y:S02]  /*0b10*/  USHF.R.S32.HI UR8, URZ, 0x1f, UR8 ;  /* 0x0000001f3f087899 */ /* 0x000fe40008011408 */
[----:B------:R-:W-:Y:S01]  /*0b20*/  USHF.R.S32.HI UR19, URZ, 0x1f, UR5 ;  /* 0x0000001f3f137899 */ /* 0x000fe20008011405 */
[----:B------:R-:W-:-:S11]  /*0b30*/  UMOV UR4, URZ ;  /* 0x0000003f00047c82 */ /* 0x000fd60008000000 */
.L_x_99:
[----:B0-----:R-:W0:Y:S02]  /*0b40*/  LDC R5, c[0x0][0x238] ;  /* 0x00008e00ff057b82 */ /* 0x001e240000000800 */
[----:B0-----:R-:W-:-:S13]  /*0b50*/  ISETP.GE.AND P0, PT, R5, 0x1, PT ;  /* 0x000000010500780c */ /* 0x001fda0003f06270 */
[----:B-12---:R-:W-:Y:S05]  /*0b60*/  @!P0 BRA `(.L_x_1) ;  /* 0x0000002c009c8947 */ /* 0x006fea0003800000 */
[----:B------:R-:W-:Y:S01]  /*0b70*/  IMAD R5, R5, UR4, RZ ;  /* 0x0000000405057c24 */ /* 0x000fe2000f8e02ff */
[----:B------:R-:W0:Y:S01]  /*0b80*/  LDC.64 R26, c[0x0][0x2b0] ;  /* 0x0000ac00ff1a7b82 */ /* 0x000e220000000a00 */
[----:B------:R-:W-:Y:S01]  /*0b90*/  IMAD.MOV.U32 R2, RZ, RZ, R14 ;  /* 0x000000ffff027224 */ /* 0x000fe200078e000e */
[----:B------:R-:W-:Y:S01]  /*0ba0*/  ULDC UR11, c[0x0][0x240] ;  /* 0x00009000000b7ab9 */ /* 0x000fe20000000800 */
[C---:B------:R-:W-:Y:S01]  /*0bb0*/  IMAD R25, R5.reuse, UR8, RZ ;  /* 0x0000000805197c24 */ /* 0x040fe2000f8e02ff */
[----:B------:R-:W-:Y:S01]  /*0bc0*/  SHF.R.S32.HI R0, RZ, 0x1f, R5 ;  /* 0x0000001fff007819 */ /* 0x000fe20000011405 */
[----:B------:R-:W-:Y:S01]  /*0bd0*/  IMAD.MOV.U32 R3, RZ, RZ, R11 ;  /* 0x000000ffff037224 */ /* 0x000fe200078e000b */
[----:B------:R-:W-:Y:S01]  /*0be0*/  ULDC UR6, c[0x0][0x248] ;  /* 0x0000920000067ab9 */ /* 0x000fe20000000800 */
[----:B------:R-:W-:Y:S01]  /*0bf0*/  USHF.R.S32.HI UR5, URZ, 0x1f, UR4 ;  /* 0x0000001f3f057899 */ /* 0x000fe20008011404 */
[----:B------:R-:W-:Y:S01]  /*0c00*/  IMAD.MOV.U32 R6, RZ, RZ, R108 ;  /* 0x000000ffff067224 */ /* 0x000fe200078e006c */
[----:B------:R-:W-:Y:S01]  /*0c10*/  ULDC.64 UR20, c[0x0][0x280] ;  /* 0x0000a00000147ab9 */ /* 0x000fe20000000a00 */
[----:B------:R-:W-:Y:S01]  /*0c20*/  IMAD.WIDE.U32 R64, R5, UR11, R2 ;  /* 0x0000000b05407c25 */ /* 0x000fe2000f8e0002 */
[----:B------:R-:W-:Y:S01]  /*0c30*/  ULDC UR24, c[0x0][0x250] ;  /* 0x0000940000187ab9 */ /* 0x000fe20000000800 */
[----:B------:R-:W-:-:S02]  /*0c40*/  SHF.L.U64.HI R43, R13, 0x1, R8 ;  /* 0x000000010d2b7819 */ /* 0x000fc40000010208 */
[----:B------:R-:W-:Y:S02]  /*0c50*/  IMAD R25, R0, UR11, R25 ;  /* 0x0000000b00197c24 */ /* 0x000fe4000f8e0219 */
[----:B------:R-:W-:Y:S02]  /*0c60*/  IMAD R3, R64, UR19, RZ ;  /* 0x0000001340037c24 */ /* 0x000fe4000f8e02ff */
[----:B------:R-:W-:Y:S02]  /*0c70*/  IMAD.IADD R0, R65, 0x1, R25 ;  /* 0x0000000141007824 */ /* 0x000fe400078e0219 */
[----:B------:R-:W-:-:S04]  /*0c80*/  IMAD.WIDE.U32 R4, R5, UR11, R110 ;  /* 0x0000000b05047c25 */ /* 0x000fc8000f8e006e */
[----:B------:R-:W-:Y:S02]  /*0c90*/  IMAD R31, R0, UR6, R3 ;  /* 0x00000006001f7c24 */ /* 0x000fe4000f8e0203 */
[----:B------:R-:W-:Y:S02]  /*0ca0*/  IMAD.MOV.U32 R2, RZ, RZ, R12 ;  /* 0x000000ffff027224 */ /* 0x000fe400078e000c */
[----:B------:R-:W-:Y:S02]  /*0cb0*/  IMAD.MOV.U32 R3, RZ, RZ, R9 ;  /* 0x000000ffff037224 */ /* 0x000fe400078e0009 */
[----:B------:R-:W-:Y:S02]  /*0cc0*/  IMAD.IADD R0, R25, 0x1, R5 ;  /* 0x0000000119007824 */ /* 0x000fe400078e0205 */
[----:B------:R-:W-:-:S04]  /*0cd0*/  IMAD.WIDE.U32 R102, R64, UR6, R2 ;  /* 0x0000000640667c25 */ /* 0x000fc8000f8e0002 */
[C---:B------:R-:W-:Y:S02]  /*0ce0*/  IMAD R5, R4.reuse, UR19, RZ ;  /* 0x0000001304057c24 */ /* 0x040fe4000f8e02ff */
[----:B------:R-:W-:-:S04]  /*0cf0*/  IMAD.WIDE.U32 R66, R4, UR6, R2 ;  /* 0x0000000604427c25 */ /* 0x000fc8000f8e0002 */
[----:B------:R-:W-:Y:S02]  /*0d00*/  IMAD.IADD R25, R103, 0x1, R31 ;  /* 0x0000000167197824 */ /* 0x000fe400078e021f */
[----:B------:R-:W-:Y:S02]  /*0d10*/  IMAD R2, R102, UR15, RZ ;  /* 0x0000000f66027c24 */ /* 0x000fe4000f8e02ff */
[----:B------:R-:W-:Y:S02]  /*0d20*/  IMAD R91, R0, UR6, R5 ;  /* 0x00000006005b7c24 */ /* 0x000fe4000f8e0205 */
[C---:B0-----:R-:W-:Y:S01]  /*0d30*/  IMAD R0, R26.reuse, UR5, RZ ;  /* 0x000000051a007c24 */ /* 0x041fe2000f8e02ff */
[----:B------:R-:W-:Y:S01]  /*0d40*/  UIMAD UR5, UR8, UR6, URZ ;  /* 0x00000006080572a4 */ /* 0x000fe2000f8e023f */
[----:B------:R-:W-:Y:S02]  /*0d50*/  IMAD R29, R25, UR14, R2 ;  /* 0x0000000e191d7c24 */ /* 0x000fe4000f8e0202 */
[----:B------:R-:W-:Y:S01]  /*0d60*/  IMAD.WIDE.U32 R2, R26, UR4, R6 ;  /* 0x000000041a027c25 */ /* 0x000fe2000f8e0006 */
[----:B------:R-:W-:-:S03]  /*0d70*/  UIMAD UR5, UR19, UR11, UR5 ;  /* 0x0000000b130572a4 */ /* 0x000fc6000f8e0205 */
[----:B------:R-:W-:Y:S01]  /*0d80*/  IMAD R5, R27, UR4, R0 ;  /* 0x000000041b057c24 */ /* 0x000fe2000f8e0200 */
[----:B------:R-:W-:Y:S01]  /*0d90*/  LEA R6, P0, R2, UR20, 0x1 ;  /* 0x0000001402067c11 */ /* 0x000fe2000f8008ff */
[----:B------:R-:W-:-:S04]  /*0da0*/  IMAD.WIDE.U32 R70, R4, UR6, R112 ;  /* 0x0000000604467c25 */ /* 0x000fc8000f8e0070 */
[----:B------:R-:W-:Y:S02]  /*0db0*/  IMAD.IADD R5, R3, 0x1, R5 ;  /* 0x0000000103057824 */ /* 0x000fe400078e0205 */
[----:B------:R-:W-:Y:S02]  /*0dc0*/  IMAD.SHL.U32 R42, R13, 0x2, RZ ;  /* 0x000000020d2a7824 */ /* 0x000fe400078e00ff */
[----:B------:R-:W-:Y:S01]  /*0dd0*/  IMAD R4, R102, UR18, RZ ;  /* 0x0000001266047c24 */ /* 0x000fe2000f8e02ff */
[----:B------:R-:W-:Y:S01]  /*0de0*/  LEA.HI.X R5, R2, UR21, R5, 0x1, P0 ;  /* 0x0000001502057c11 */ /* 0x000fe200080f0c05 */
[----:B------:R-:W-:Y:S01]  /*0df0*/  IMAD.WIDE.U32 R64, R64, UR6, R112 ;  /* 0x0000000640407c25 */ /* 0x000fe2000f8e0070 */
[----:B------:R-:W-:Y:S01]  /*0e00*/  UIMAD.WIDE.U32 UR6, UR11, UR6, URZ ;  /* 0x000000060b0672a5 */ /* 0x000fe2000f8e003f */
[----:B------:R-:W-:Y:S01]  /*0e10*/  IADD3 R68, P0, R42, -0x2, RZ ;  /* 0xfffffffe2a447810 */ /* 0x000fe20007f1e0ff */
[----:B------:R-:W-:Y:S01]  /*0e20*/  ULDC.64 UR20, c[0x0][0x2d8] ;  /* 0x0000b60000147ab9 */ /* 0x000fe20000000a00 */
[----:B------:R-:W-:Y:S01]  /*0e30*/  IMAD R25, R25, UR24, R4 ;  /* 0x0000001819197c24 */ /* 0x000fe2000f8e0204 */
[----:B------:R-:W-:Y:S01]  /*0e40*/  UIADD3 UR5, UR7, UR5, URZ ;  /* 0x0000000507057290 */ /* 0x000fe2000fffe03f */
[----:B------:R-:W-:Y:S01]  /*0e50*/  IMAD.IADD R31, R31, 0x1, R65 ;  /* 0x000000011f1f7824 */ /* 0x000fe200078e0241 */
[----:B------:R-:W-:Y:S01]  /*0e60*/  IADD3.X R69, R43, -0x1, RZ, P0, !PT ;  /* 0xffffffff2b457810 */ /* 0x000fe200007fe4ff */
[C---:B------:R-:W-:Y:S01]  /*0e70*/  IMAD R4, R64.reuse, UR15, RZ ;  /* 0x0000000f40047c24 */ /* 0x040fe2000f8e02ff */
[----:B------:R-:W-:Y:S01]  /*0e80*/  UIMAD UR5, UR5, UR24, URZ ;  /* 0x00000018050572a4 */ /* 0x000fe2000f8e023f */
[----:B------:R-:W-:Y:S01]  /*0e90*/  IMAD R24, R64, UR18, RZ ;  /* 0x0000001240187c24 */ /* 0x000fe2000f8e02ff */
[----:B------:R-:W-:Y:S01]  /*0ea0*/  UIMAD.WIDE.U32 UR22, UR6, UR24, URZ ;  /* 0x00000018061672a5 */ /* 0x000fe2000f8e003f */
[----:B------:R-:W-:Y:S01]  /*0eb0*/  IMAD R33, R31, UR14, R4 ;  /* 0x0000000e1f217c24 */ /* 0x000fe2000f8e0204 */
[----:B------:R-:W-:Y:S01]  /*0ec0*/  UIMAD UR6, UR18, UR6, UR5 ;  /* 0x00000006120672a4 */ /* 0x000fe2000f8e0205 */
[----:B------:R-:W-:-:S02]  /*0ed0*/  IMAD.IADD R0, R67, 0x1, R91 ;  /* 0x0000000143007824 */ /* 0x000fc400078e025b */
[----:B------:R-:W-:Y:S01]  /*0ee0*/  IMAD R31, R31, UR24, R24 ;  /* 0x000000181f1f7c24 */ /* 0x000fe2000f8e0218 */
[----:B------:R-:W-:Y:S01]  /*0ef0*/  UIADD3 UR6, UR23, UR6, URZ ;  /* 0x0000000617067290 */ /* 0x000fe2000fffe03f */
[----:B------:R-:W-:Y:S01]  /*0f00*/  IMAD R4, R70, UR15, RZ ;  /* 0x0000000f46047c24 */ /* 0x000fe2000f8e02ff */
[----:B------:R-:W-:Y:S01]  /*0f10*/  UMOV UR5, URZ ;  /* 0x0000003f00057c82 */ /* 0x000fe20008000000 */
[----:B------:R-:W-:Y:S01]  /*0f20*/  IMAD.IADD R91, R91, 0x1, R71 ;  /* 0x000000015b5b7824 */ /* 0x000fe200078e0247 */
[----:B------:R-:W-:Y:S01]  /*0f30*/  USHF.L.U64.HI UR7, UR22, 0x1, UR6 ;  /* 0x0000000116077899 */ /* 0x000fe20008010206 */
[----:B------:R-:W-:Y:S02]  /*0f40*/  IMAD R27, R66, UR18, RZ ;  /* 0x00000012421b7c24 */ /* 0x000fe4000f8e02ff */
[----:B------:R-:W-:Y:S02]  /*0f50*/  IMAD R24, R70, UR18, RZ ;  /* 0x0000001246187c24 */ /* 0x000fe4000f8e02ff */
[----:B------:R-:W-:-:S02]  /*0f60*/  IMAD R89, R66, UR15, RZ ;  /* 0x0000000f42597c24 */ /* 0x000fc4000f8e02ff */
[----:B------:R-:W-:-:S04]  /*0f70*/  IMAD.WIDE.U32 R100, R102, UR14, R42 ;  /* 0x0000000e66647c25 */ /* 0x000fc8000f8e002a */
[----:B------:R-:W-:-:S04]  /*0f80*/  IMAD.WIDE.U32 R96, R102, UR24, RZ ;  /* 0x0000001866607c25 */ /* 0x000fc8000f8e00ff */
[----:B------:R-:W-:-:S04]  /*0f90*/  IMAD.WIDE.U32 R44, R102, UR14, R104 ;  /* 0x0000000e662c7c25 */ /* 0x000fc8000f8e0068 */
[----:B------:R-:W-:-:S04]  /*0fa0*/  IMAD.WIDE.U32 R46, R102, UR14, R106 ;  /* 0x0000000e662e7c25 */ /* 0x000fc8000f8e006a */
[----:B------:R-:W-:-:S04]  /*0fb0*/  IMAD.WIDE.U32 R38, R64, UR14, R42 ;  /* 0x0000000e40267c25 */ /* 0x000fc8000f8e002a */
[----:B------:R-:W-:-:S04]  /*0fc0*/  IMAD.WIDE.U32 R40, R66, UR14, R42 ;  /* 0x0000000e42287c25 */ /* 0x000fc8000f8e002a */
[----:B------:R-:W-:-:S04]  /*0fd0*/  IMAD.WIDE.U32 R48, R64, UR24, RZ ;  /* 0x0000001840307c25 */ /* 0x000fc8000f8e00ff */
[----:B------:R-:W-:-:S04]  /*0fe0*/  IMAD.WIDE.U32 R50, R64, UR14, R104 ;  /* 0x0000000e40327c25 */ /* 0x000fc8000f8e0068 */
[----:B------:R-:W-:-:S04]  /*0ff0*/  IMAD.WIDE.U32 R52, R64, UR14, R106 ;  /* 0x0000000e40347c25 */ /* 0x000fc8000f8e006a */
[----:B------:R-:W-:-:S04]  /*1000*/  IMAD.WIDE.U32 R54, R66, UR24, RZ ;  /* 0x0000001842367c25 */ /* 0x000fc8000f8e00ff */
[----:B------:R-:W-:-:S04]  /*1010*/  IMAD.WIDE.U32 R56, R66, UR14, R104 ;  /* 0x0000000e42387c25 */ /* 0x000fc8000f8e0068 */
[----:B------:R-:W-:-:S04]  /*1020*/  IMAD.WIDE.U32 R58, R66, UR14, R106 ;  /* 0x0000000e423a7c25 */ /* 0x000fc8000f8e006a */
[----:B------:R-:W-:-:S04]  /*1030*/  IMAD.WIDE.U32 R102, R102, UR14, R68 ;  /* 0x0000000e66667c25 */ /* 0x000fc8000f8e0044 */
[----:B------:R-:W-:Y:S02]  /*1040*/  IMAD R95, R91, UR14, R4 ;  /* 0x0000000e5b5f7c24 */ /* 0x000fe4000f8e0204 */
[----:B------:R-:W-:-:S04]  /*1050*/  IMAD.WIDE.U32 R64, R64, UR14, R68 ;  /* 0x0000000e40407c25 */ /* 0x000fc8000f8e0044 */
[----:B------:R-:W-:-:S04]  /*1060*/  IMAD.WIDE.U32 R66, R66, UR14, R68 ;  /* 0x0000000e42427c25 */ /* 0x000fc8000f8e0044 */
[----:B------:R-:W-:Y:S02]  /*1070*/  IMAD R35, R0, UR24, R27 ;  /* 0x0000001800237c24 */ /* 0x000fe4000f8e021b */
[----:B------:R-:W-:Y:S02]  /*1080*/  IMAD R91, R91, UR24, R24 ;  /* 0x000000185b5b7c24 */ /* 0x000fe4000f8e0218 */
[----:B------:R-:W-:-:S04]  /*1090*/  IMAD.WIDE.U32 R42, R70, UR14, R42 ;  /* 0x0000000e462a7c25 */ /* 0x000fc8000f8e002a */
[----:B------:R-:W-:-:S04]  /*10a0*/  IMAD.WIDE.U32 R60, R70, UR24, RZ ;  /* 0x00000018463c7c25 */ /* 0x000fc8000f8e00ff */
[----:B------:R-:W-:-:S04]  /*10b0*/  IMAD.WIDE.U32 R62, R70, UR14, R104 ;  /* 0x0000000e463e7c25 */ /* 0x000fc8000f8e0068 */
[----:B------:R-:W-:-:S04]  /*10c0*/  IMAD.WIDE.U32 R68, R70, UR14, R68 ;  /* 0x0000000e46447c25 */ /* 0x000fc8000f8e0044 */
[----:B------:R-:W-:Y:S02]  /*10d0*/  IMAD R89, R0, UR14, R89 ;  /* 0x0000000e00597c24 */ /* 0x000fe4000f8e0259 */
[----:B------:R-:W-:-:S04]  /*10e0*/  IMAD.WIDE.U32 R70, R70, UR14, R106 ;  /* 0x0000000e46467c25 */ /* 0x000fc8000f8e006a */
[----:B------:R-:W-:Y:S02]  /*10f0*/  IMAD.IADD R24, R97, 0x1, R25 ;  /* 0x0000000161187824 */ /* 0x000fe400078e0219 */
[----:B------:R-:W-:Y:S02]  /*1100*/  IMAD.IADD R25, R103, 0x1, R29 ;  /* 0x0000000167197824 */ /* 0x000fe400078e021d */
[C---:B------:R-:W-:Y:S02]  /*1110*/  IMAD.IADD R26, R29.reuse, 0x1, R101 ;  /* 0x000000011d1a7824 */ /* 0x040fe400078e0265 */
[C---:B------:R-:W-:Y:S02]  /*1120*/  IMAD.IADD R27, R29.reuse, 0x1, R45 ;  /* 0x000000011d1b7824 */ /* 0x040fe400078e022d */
[----:B------:R-:W-:Y:S02]  /*1130*/  IMAD.IADD R28, R29, 0x1, R47 ;  /* 0x000000011d1c7824 */ /* 0x000fe400078e022f */
[----:B------:R-:W-:-:S02]  /*1140*/  IMAD.IADD R29, R49, 0x1, R31 ;  /* 0x00000001311d7824 */ /* 0x000fc400078e021f */
[----:B------:R-:W-:Y:S02]  /*1150*/  IMAD.IADD R30, R65, 0x1, R33 ;  /* 0x00000001411e7824 */ /* 0x000fe400078e0221 */
[C---:B------:R-:W-:Y:S02]  /*1160*/  IMAD.IADD R31, R33.reuse, 0x1, R39 ;  /* 0x00000001211f7824 */ /* 0x040fe400078e0227 */
[----:B------:R-:W-:Y:S02]  /*1170*/  IMAD.IADD R32, R33, 0x1, R51 ;  /* 0x0000000121207824 */ /* 0x000fe400078e0233 */
[----:B------:R-:W-:Y:S02]  /*1180*/  IMAD.IADD R34, R55, 0x1, R35 ;  /* 0x0000000137227824 */ /* 0x000fe400078e0223 */
[----:B------:R-:W-:Y:S02]  /*1190*/  IMAD.IADD R92, R69, 0x1, R95 ;  /* 0x00000001455c7824 */ /* 0x000fe400078e025f */
[----:B------:R-:W-:-:S02]  /*11a0*/  IMAD.IADD R93, R95, 0x1, R43 ;  /* 0x000000015f5d7824 */ /* 0x000fc400078e022b */
[----:B------:R-:W-:Y:S02]  /*11b0*/  IMAD.IADD R94, R95, 0x1, R63 ;  /* 0x000000015f5e7824 */ /* 0x000fe400078e023f */
[----:B------:R-:W-:Y:S02]  /*11c0*/  IMAD.MOV.U32 R4, RZ, RZ, R23 ;  /* 0x000000ffff047224 */ /* 0x000fe400078e0017 */
[----:B------:R-:W-:Y:S02]  /*11d0*/  IMAD.MOV.U32 R3, RZ, RZ, R10 ;  /* 0x000000ffff037224 */ /* 0x000fe400078e000a */
[----:B------:R-:W-:Y:S02]  /*11e0*/  IMAD.MOV.U32 R2, RZ, RZ, R13 ;  /* 0x000000ffff027224 */ /* 0x000fe400078e000d */
[----:B------:R-:W-:Y:S02]  /*11f0*/  IMAD.MOV.U32 R0, RZ, RZ, R8 ;  /* 0x000000ffff007224 */ /* 0x000fe400078e0008 */
[----:B------:R-:W-:-:S02]  /*1200*/  IMAD.IADD R33, R33, 0x1, R53 ;  /* 0x0000000121217824 */ /* 0x000fc400078e0235 */
[----:B------:R-:W-:Y:S02]  /*1210*/  IMAD.IADD R35, R67, 0x1, R89 ;  /* 0x0000000143237824 */ /* 0x000fe400078e0259 */
[C---:B------:R-:W-:Y:S02]  /*1220*/  IMAD.IADD R36, R89.reuse, 0x1, R41 ;  /* 0x0000000159247824 */ /* 0x040fe400078e0229 */
[C---:B------:R-:W-:Y:S02]  /*1230*/  IMAD.IADD R37, R89.reuse, 0x1, R57 ;  /* 0x0000000159257824 */ /* 0x040fe400078e0239 */
[----:B------:R-:W-:Y:S02]  /*1240*/  IMAD.IADD R90, R89, 0x1, R59 ;  /* 0x00000001595a7824 */ /* 0x000fe400078e023b */
[----:B------:R-:W-:Y:S02]  /*1250*/  IMAD.IADD R91, R61, 0x1, R91 ;  /* 0x000000013d5b7824 */ /* 0x000fe400078e025b */
[----:B------:R-:W-:-:S07]  /*1260*/  IMAD.IADD R95, R95, 0x1, R71 ;  /* 0x000000015f5f7824 */ /* 0x000fce00078e0247 */
.L_x_98:
[----:B------:R-:W-:Y:S02]  /*1270*/  IMAD.MOV.U32 R88, RZ, RZ, R6 ;  /* 0x000000ffff587224 */ /* 0x000fe400078e0006 */
[----:B------:R-:W-:-:S05]  /*1280*/  IMAD.MOV.U32 R89, RZ, RZ, R5 ;  /* 0x000000ffff597224 */ /* 0x000fca00078e0005 */
[----:B0-2---:R0:W2:Y:S01]  /*1290*/  LDG.E.U16 R98, desc[UR12][R88.64] ;  /* 0x0000000c58627981 */ /* 0x0050a2000c1e1500 */
[----:B------:R-:W-:Y:S01]  /*12a0*/  IADD3 R116, P0, R4, R60, RZ ;  /* 0x0000003c04747210 */ /* 0x000fe20007f1e0ff */
[----:B------:R-:W-:Y:S01]  /*12b0*/  IMAD.U32 R118, RZ, RZ, UR10 ;  /* 0x0000000aff767e24 */ /* 0x000fe2000f8e00ff */
[----:B------:R-:W-:Y:S02]  /*12c0*/  BSSY B0, `(.L_x_2) ;  /* 0x0000049000007945 */ /* 0x000fe40003800000 */
[----:B------:R-:W-:Y:S01]  /*12d0*/  ISETP.LT.U32.AND P1, PT, R116, UR17, PT ;  /* 0x0000001174007c0c */ /* 0x000fe2000bf21070 */
[----:B------:R-:W-:Y:S01]  /*12e0*/  IMAD.X R117, R3, 0x1, R91, P0 ;  /* 0x0000000103757824 */ /* 0x000fe200000e065b */
[----:B0-----:R-:W-:-:S04]  /*12f0*/  IADD3 R88, P2, R70, UR20, RZ ;  /* 0x0000001446587c10 */ /* 0x001fc8000ff5e0ff */
[----:B------:R-:W-:Y:S02]  /*1300*/  ISETP.GT.U32.AND.EX P1, PT, R118, R117, PT, P1 ;  /* 0x000000757600720c */ /* 0x000fe40003f24110 */
[----:B------:R-:W-:Y:S02]  /*1310*/  LOP3.LUT R115, R88, 0x3, RZ, 0xc0, !PT ;  /* 0x0000000358737812 */ /* 0x000fe400078ec0ff */
[----:B------:R-:W-:Y:S02]  /*1320*/  IADD3.X R89, R95, UR21, RZ, P2, !PT ;  /* 0x000000155f597c10 */ /* 0x000fe400097fe4ff */
[----:B------:R-:W-:-:S04]  /*1330*/  ISETP.NE.U32.AND P0, PT, R115, RZ, PT ;  /* 0x000000ff7300720c */ /* 0x000fc80003f05070 */
[----:B------:R-:W-:Y:S01]  /*1340*/  ISETP.NE.AND.EX P0, PT, RZ, RZ, PT, P0 ;  /* 0x000000ffff00720c */ /* 0x000fe20003f05300 */
[----:B--2---:R-:W-:-:S04]  /*1350*/  IMAD.U32 R114, R98, 0x10000, RZ ;  /* 0x0001000062727824 */ /* 0x004fc800078e00ff */
[----:B------:R-:W-:-:S05]  /*1360*/  FMUL.FTZ R114, R19, R114 ;  /* 0x0000007213727220 */ /* 0x000fca0000410000 */
[----:B------:R-:W-:-:S03]  /*1370*/  F2FP.BF16.F32.PACK_AB R99, RZ, R114 ;  /* 0x00000072ff63723e */ /* 0x000fc600000010ff */
[----:B-1----:R-:W-:Y:S05]  /*1380*/  @!P0 BRA P1, `(.L_x_3) ;  /* 0x0000000000ac8947 */ /* 0x002fea0000800000 */
[----:B------:R-:W-:Y:S01]  /*1390*/  ISETP.NE.U32.AND P1, PT, R116, RZ, PT ;  /* 0x000000ff7400720c */ /* 0x000fe20003f25070 */
[----:B------:R-:W-:Y:S01]  /*13a0*/  BSSY B1, `(.L_x_4) ;  /* 0x0000028000017945 */ /* 0x000fe20003800000 */
[----:B------:R-:W-:Y:S02]  /*13b0*/  ISETP.NE.U32.AND P0, PT, R115, RZ, PT ;  /* 0x000000ff7300720c */ /* 0x000fe40003f05070 */
[----:B------:R-:W-:Y:S02]  /*13c0*/  ISETP.NE.AND.EX P1, PT, R117, RZ, PT, P1 ;  /* 0x000000ff7500720c */ /* 0x000fe40003f25310 */
[----:B------:R-:W-:-:S13]  /*13d0*/  ISETP.NE.AND.EX P0, PT, RZ, RZ, PT, P0 ;  /* 0x000000ffff00720c */ /* 0x000fda0003f05300 */
[----:B------:R-:W-:Y:S05]  /*13e0*/  @P0 BRA P1, `(.L_x_5) ;  /* 0x0000000000400947 */ /* 0x000fea0000800000 */
[C---:B------:R-:W-:Y:S01]  /*13f0*/  LOP3.LUT R72, R88.reuse, 0xfffffffd, RZ, 0xc0, !PT ;  /* 0xfffffffd58487812 */ /* 0x040fe200078ec0ff */
[----:B------:R-:W-:Y:S01]  /*1400*/  IMAD.MOV.U32 R73, RZ, RZ, R89 ;  /* 0x000000ffff497224 */ /* 0x000fe200078e0059 */
[----:B------:R-:W-:Y:S01]  /*1410*/  LOP3.LUT R89, R88, 0x2, RZ, 0xc0, !PT ;  /* 0x0000000258597812 */ /* 0x000fe200078ec0ff */
[----:B------:R-:W-:Y:S03]  /*1420*/  BSSY B2, `(.L_x_6) ;  /* 0x000000b000027945 */ /* 0x000fe60003800000 */
[----:B------:R0:W5:Y:S01]  /*1430*/  LD.E R115, desc[UR12][R72.64] ;  /* 0x0000000c48737980 */ /* 0x000162000c101900 */
[----:B------:R-:W-:Y:S01]  /*1440*/  ISETP.EQ.U32.AND P0, PT, R89, RZ, PT ;  /* 0x000000ff5900720c */ /* 0x000fe20003f02070 */
[----:B------:R-:W-:-:S05]  /*1450*/  IMAD.MOV.U32 R89, RZ, RZ, 0x3254 ;  /* 0x00003254ff597424 */ /* 0x000fca00078e00ff */
[----:B------:R-:W-:-:S07]  /*1460*/  SEL R116, R89, 0x7610, P0 ;  /* 0x0000761059747807 */ /* 0x000fce0000000000 */
.L_x_7:
[----:B-----5:R-:W-:-:S05]  /*1470*/  HADD2.BF16_V2 R114, R115, R99.H0_H0 ;  /* 0x2000006373727230 */ /* 0x020fca0000200000 */
[----:B------:R-:W-:-:S05]  /*1480*/  PRMT R89, R115, R116, R114 ;  /* 0x0000007473597216 */ /* 0x000fca0000000072 */
[----:B------:R-:W2:Y:S02]  /*1490*/  ATOM.E.CAS.STRONG.GPU PT, R114, [R72], R115, R89 ;  /* 0x000000734872738b */ /* 0x000ea400001ee159 */
[----:B--2---:R-:W-:Y:S01]  /*14a0*/  ISETP.NE.U32.AND P0, PT, R114, R115, PT ;  /* 0x000000737200720c */ /* 0x004fe20003f05070 */
[----:B------:R-:W-:-:S12]  /*14b0*/  IMAD.MOV.U32 R115, RZ, RZ, R114 ;  /* 0x000000ffff737224 */ /* 0x000fd800078e0072 */
[----:B------:R-:W-:Y:S05]  /*14c0*/  @P0 BRA `(.L_x_7) ;  /* 0xfffffffc00e80947 */ /* 0x000fea000383ffff */
[----:B------:R-:W-:Y:S05]  /*14d0*/  BSYNC B2 ;  /* 0x0000000000027941 */ /* 0x000fea0003800000 */
.L_x_6:
[----:B------:R-:W-:Y:S05]  /*14e0*/  BRA `(.L_x_8) ;  /* 0x00000000004c7947 */ /* 0x000fea0003800000 */
.L_x_5:
[----:B------:R-:W0:Y:S01]  /*14f0*/  I2F.BF16.RZ R114, RZ ;  /* 0x000000ff00727306 */ /* 0x000e22000020e400 */
[----:B------:R-:W-:-:S04]  /*1500*/  IADD3 R88, P0, R62, UR20, RZ ;  /* 0x000000143e587c10 */ /* 0x000fc8000ff1e0ff */
[----:B------:R-:W-:Y:S02]  /*1510*/  IADD3.X R89, R94, UR21, RZ, P0, !PT ;  /* 0x000000155e597c10 */ /* 0x000fe400087fe4ff */
[----:B0-----:R-:W-:-:S06]  /*1520*/  PRMT R115, R114, 0x5410, R99 ;  /* 0x0000541072737816 */ /* 0x001fcc0000000063 */
[----:B------:R0:W-:Y:S02]  /*1530*/  ATOM.E.ADD.BF16x2.RN.STRONG.GPU P0, RZ, desc[UR12][R88.64], R115 ;  /* 0x0000007358ff79a2 */ /* 0x0001e4000810e7cc */
[----:B0-----:R-:W-:Y:S05]  /*1540*/  @P0 BRA `(.L_x_8) ;  /* 0x0000000000340947 */ /* 0x001fea0003800000 */
[----:B------:R-:W0:Y:S02]  /*1550*/  QSPC.E.S P0, RZ, [R88] ;  /* 0x0000000058ff73aa */ /* 0x000e240000000500 */
[----:B0-----:R-:W-:Y:S05]  /*1560*/  @!P0 BRA `(.L_x_9) ;  /* 0x0000000000208947 */ /* 0x001fea0003800000 */
[----:B------:R-:W-:Y:S02]  /*1570*/  MOV R115, R88 ;  /* 0x0000005800737202 */ /* 0x000fe40000000f00 */
[----:B------:R-:W-:-:S07]  /*1580*/  PRMT R99, R114, 0x5410, R99 ;  /* 0x0000541072637816 */ /* 0x000fce0000000063 */
.L_x_10:
[----:B------:R-:W0:Y:S02]  /*1590*/  LDS R88, [R115] ;  /* 0x0000000073587984 */ /* 0x000e240000000800 */
[----:B0-----:R-:W-:-:S10]  /*15a0*/  HFMA2.MMA.BF16_V2 R89, R88, 1, 1, R99 ;  /* 0x3f803f8058597835 */ /* 0x001fd40000200063 */
[----:B------:R-:W0:Y:S02]  /*15b0*/  ATOMS.CAST.SPIN R89, [R115], R88, R89 ;  /* 0x000000587359738d */ /* 0x000e240001800059 */
[----:B0-----:R-:W-:-:S13]  /*15c0*/  ISETP.EQ.U32.AND P0, PT, R89, 0x1, PT ;  /* 0x000000015900780c */ /* 0x001fda0003f02070 */
[----:B------:R-:W-:Y:S05]  /*15d0*/  @!P0 BRA `(.L_x_10) ;  /* 0xfffffffc00ec8947 */ /* 0x000fea000383ffff */
[----:B------:R-:W-:Y:S05]  /*15e0*/  BRA `(.L_x_8) ;  /* 0x00000000000c7947 */ /* 0x000fea0003800000 */
.L_x_9:
[----:B------:R-:W2:Y:S02]  /*15f0*/  LD.E R99, desc[UR12][R88.64] ;  /* 0x0000000c58637980 */ /* 0x000ea4000c101900 */
[----:B--2---:R-:W-:-:S05]  /*1600*/  IMAD.IADD R99, R115, 0x1, R99 ;  /* 0x0000000173637824 */ /* 0x004fca00078e0263 */
[----:B------:R1:W-:Y:S02]  /*1610*/  ST.E desc[UR12][R88.64], R99 ;  /* 0x0000006358007985 */ /* 0x0003e4000c10190c */
.L_x_8:
[----:B------:R-:W-:Y:S05]  /*1620*/  BSYNC B1 ;  /* 0x0000000000017941 */ /* 0x000fea0003800000 */
.L_x_4:
[----:B------:R-:W-:Y:S05]  /*1630*/  BRA `(.L_x_11) ;  /* 0x0000000000447947 */ /* 0x000fea0003800000 */
.L_x_3:
[----:B------:R-:W0:Y:S02]  /*1640*/  I2F.BF16.RZ R116, RZ ;  /* 0x000000ff00747306 */ /* 0x000e24000020e400 */
[----:B0-----:R-:W-:-:S05]  /*1650*/  PRMT R114, R99, 0x5410, R116 ;  /* 0x0000541063727816 */ /* 0x001fca0000000074 */
[----:B------:R0:W-:Y:S02]  /*1660*/  ATOM.E.ADD.BF16x2.RN.STRONG.GPU P0, RZ, desc[UR12][R88.64], R114 ;  /* 0x0000007258ff79a2 */ /* 0x0001e4000810e7cc */
[----:B0-----:R-:W-:Y:S05]  /*1670*/  @P0 BRA `(.L_x_11) ;  /* 0x0000000000340947 */ /* 0x001fea0003800000 */
[----:B------:R-:W0:Y:S02]  /*1680*/  QSPC.E.S P0, RZ, [R88] ;  /* 0x0000000058ff73aa */ /* 0x000e240000000500 */
[----:B0-----:R-:W-:Y:S05]  /*1690*/  @!P0 BRA `(.L_x_12) ;  /* 0x0000000000208947 */ /* 0x001fea0003800000 */
[----:B------:R-:W-:Y:S02]  /*16a0*/  MOV R114, R88 ;  /* 0x0000005800727202 */ /* 0x000fe40000000f00 */
[----:B------:R-:W-:-:S07]  /*16b0*/  PRMT R99, R99, 0x5410, R116 ;  /* 0x0000541063637816 */ /* 0x000fce0000000074 */
.L_x_13:
[----:B------:R-:W0:Y:S02]  /*16c0*/  LDS R88, [R114] ;  /* 0x0000000072587984 */ /* 0x000e240000000800 */
[----:B0-----:R-:W-:-:S06]  /*16d0*/  HADD2.BF16_V2 R89, R88, R99 ;  /* 0x0000006358597230 */ /* 0x001fcc0000200000 */
[----:B------:R-:W0:Y:S02]  /*16e0*/  ATOMS.CAST.SPIN R89, [R114], R88, R89 ;  /* 0x000000587259738d */ /* 0x000e240001800059 */
[----:B0-----:R-:W-:-:S13]  /*16f0*/  ISETP.EQ.U32.AND P0, PT, R89, 0x1, PT ;  /* 0x000000015900780c */ /* 0x001fda0003f02070 */
[----:B------:R-:W-:Y:S05]  /*1700*/  @!P0 BRA `(.L_x_13) ;  /* 0xfffffffc00ec8947 */ /* 0x000fea000383ffff */
[----:B------:R-:W-:Y:S05]  /*1710*/  BRA `(.L_x_11) ;  /* 0x00000000000c7947 */ /* 0x000fea0003800000 */
.L_x_12:
[----:B------:R-:W2:Y:S02]  /*1720*/  LD.E R99, desc[UR12][R88.64] ;  /* 0x0000000c58637980 */ /* 0x000ea4000c101900 */
[----:B--2---:R-:W-:-:S05]  /*1730*/  IMAD.IADD R99, R114, 0x1, R99 ;  /* 0x0000000172637824 */ /* 0x004fca00078e0263 */
[----:B------:R2:W-:Y:S02]  /*1740*/  ST.E desc[UR12][R88.64], R99 ;  /* 0x0000006358007985 */ /* 0x0005e4000c10190c */
.L_x_11:
[----:B------:R-:W-:Y:S05]  /*1750*/  BSYNC B0 ;  /* 0x0000000000007941 */ /* 0x000fea0003800000 */
.L_x_2:
[----:B-12---:R-:W-:Y:S01]  /*1760*/  IADD3 R88, P2, R42, UR20, RZ ;  /* 0x000000142a587c10 */ /* 0x006fe2000ff5e0ff */
[----:B------:R-:W-:Y:S01]  /*1770*/  IMAD.U32 R99, RZ, RZ, UR10 ;  /* 0x0000000aff637e24 */ /* 0x000fe2000f8e00ff */
[----:B------:R-:W-:Y:S01]  /*1780*/  IADD3 R116, P0, R2, R60, RZ ;  /* 0x0000003c02747210 */ /* 0x000fe20007f1e0ff */
[----:B------:R-:W-:Y:S01]  /*1790*/  IMAD.U32 R89, R98, 0x10000, RZ ;  /* 0x0001000062597824 */ /* 0x000fe200078e00ff */
[----:B------:R-:W-:Y:S01]  /*17a0*/  LOP3.LUT R115, R88, 0x3, RZ, 0xc0, !PT ;  /* 0x0000000358737812 */ /* 0x000fe200078ec0ff */
[----:B------:R-:W-:Y:S01]  /*17b0*/  BSSY B0, `(.L_x_14) ;  /* 0x0000047000007945 */ /* 0x000fe20003800000 */
[----:B------:R-:W-:Y:S01]  /*17c0*/  ISETP.LT.U32.AND P1, PT, R116, UR17, PT ;  /* 0x0000001174007c0c */ /* 0x000fe2000bf21070 */
[----:B------:R-:W-:Y:S01]  /*17d0*/  IMAD.X R114, R0, 0x1, R91, P0 ;  /* 0x0000000100727824 */ /* 0x000fe200000e065b */
[----:B------:R-:W-:Y:S01]  /*17e0*/  ISETP.NE.U32.AND P0, PT, R115, RZ, PT ;  /* 0x000000ff7300720c */ /* 0x000fe20003f05070 */
[----:B------:R-:W-:-:S03]  /*17f0*/  FMUL.FTZ R89, R20, R89 ;  /* 0x0000005914597220 */ /* 0x000fc60000410000 */
[----:B------:R-:W-:Y:S02]  /*1800*/  ISETP.GT.U32.AND.EX P1, PT, R99, R114, PT, P1 ;  /* 0x000000726300720c */ /* 0x000fe40003f24110 */
[----:B------:R-:W-:Y:S02]  /*1810*/  ISETP.NE.AND.EX P0, PT, RZ, RZ, PT, P0 ;  /* 0x000000ffff00720c */ /* 0x000fe40003f05300 */
[----:B------:R-:W-:-:S04]  /*1820*/  F2FP.BF16.F32.PACK_AB R89, RZ, R89 ;  /* 0x00000059ff59723e */ /* 0x000fc800000010ff */
[----:B------:R-:W-:Y:S02]  /*1830*/  PRMT R99, R89, 0x7610, R99 ;  /* 0x0000761059637816 */ /* 0x000fe40000000063 */
[----:B------:R-:W-:-:S05]  /*1840*/  IADD3.X R89, R93, UR21, RZ, P2, !PT ;  /* 0x000000155d597c10 */ /* 0x000fca00097fe4ff */
[----:B------:R-:W-:Y:S05]  /*1850*/  @!P0 BRA P1, `(.L_x_15) ;  /* 0x0000000000ac8947 */ /* 0x000fea0000800000 */
        /* <DEDUP_REMOVED lines=9> */
[----:B------:R-:W-:Y:S01]  /*18f0*/  IMAD.MOV.U32 R116, RZ, RZ, 0x3254 ;  /* 0x00003254ff747424 */ /* 0x000fe200078e00ff */
[----:B------:R-:W-:Y:S02]  /*1900*/  BSSY B2, `(.L_x_18) ;  /* 0x000000a000027945 */ /* 0x000fe40003800000 */
[----:B------:R1:W5:Y:S01]  /*1910*/  LD.E R115, desc[UR12][R74.64] ;  /* 0x0000000c4a737980 */ /* 0x000362000c101900 */
[----:B------:R-:W-:-:S04]  /*1920*/  ISETP.EQ.U32.AND P0, PT, R89, RZ, PT ;  /* 0x000000ff5900720c */ /* 0x000fc80003f02070 */
[----:B------:R-:W-:-:S09]  /*1930*/  SEL R116, R116, 0x7610, P0 ;  /* 0x0000761074747807 */ /* 0x000fd20000000000 */
.L_x_19:
[----:B-----5:R-:W-:-:S05]  /*1940*/  HADD2.BF16_V2 R114, R115, R99.H0_H0 ;  /* 0x2000006373727230 */ /* 0x020fca0000200000 */
[----:B------:R-:W-:-:S05]  /*1950*/  PRMT R89, R115, R116, R114 ;  /* 0x0000007473597216 */ /* 0x000fca0000000072 */
[----:B------:R-:W2:Y:S02]  /*1960*/  ATOM.E.CAS.STRONG.GPU PT, R114, [R74], R115, R89 ;  /* 0x000000734a72738b */ /* 0x000ea400001ee159 */
[----:B--2---:R-:W-:Y:S01]  /*1970*/  ISETP.NE.U32.AND P0, PT, R114, R115, PT ;  /* 0x000000737200720c */ /* 0x004fe20003f05070 */
[----:B------:R-:W-:-:S12]  /*1980*/  IMAD.MOV.U32 R115, RZ, RZ, R114 ;  /* 0x000000ffff737224 */ /* 0x000fd800078e0072 */
[----:B------:R-:W-:Y:S05]  /*1990*/  @P0 BRA `(.L_x_19) ;  /* 0xfffffffc00e80947 */ /* 0x000fea000383ffff */
[----:B------:R-:W-:Y:S05]  /*19a0*/  BSYNC B2 ;  /* 0x0000000000027941 */ /* 0x000fea0003800000 */
.L_x_18:
[----:B------:R-:W-:Y:S05]  /*19b0*/  BRA `(.L_x_20) ;  /* 0x00000000004c7947 */ /* 0x000fea0003800000 */
.L_x_17:
[----:B------:R-:W1:Y:S01]  /*19c0*/  I2F.BF16.RZ R116, RZ ;  /* 0x000000ff00747306 */ /* 0x000e62000020e400 */
[----:B------:R-:W-:-:S04]  /*19d0*/  IADD3 R88, P0, R68, UR20, RZ ;  /* 0x0000001444587c10 */ /* 0x000fc8000ff1e0ff */
[----:B------:R-:W-:Y:S02]  /*19e0*/  IADD3.X R89, R92, UR21, RZ, P0, !PT ;  /* 0x000000155c597c10 */ /* 0x000fe400087fe4ff */
[----:B-1----:R-:W-:-:S06]  /*19f0*/  PRMT R114, R116, 0x5410, R99 ;  /* 0x0000541074727816 */ /* 0x002fcc0000000063 */
[----:B------:R1:W-:Y:S02]  /*1a00*/  ATOM.E.ADD.BF16x2.RN.STRONG.GPU P0, RZ, desc[UR12][R88.64], R114 ;  /* 0x0000007258ff79a2 */ /* 0x0003e4000810e7cc */
[----:B-1----:R-:W-:Y:S05]  /*1a10*/  @P0 BRA `(.L_x_20) ;  /* 0x0000000000340947 */ /* 0x002fea0003800000 */
[----:B------:R-:W1:Y:S02]  /*1a20*/  QSPC.E.S P0, RZ, [R88] ;  /* 0x0000000058ff73aa */ /* 0x000e640000000500 */
[----:B-1----:R-:W-:Y:S05]  /*1a30*/  @!P0 BRA `(.L_x_21) ;  /* 0x0000000000208947 */ /* 0x002fea0003800000 */
[----:B------:R-:W-:Y:S02]  /*1a40*/  MOV R114, R88 ;  /* 0x0000005800727202 */ /* 0x000fe40000000f00 */
[----:B------:R-:W-:-:S07]  /*1a50*/  PRMT R99, R116, 0x5410, R99 ;  /* 0x0000541074637816 */ /* 0x000fce0000000063 */
.L_x_22:
[----:B------:R-:W1:Y:S02]  /*1a60*/  LDS R88, [R114] ;  /* 0x0000000072587984 */ /* 0x000e640000000800 */
[----:B-1----:R-:W-:-:S10]  /*1a70*/  HFMA2.MMA.BF16_V2 R89, R88, 1, 1, R99 ;  /* 0x3f803f8058597835 */ /* 0x002fd40000200063 */
[----:B------:R-:W1:Y:S02]  /*1a80*/  ATOMS.CAST.SPIN R89, [R114], R88, R89 ;  /* 0x000000587259738d */ /* 0x000e640001800059 */
[----:B-1----:R-:W-:-:S13]  /*1a90*/  ISETP.EQ.U32.AND P0, PT, R89, 0x1, PT ;  /* 0x000000015900780c */ /* 0x002fda0003f02070 */
[----:B------:R-:W-:Y:S05]  /*1aa0*/  @!P0 BRA `(.L_x_22) ;  /* 0xfffffffc00ec8947 */ /* 0x000fea000383ffff */
[----:B------:R-:W-:Y:S05]  /*1ab0*/  BRA `(.L_x_20) ;  /* 0x00000000000c7947 */ /* 0x000fea0003800000 */
.L_x_21:
[----:B------:R-:W2:Y:S02]  /*1ac0*/  LD.E R99, desc[UR12][R88.64] ;  /* 0x0000000c58637980 */ /* 0x000ea4000c101900 */
[----:B--2---:R-:W-:-:S05]  /*1ad0*/  IMAD.IADD R99, R114, 0x1, R99 ;  /* 0x0000000172637824 */ /* 0x004fca00078e0263 */
[----:B------:R1:W-:Y:S02]  /*1ae0*/  ST.E desc[UR12][R88.64], R99 ;  /* 0x0000006358007985 */ /* 0x0003e4000c10190c */
.L_x_20:
[----:B------:R-:W-:Y:S05]  /*1af0*/  BSYNC B1 ;  /* 0x0000000000017941 */ /* 0x000fea0003800000 */
.L_x_16:
[----:B------:R-:W-:Y:S05]  /*1b00*/  BRA `(.L_x_23) ;  /* 0x0000000000447947 */ /* 0x000fea0003800000 */
.L_x_15:
[----:B------:R-:W1:Y:S02]  /*1b10*/  I2F.BF16.RZ R116, RZ ;  /* 0x000000ff00747306 */ /* 0x000e64000020e400 */
[----:B-1----:R-:W-:-:S05]  /*1b20*/  PRMT R114, R99, 0x5410, R116 ;  /* 0x0000541063727816 */ /* 0x002fca0000000074 */
[----:B------:R1:W-:Y:S02]  /*1b30*/  ATOM.E.ADD.BF16x2.RN.STRONG.GPU P0, RZ, desc[UR12][R88.64], R114 ;  /* 0x0000007258ff79a2 */ /* 0x0003e4000810e7cc */
[----:B-1----:R-:W-:Y:S05]  /*1b40*/  @P0 BRA `(.L_x_23) ;  /* 0x0000000000340947 */ /* 0x002fea0003800000 */
[----:B------:R-:W1:Y:S02]  /*1b50*/  QSPC.E.S P0, RZ, [R88] ;  /* 0x0000000058ff73aa */ /* 0x000e640000000500 */
[----:B-1----:R-:W-:Y:S05]  /*1b60*/  @!P0 BRA `(.L_x_24) ;  /* 0x0000000000208947 */ /* 0x002fea0003800000 */
[----:B------:R-:W-:Y:S02]  /*1b70*/  MOV R114, R88 ;  /* 0x0000005800727202 */ /* 0x000fe40000000f00 */
[----:B------:R-:W-:-:S07]  /*1b80*/  PRMT R99, R99, 0x5410, R116 ;  /* 0x0000541063637816 */ /* 0x000fce0000000074 */
.L_x_25:
[----:B------:R-:W1:Y:S02]  /*1b90*/  LDS R88, [R114] ;  /* 0x0000000072587984 */ /* 0x000e640000000800 */
[----:B-1----:R-:W-:-:S06]  /*1ba0*/  HADD2.BF16_V2 R89, R88, R99 ;  /* 0x0000006358597230 */ /* 0x002fcc0000200000 */
[----:B------:R-:W1:Y:S02]  /*1bb0*/  ATOMS.CAST.SPIN R89, [R114], R88, R89 ;  /* 0x000000587259738d */ /* 0x000e640001800059 */
[----:B-1----:R-:W-:-:S13]  /*1bc0*/  ISETP.EQ.U32.AND P0, PT, R89, 0x1, PT ;  /* 0x000000015900780c */ /* 0x002fda0003f02070 */
[----:B------:R-:W-:Y:S05]  /*1bd0*/  @!P0 BRA `(.L_x_25) ;  /* 0xfffffffc00ec8947 */ /* 0x000fea000383ffff */
[----:B------:R-:W-:Y:S05]  /*1be0*/  BRA `(.L_x_23) ;  /* 0x00000000000c7947 */ /* 0x000fea0003800000 */
.L_x_24:
[----:B------:R-:W2:Y:S02]  /*1bf0*/  LD.E R99, desc[UR12][R88.64] ;  /* 0x0000000c58637980 */ /* 0x000ea4000c101900 */
[----:B--2---:R-:W-:-:S05]  /*1c00*/  IMAD.IADD R99, R114, 0x1, R99 ;  /* 0x0000000172637824 */ /* 0x004fca00078e0263 */
[----:B------:R1:W-:Y:S02]  /*1c10*/  ST.E desc[UR12][R88.64], R99 ;  /* 0x0000006358007985 */ /* 0x0003e4000c10190c */
.L_x_23:
[----:B------:R-:W-:Y:S05]  /*1c20*/  BSYNC B0 ;  /* 0x0000000000007941 */ /* 0x000fea0003800000 */
.L_x_14:
[----:B-1----:R-:W-:Y:S01]  /*1c30*/  IADD3 R88, P2, R58, UR20, RZ ;  /* 0x000000143a587c10 */ /* 0x002fe2000ff5e0ff */
        /* <DEDUP_REMOVED lines=29> */
.L_x_31:
[----:B-----5:R-:W-:-:S05]  /*1e10*/  HADD2.BF16_V2 R114, R115, R99.H0_H0 ;  /* 0x2000006373727230 */ /* 0x020fca0000200000 */
[----:B------:R-:W-:-:S05]  /*1e20*/  PRMT R89, R115, R116, R114 ;  /* 0x0000007473597216 */ /* 0x000fca0000000072 */
[----:B------:R-:W2:Y:S02]  /*1e30*/  ATOM.E.CAS.STRONG.GPU PT, R114, [R76], R115, R89 ;  /* 0x000000734c72738b */ /* 0x000ea400001ee159 */
[----:B--2---:R-:W-:Y:S01]  /*1e40*/  ISETP.NE.U32.AND P0, PT, R114, R115, PT ;  /* 0x000000737200720c */ /* 0x004fe20003f05070 */
[----:B------:R-:W-:-:S12]  /*1e50*/  IMAD.MOV.U32 R115, RZ, RZ, R114 ;  /* 0x000000ffff737224 */ /* 0x000fd800078e0072 */
[----:B------:R-:W-:Y:S05]  /*1e60*/  @P0 BRA `(.L_x_31) ;  /* 0xfffffffc00e80947 */ /* 0x000fea000383ffff */
[----:B------:R-:W-:Y:S05]  /*1e70*/  BSYNC B2 ;  /* 0x0000000000027941 */ /* 0x000fea0003800000 */
.L_x_30:
[----:B------:R-:W-:Y:S05]  /*1e80*/  BRA `(.L_x_32) ;  /* 0x00000000004c7947 */ /* 0x000fea0003800000 */
.L_x_29:
        /* <DEDUP_REMOVED lines=10> */
.L_x_34:
[----:B------:R-:W1:Y:S02]  /*1f30*/  LDS R88, [R114] ;  /* 0x0000000072587984 */ /* 0x000e640000000800 */
[----:B-1----:R-:W-:-:S10]  /*1f40*/  HFMA2.MMA.BF16_V2 R89, R88, 1, 1, R99 ;  /* 0x3f803f8058597835 */ /* 0x002fd40000200063 */
[----:B------:R-:W1:Y:S02]  /*1f50*/  ATOMS.CAST.SPIN R89, [R114], R88, R89 ;  /* 0x000000587259738d */ /* 0x000e640001800059 */
[----:B-1----:R-:W-:-:S13]  /*1f60*/  ISETP.EQ.U32.AND P0, PT, R89, 0x1, PT ;  /* 0x000000015900780c */ /* 0x002fda0003f02070 */
[----:B------:R-:W-:Y:S05]  /*1f70*/  @!P0 BRA `(.L_x_34) ;  /* 0xfffffffc00ec8947 */ /* 0x000fea000383ffff */
[----:B------:R-:W-:Y:S05]  /*1f80*/  BRA `(.L_x_32) ;  /* 0x00000000000c7947 */ /* 0x000fea0003800000 */
.L_x_33:
[----:B------:R-:W2:Y:S02]  /*1f90*/  LD.E R99, desc[UR12][R88.64] ;  /* 0x0000000c58637980 */ /* 0x000ea4000c101900 */
[----:B--2---:R-:W-:-:S05]  /*1fa0*/  IMAD.IADD R99, R114, 0x1, R99 ;  /* 0x0000000172637824 */ /* 0x004fca00078e0263 */
[----:B------:R2:W-:Y:S02]  /*1fb0*/  ST.E desc[UR12][R88.64], R99 ;  /* 0x0000006358007985 */ /* 0x0005e4000c10190c */
.L_x_32:
[----:B------:R-:W-:Y:S05]  /*1fc0*/  BSYNC B1 ;  /* 0x0000000000017941 */ /* 0x000fea0003800000 */
.L_x_28:
[----:B------:R-:W-:Y:S05]  /*1fd0*/  BRA `(.L_x_35) ;  /* 0x0000000000447947 */ /* 0x000fea0003800000 */
.L_x_27:
        /* <DEDUP_REMOVED lines=8> */
.L_x_37:
[----:B------:R-:W1:Y:S02]  /*2060*/  LDS R88, [R114] ;  /* 0x0000000072587984 */ /* 0x000e640000000800 */
[----:B-1----:R-:W-:-:S06]  /*2070*/  HADD2.BF16_V2 R89, R88, R99 ;  /* 0x0000006358597230 */ /* 0x002fcc0000200000 */
[----:B------:R-:W1:Y:S02]  /*2080*/  ATOMS.CAST.SPIN R89, [R114], R88, R89 ;  /* 0x000000587259738d */ /* 0x000e640001800059 */
[----:B-1----:R-:W-:-:S13]  /*2090*/  ISETP.EQ.U32.AND P0, PT, R89, 0x1, PT ;  /* 0x000000015900780c */ /* 0x002fda0003f02070 */
[----:B------:R-:W-:Y:S05]  /*20a0*/  @!P0 BRA `(.L_x_37) ;  /* 0xfffffffc00ec8947 */ /* 0x000fea000383ffff */
[----:B------:R-:W-:Y:S05]  /*20b0*/  BRA `(.L_x_35) ;  /* 0x00000000000c7947 */ /* 0x000fea0003800000 */
.L_x_36:
[----:B------:R-:W2:Y:S02]  /*20c0*/  LD.E R99, desc[UR12][R88.64] ;  /* 0x0000000c58637980 */ /* 0x000ea4000c101900 */
[----:B--2---:R-:W-:-:S05]  /*20d0*/  IMAD.IADD R99, R114, 0x1, R99 ;  /* 0x0000000172637824 */ /* 0x004fca00078e0263 */
[----:B------:R3:W-:Y:S02]  /*20e0*/  ST.E desc[UR12][R88.64], R99 ;  /* 0x0000006358007985 */ /* 0x0007e4000c10190c */
.L_x_35:
[----:B------:R-:W-:Y:S05]  /*20f0*/  BSYNC B0 ;  /* 0x0000000000007941 */ /* 0x000fea0003800000 */
.L_x_26:
[----:B--23--:R-:W-:Y:S01]  /*2100*/  IADD3 R88, P2, R40, UR20, RZ ;  /* 0x0000001428587c10 */ /* 0x00cfe2000ff5e0ff */
[----:B------:R-:W-:Y:S01]  /*2110*/  IMAD.U32 R114, R98, 0x10000, RZ ;  /* 0x0001000062727824 */ /* 0x000fe200078e00ff */
[----:B------:R-:W-:Y:S01]  /*2120*/  IADD3 R116, P0, R2, R54, RZ ;  /* 0x0000003602747210 */ /* 0x000fe20007f1e0ff */
[----:B------:R-:W-:Y:S01]  /*2130*/  IMAD.U32 R99, RZ, RZ, UR10 ;  /* 0x0000000aff637e24 */ /* 0x000fe2000f8e00ff */
[----:B------:R-:W-:Y:S01]  /*2140*/  LOP3.LUT R115, R88, 0x3, RZ, 0xc0, !PT ;  /* 0x0000000358737812 */ /* 0x000fe200078ec0ff */
[----:B------:R-:W-:Y:S01]  /*2150*/  FMUL.FTZ R89, R17, R114 ;  /* 0x0000007211597220 */ /* 0x000fe20000410000 */
[----:B------:R-:W-:Y:S01]  /*2160*/  ISETP.LT.U32.AND P1, PT, R116, UR17, PT ;  /* 0x0000001174007c0c */ /* 0x000fe2000bf21070 */
[----:B------:R-:W-:Y:S01]  /*2170*/  IMAD.X R114, R0, 0x1, R34, P0 ;  /* 0x0000000100727824 */ /* 0x000fe200000e0622 */
[----:B------:R-:W-:Y:S01]  /*2180*/  ISETP.NE.U32.AND P0, PT, R115, RZ, PT ;  /* 0x000000ff7300720c */ /* 0x000fe20003f05070 */
[----:B------:R-:W-:Y:S01]  /*2190*/  BSSY B0, `(.L_x_38) ;  /* 0x0000043000007945 */ /* 0x000fe20003800000 */
[----:B------:R-:W-:-:S02]  /*21a0*/  F2FP.BF16.F32.PACK_AB R89, RZ, R89 ;  /* 0x00000059ff59723e */ /* 0x000fc400000010ff */
[----:B------:R-:W-:Y:S02]  /*21b0*/  ISETP.GT.U32.AND.EX P1, PT, R99, R114, PT, P1 ;  /* 0x000000726300720c */ /* 0x000fe40003f24110 */
[----:B------:R-:W-:Y:S02]  /*21c0*/  ISETP.NE.AND.EX P0, PT, RZ, RZ, PT, P0 ;  /* 0x000000ffff00720c */ /* 0x000fe40003f05300 */
[----:B------:R-:W-:Y:S02]  /*21d0*/  PRMT R99, R89, 0x7610, R99 ;  /* 0x0000761059637816 */ /* 0x000fe40000000063 */
[----:B------:R-:W-:-:S09]  /*21e0*/  IADD3.X R89, R36, UR21, RZ, P2, !PT ;  /* 0x0000001524597c10 */ /* 0x000fd200097fe4ff */
        /* <DEDUP_REMOVED lines=15> */
.L_x_43:
[----:B-----5:R-:W-:-:S05]  /*22e0*/  HADD2.BF16_V2 R114, R115, R99.H0_H0 ;  /* 0x2000006373727230 */ /* 0x020fca0000200000 */
[----:B------:R-:W-:-:S05]  /*22f0*/  PRMT R89, R115, R116, R114 ;  /* 0x0000007473597216 */ /* 0x000fca0000000072 */
[----:B------:R-:W3:Y:S02]  /*2300*/  ATOM.E.CAS.STRONG.GPU PT, R114, [R78], R115, R89 ;  /* 0x000000734e72738b */ /* 0x000ee400001ee159 */
[----:B---3--:R-:W-:Y:S01]  /*2310*/  ISETP.NE.U32.AND P0, PT, R114, R115, PT ;  /* 0x000000737200720c */ /* 0x008fe20003f05070 */
[----:B------:R-:W-:-:S12]  /*2320*/  IMAD.MOV.U32 R115, RZ, RZ, R114 ;  /* 0x000000ffff737224 */ /* 0x000fd800078e0072 */
[----:B------:R-:W-:Y:S05]  /*2330*/  @P0 BRA `(.L_x_43) ;  /* 0xfffffffc00e80947 */ /* 0x000fea000383ffff */
[----:B------:R-:W-:Y:S05]  /*2340*/  BSYNC B2 ;  /* 0x0000000000027941 */ /* 0x000fea0003800000 */
.L_x_42:
[----:B------:R-:W-:Y:S05]  /*2350*/  BRA `(.L_x_44) ;  /* 0x00000000004c7947 */ /* 0x000fea0003800000 */
.L_x_41:
[----:B------:R-:W2:Y:S01]  /*2360*/  I2F.BF16.RZ R116, RZ ;  /* 0x000000ff00747306 */ /* 0x000ea2000020e400 */
[----:B------:R-:W-:-:S04]  /*2370*/  IADD3 R88, P0, R66, UR20, RZ ;  /* 0x0000001442587c10 */ /* 0x000fc8000ff1e0ff */
[----:B------:R-:W-:Y:S02]  /*2380*/  IADD3.X R89, R35, UR21, RZ, P0, !PT ;  /* 0x0000001523597c10 */ /* 0x000fe400087fe4ff */
[----:B--2---:R-:W-:-:S06]  /*2390*/  PRMT R114, R116, 0x5410, R99 ;  /* 0x0000541074727816 */ /* 0x004fcc0000000063 */
[----:B------:R2:W-:Y:S02]  /*23a0*/  ATOM.E.ADD.BF16x2.RN.STRONG.GPU P0, RZ, desc[UR12][R88.64], R114 ;  /* 0x0000007258ff79a2 */ /* 0x0005e4000810e7cc */
[----:B--2---:R-:W-:Y:S05]  /*23b0*/  @P0 BRA `(.L_x_44) ;  /* 0x0000000000340947 */ /* 0x004fea0003800000 */
[----:B------:R-:W2:Y:S02]  /*23c0*/  QSPC.E.S P0, RZ, [R88] ;  /* 0x0000000058ff73aa */ /* 0x000ea40000000500 */
[----:B--2---:R-:W-:Y:S05]  /*23d0*/  @!P0 BRA `(.L_x_45) ;  /* 0x0000000000208947 */ /* 0x004fea0003800000 */
[----:B------:R-:W-:Y:S02]  /*23e0*/  MOV R114, R88 ;  /* 0x0000005800727202 */ /* 0x000fe40000000f00 */
[----:B------:R-:W-:-:S07]  /*23f0*/  PRMT R99, R116, 0x5410, R99 ;  /* 0x0000541074637816 */ /* 0x000fce0000000063 */
.L_x_46:
[----:B------:R-:W2:Y:S02]  /*2400*/  LDS R88, [R114] ;  /* 0x0000000072587984 */ /* 0x000ea40000000800 */
[----:B--2---:R-:W-:-:S10]  /*2410*/  HFMA2.MMA.BF16_V2 R89, R88, 1, 1, R99 ;  /* 0x3f803f8058597835 */ /* 0x004fd40000200063 */
[----:B------:R-:W2:Y:S02]  /*2420*/  ATOMS.CAST.SPIN R89, [R114], R88, R89 ;  /* 0x000000587259738d */ /* 0x000ea40001800059 */
[----:B--2---:R-:W-:-:S13]  /*2430*/  ISETP.EQ.U32.AND P0, PT, R89, 0x1, PT ;  /* 0x000000015900780c */ /* 0x004fda0003f02070 */
[----:B------:R-:W-:Y:S05]  /*2440*/  @!P0 BRA `(.L_x_46) ;  /* 0xfffffffc00ec8947 */ /* 0x000fea000383ffff */
[----:B------:R-:W-:Y:S05]  /*2450*/  BRA `(.L_x_44) ;  /* 0x00000000000c7947 */ /* 0x000fea0003800000 */
.L_x_45:
[----:B------:R-:W2:Y:S02]  /*2460*/  LD.E R99, desc[UR12][R88.64] ;  /* 0x0000000c58637980 */ /* 0x000ea4000c101900 */
[----:B--2---:R-:W-:-:S05]  /*2470*/  IMAD.IADD R99, R114, 0x1, R99 ;  /* 0x0000000172637824 */ /* 0x004fca00078e0263 */
[----:B------:R2:W-:Y:S02]  /*2480*/  ST.E desc[UR12][R88.64], R99 ;  /* 0x0000006358007985 */ /* 0x0005e4000c10190c */
.L_x_44:
[----:B------:R-:W-:Y:S05]  /*2490*/  BSYNC B1 ;  /* 0x0000000000017941 */ /* 0x000fea0003800000 */
.L_x_40:
[----:B------:R-:W-:Y:S05]  /*24a0*/  BRA `(.L_x_47) ;  /* 0x0000000000447947 */ /* 0x000fea0003800000 */
.L_x_39:
[----:B------:R-:W2:Y:S02]  /*24b0*/  I2F.BF16.RZ R116, RZ ;  /* 0x000000ff00747306 */ /* 0x000ea4000020e400 */
[----:B--2---:R-:W-:-:S05]  /*24c0*/  PRMT R114, R99, 0x5410, R116 ;  /* 0x0000541063727816 */ /* 0x004fca0000000074 */
[----:B------:R2:W-:Y:S02]  /*24d0*/  ATOM.E.ADD.BF16x2.RN.STRONG.GPU P0, RZ, desc[UR12][R88.64], R114 ;  /* 0x0000007258ff79a2 */ /* 0x0005e4000810e7cc */
[----:B--2---:R-:W-:Y:S05]  /*24e0*/  @P0 BRA `(.L_x_47) ;  /* 0x0000000000340947 */ /* 0x004fea0003800000 */
[----:B------:R-:W2:Y:S02]  /*24f0*/  QSPC.E.S P0, RZ, [R88] ;  /* 0x0000000058ff73aa */ /* 0x000ea40000000500 */
[----:B--2---:R-:W-:Y:S05]  /*2500*/  @!P0 BRA `(.L_x_48) ;  /* 0x0000000000208947 */ /* 0x004fea0003800000 */
[----:B------:R-:W-:Y:S02]  /*2510*/  MOV R114, R88 ;  /* 0x0000005800727202 */ /* 0x000fe40000000f00 */
[----:B------:R-:W-:-:S07]  /*2520*/  PRMT R99, R99, 0x5410, R116 ;  /* 0x0000541063637816 */ /* 0x000fce0000000074 */
.L_x_49:
[----:B------:R-:W2:Y:S02]  /*2530*/  LDS R88, [R114] ;  /* 0x0000000072587984 */ /* 0x000ea40000000800 */
[----:B--2---:R-:W-:-:S06]  /*2540*/  HADD2.BF16_V2 R89, R88, R99 ;  /* 0x0000006358597230 */ /* 0x004fcc0000200000 */
[----:B------:R-:W2:Y:S02]  /*2550*/  ATOMS.CAST.SPIN R89, [R114], R88, R89 ;  /* 0x000000587259738d */ /* 0x000ea40001800059 */
[----:B--2---:R-:W-:-:S13]  /*2560*/  ISETP.EQ.U32.AND P0, PT, R89, 0x1, PT ;  /* 0x000000015900780c */ /* 0x004fda0003f02070 */
[----:B------:R-:W-:Y:S05]  /*2570*/  @!P0 BRA `(.L_x_49) ;  /* 0xfffffffc00ec8947 */ /* 0x000fea000383ffff */
[----:B------:R-:W-:Y:S05]  /*2580*/  BRA `(.L_x_47) ;  /* 0x00000000000c7947 */ /* 0x000fea0003800000 */
.L_x_48:
[----:B------:R-:W2:Y:S02]  /*2590*/  LD.E R99, desc[UR12][R88.64] ;  /* 0x0000000c58637980 */ /* 0x000ea4000c101900 */
[----:B--2---:R-:W-:-:S05]  /*25a0*/  IMAD.IADD R99, R114, 0x1, R99 ;  /* 0x0000000172637824 */ /* 0x004fca00078e0263 */
[----:B------:R2:W-:Y:S02]  /*25b0*/  ST.E desc[UR12][R88.64], R99 ;  /* 0x0000006358007985 */ /* 0x0005e4000c10190c */
.L_x_47:
[----:B------:R-:W-:Y:S05]  /*25c0*/  BSYNC B0 ;  /* 0x0000000000007941 */ /* 0x000fea0003800000 */
.L_x_38:
[----:B--2---:R-:W-:Y:S01]  /*25d0*/  IADD3 R88, P2, R52, UR20, RZ ;  /* 0x0000001434587c10 */ /* 0x004fe2000ff5e0ff */
        /* <DEDUP_REMOVED lines=29> */
.L_x_55:
[----:B-----5:R-:W-:-:S05]  /*27b0*/  HADD2.BF16_V2 R114, R115, R99.H0_H0 ;  /* 0x2000006373727230 */ /* 0x020fca0000200000 */
[----:B------:R-:W-:-:S05]  /*27c0*/  PRMT R89, R115, R116, R114 ;  /* 0x0000007473597216 */ /* 0x000fca0000000072 */
[----:B------:R-:W3:Y:S02]  /*27d0*/  ATOM.E.CAS.STRONG.GPU PT, R114, [R80], R115, R89 ;  /* 0x000000735072738b */ /* 0x000ee400001ee159 */
[----:B---3--:R-:W-:Y:S01]  /*27e0*/  ISETP.NE.U32.AND P0, PT, R114, R115, PT ;  /* 0x000000737200720c */ /* 0x008fe20003f05070 */
[----:B------:R-:W-:-:S12]  /*27f0*/  IMAD.MOV.U32 R115, RZ, RZ, R114 ;  /* 0x000000ffff737224 */ /* 0x000fd800078e0072 */
[----:B------:R-:W-:Y:S05]  /*2800*/  @P0 BRA `(.L_x_55) ;  /* 0xfffffffc00e80947 */ /* 0x000fea000383ffff */
[----:B------:R-:W-:Y:S05]  /*2810*/  BSYNC B2 ;  /* 0x0000000000027941 */ /* 0x000fea0003800000 */
.L_x_54:
[----:B------:R-:W-:Y:S05]  /*2820*/  BRA `(.L_x_56) ;  /* 0x00000000004c7947 */ /* 0x000fea0003800000 */
.L_x_53:
        /* <DEDUP_REMOVED lines=10> */
.L_x_58:
[----:B------:R-:W2:Y:S02]  /*28d0*/  LDS R88, [R114] ;  /* 0x0000000072587984 */ /* 0x000ea40000000800 */
[----:B--2---:R-:W-:-:S10]  /*28e0*/  HFMA2.MMA.BF16_V2 R89, R88, 1, 1, R99 ;  /* 0x3f803f8058597835 */ /* 0x004fd40000200063 */
[----:B------:R-:W2:Y:S02]  /*28f0*/  ATOMS.CAST.SPIN R89, [R114], R88, R89 ;  /* 0x000000587259738d */ /* 0x000ea40001800059 */
[----:B--2---:R-:W-:-:S13]  /*2900*/  ISETP.EQ.U32.AND P0, PT, R89, 0x1, PT ;  /* 0x000000015900780c */ /* 0x004fda0003f02070 */
[----:B------:R-:W-:Y:S05]  /*2910*/  @!P0 BRA `(.L_x_58) ;  /* 0xfffffffc00ec8947 */ /* 0x000fea000383ffff */
[----:B------:R-:W-:Y:S05]  /*2920*/  BRA `(.L_x_56) ;  /* 0x00000000000c7947 */ /* 0x000fea0003800000 */
.L_x_57:
[----:B------:R-:W2:Y:S02]  /*2930*/  LD.E R99, desc[UR12][R88.64] ;  /* 0x0000000c58637980 */ /* 0x000ea4000c101900 */
[----:B--2---:R-:W-:-:S05]  /*2940*/  IMAD.IADD R99, R114, 0x1, R99 ;  /* 0x0000000172637824 */ /* 0x004fca00078e0263 */
[----:B------:R2:W-:Y:S02]  /*2950*/  ST.E desc[UR12][R88.64], R99 ;  /* 0x0000006358007985 */ /* 0x0005e4000c10190c */
.L_x_56:
[----:B------:R-:W-:Y:S05]  /*2960*/  BSYNC B1 ;  /* 0x0000000000017941 */ /* 0x000fea0003800000 */
.L_x_52:
[----:B------:R-:W-:Y:S05]  /*2970*/  BRA `(.L_x_59) ;  /* 0x0000000000447947 */ /* 0x000fea0003800000 */
.L_x_51:
        /* <DEDUP_REMOVED lines=8> */
.L_x_61:
[----:B------:R-:W2:Y:S02]  /*2a00*/  LDS R88, [R114] ;  /* 0x0000000072587984 */ /* 0x000ea40000000800 */
[----:B--2---:R-:W-:-:S06]  /*2a10*/  HADD2.BF16_V2 R89, R88, R99 ;  /* 0x0000006358597230 */ /* 0x004fcc0000200000 */
[----:B------:R-:W2:Y:S02]  /*2a20*/  ATOMS.CAST.SPIN R89, [R114], R88, R89 ;  /* 0x000000587259738d */ /* 0x000ea40001800059 */
[----:B--2---:R-:W-:-:S13]  /*2a30*/  ISETP.EQ.U32.AND P0, PT, R89, 0x1, PT ;  /* 0x000000015900780c */ /* 0x004fda0003f02070 */
[----:B------:R-:W-:Y:S05]  /*2a40*/  @!P0 BRA `(.L_x_61) ;  /* 0xfffffffc00ec8947 */ /* 0x000fea000383ffff */
[----:B------:R-:W-:Y:S05]  /*2a50*/  BRA `(.L_x_59) ;  /* 0x00000000000c7947 */ /* 0x000fea0003800000 */
.L_x_60:
[----:B------:R-:W2:Y:S02]  /*2a60*/  LD.E R99, desc[UR12][R88.64] ;  /* 0x0000000c58637980 */ /* 0x000ea4000c101900 */
[----:B--2---:R-:W-:-:S05]  /*2a70*/  IMAD.IADD R99, R114, 0x1, R99 ;  /* 0x0000000172637824 */ /* 0x004fca00078e0263 */
[----:B------:R3:W-:Y:S02]  /*2a80*/  ST.E desc[UR12][R88.64], R99 ;  /* 0x0000006358007985 */ /* 0x0007e4000c10190c */
.L_x_59:
[----:B------:R-:W-:Y:S05]  /*2a90*/  BSYNC B0 ;  /* 0x0000000000007941 */ /* 0x000fea0003800000 */
.L_x_50:
        /* <DEDUP_REMOVED lines=30> */
.L_x_67:
[----:B-----5:R-:W-:-:S05]  /*2c80*/  HADD2.BF16_V2 R114, R115, R99.H0_H0 ;  /* 0x2000006373727230 */ /* 0x020fca0000200000 */
[----:B------:R-:W-:-:S05]  /*2c90*/  PRMT R89, R115, R116, R114 ;  /* 0x0000007473597216 */ /* 0x000fca0000000072 */
[----:B------:R-:W3:Y:S02]  /*2ca0*/  ATOM.E.CAS.STRONG.GPU PT, R114, [R82], R115, R89 ;  /* 0x000000735272738b */ /* 0x000ee400001ee159 */
[----:B---3--:R-:W-:Y:S01]  /*2cb0*/  ISETP.NE.U32.AND P0, PT, R114, R115, PT ;  /* 0x000000737200720c */ /* 0x008fe20003f05070 */
[----:B------:R-:W-:-:S12]  /*2cc0*/  IMAD.MOV.U32 R115, RZ, RZ, R114 ;  /* 0x000000ffff737224 */ /* 0x000fd800078e0072 */
[----:B------:R-:W-:Y:S05]  /*2cd0*/  @P0 BRA `(.L_x_67) ;  /* 0xfffffffc00e80947 */ /* 0x000fea000383ffff */
[----:B------:R-:W-:Y:S05]  /*2ce0*/  BSYNC B2 ;  /* 0x0000000000027941 */ /* 0x000fea0003800000 */
.L_x_66:
[----:B------:R-:W-:Y:S05]  /*2cf0*/  BRA `(.L_x_68) ;  /* 0x00000000004c7947 */ /* 0x000fea0003800000 */
.L_x_65:
        /* <DEDUP_REMOVED lines=10> */
.L_x_70:
[----:B------:R-:W2:Y:S02]  /*2da0*/  LDS R88, [R114] ;  /* 0x0000000072587984 */ /* 0x000ea40000000800 */
[----:B--2---:R-:W-:-:S10]  /*2db0*/  HFMA2.MMA.BF16_V2 R89, R88, 1, 1, R99 ;  /* 0x3f803f8058597835 */ /* 0x004fd40000200063 */
[----:B------:R-:W2:Y:S02]  /*2dc0*/  ATOMS.CAST.SPIN R89, [R114], R88, R89 ;  /* 0x000000587259738d */ /* 0x000ea40001800059 */
[----:B--2---:R-:W-:-:S13]  /*2dd0*/  ISETP.EQ.U32.AND P0, PT, R89, 0x1, PT ;  /* 0x000000015900780c */ /* 0x004fda0003f02070 */
[----:B------:R-:W-:Y:S05]  /*2de0*/  @!P0 BRA `(.L_x_70) ;  /* 0xfffffffc00ec8947 */ /* 0x000fea000383ffff */
[----:B------:R-:W-:Y:S05]  /*2df0*/  BRA `(.L_x_68) ;  /* 0x00000000000c7947 */ /* 0x000fea0003800000 */
.L_x_69:
[----:B------:R-:W2:Y:S02]  /*2e00*/  LD.E R99, desc[UR12][R88.64] ;  /* 0x0000000c58637980 */ /* 0x000ea4000c101900 */
[----:B--2---:R-:W-:-:S05]  /*2e10*/  IMAD.IADD R99, R114, 0x1, R99 ;  /* 0x0000000172637824 */ /* 0x004fca00078e0263 */
[----:B------:R3:W-:Y:S02]  /*2e20*/  ST.E desc[UR12][R88.64], R99 ;  /* 0x0000006358007985 */ /* 0x0007e4000c10190c */
.L_x_68:
[----:B------:R-:W-:Y:S05]  /*2e30*/  BSYNC B1 ;  /* 0x0000000000017941 */ /* 0x000fea0003800000 */
.L_x_64:
[----:B------:R-:W-:Y:S05]  /*2e40*/  BRA `(.L_x_71) ;  /* 0x0000000000447947 */ /* 0x000fea0003800000 */
.L_x_63:
        /* <DEDUP_REMOVED lines=8> */
.L_x_73:
[----:B------:R-:W2:Y:S02]  /*2ed0*/  LDS R88, [R114] ;  /* 0x0000000072587984 */ /* 0x000ea40000000800 */
[----:B--2---:R-:W-:-:S06]  /*2ee0*/  HADD2.BF16_V2 R89, R88, R99 ;  /* 0x0000006358597230 */ /* 0x004fcc0000200000 */
[----:B------:R-:W2:Y:S02]  /*2ef0*/  ATOMS.CAST.SPIN R89, [R114], R88, R89 ;  /* 0x000000587259738d */ /* 0x000ea40001800059 */
[----:B--2---:R-:W-:-:S13]  /*2f00*/  ISETP.EQ.U32.AND P0, PT, R89, 0x1, PT ;  /* 0x000000015900780c */ /* 0x004fda0003f02070 */
[----:B------:R-:W-:Y:S05]  /*2f10*/  @!P0 BRA `(.L_x_73) ;  /* 0xfffffffc00ec8947 */ /* 0x000fea000383ffff */
[----:B------:R-:W-:Y:S05]  /*2f20*/  BRA `(.L_x_71) ;  /* 0x00000000000c7947 */ /* 0x000fea0003800000 */
.L_x_72:
[----:B------:R-:W2:Y:S02]  /*2f30*/  LD.E R99, desc[UR12][R88.64] ;  /* 0x0000000c58637980 */ /* 0x000ea4000c101900 */
[----:B--2---:R-:W-:-:S05]  /*2f40*/  IMAD.IADD R99, R114, 0x1, R99 ;  /* 0x0000000172637824 */ /* 0x004fca00078e0263 */
[----:B------:R4:W-:Y:S02]  /*2f50*/  ST.E desc[UR12][R88.64], R99 ;  /* 0x0000006358007985 */ /* 0x0009e4000c10190c */
.L_x_71:
[----:B------:R-:W-:Y:S05]  /*2f60*/  BSYNC B0 ;  /* 0x0000000000007941 */ /* 0x000fea0003800000 */
.L_x_62:
[----:B---34-:R-:W-:Y:S01]  /*2f70*/  IADD3 R88, P2, R46, UR20, RZ ;  /* 0x000000142e587c10 */ /* 0x018fe2000ff5e0ff */
        /* <DEDUP_REMOVED lines=29> */
.L_x_79:
[----:B-----5:R-:W-:-:S05]  /*3150*/  HADD2.BF16_V2 R114, R115, R99.H0_H0 ;  /* 0x2000006373727230 */ /* 0x020fca0000200000 */
[----:B------:R-:W-:-:S05]  /*3160*/  PRMT R89, R115, R116, R114 ;  /* 0x0000007473597216 */ /* 0x000fca0000000072 */
[----:B------:R-:W4:Y:S02]  /*3170*/  ATOM.E.CAS.STRONG.GPU PT, R114, [R84], R115, R89 ;  /* 0x000000735472738b */ /* 0x000f2400001ee159 */
[----:B----4-:R-:W-:Y:S01]  /*3180*/  ISETP.NE.U32.AND P0, PT, R114, R115, PT ;  /* 0x000000737200720c */ /* 0x010fe20003f05070 */
[----:B------:R-:W-:-:S12]  /*3190*/  IMAD.MOV.U32 R115, RZ, RZ, R114 ;  /* 0x000000ffff737224 */ /* 0x000fd800078e0072 */
[----:B------:R-:W-:Y:S05]  /*31a0*/  @P0 BRA `(.L_x_79) ;  /* 0xfffffffc00e80947 */ /* 0x000fea000383ffff */
[----:B------:R-:W-:Y:S05]  /*31b0*/  BSYNC B2 ;  /* 0x0000000000027941 */ /* 0x000fea0003800000 */
.L_x_78:
[----:B------:R-:W-:Y:S05]  /*31c0*/  BRA `(.L_x_80) ;  /* 0x00000000004c7947 */ /* 0x000fea0003800000 */
.L_x_77:
[----:B------:R-:W3:Y:S01]  /*31d0*/  I2F.BF16.RZ R116, RZ ;  /* 0x000000ff00747306 */ /* 0x000ee2000020e400 */
[----:B------:R-:W-:-:S04]  /*31e0*/  IADD3 R88, P0, R44, UR20, RZ ;  /* 0x000000142c587c10 */ /* 0x000fc8000ff1e0ff */
[----:B------:R-:W-:Y:S02]  /*31f0*/  IADD3.X R89, R27, UR21, RZ, P0, !PT ;  /* 0x000000151b597c10 */ /* 0x000fe400087fe4ff */
[----:B---3--:R-:W-:-:S06]  /*3200*/  PRMT R114, R116, 0x5410, R99 ;  /* 0x0000541074727816 */ /* 0x008fcc0000000063 */
[----:B------:R3:W-:Y:S02]  /*3210*/  ATOM.E.ADD.BF16x2.RN.STRONG.GPU P0, RZ, desc[UR12][R88.64], R114 ;  /* 0x0000007258ff79a2 */ /* 0x0007e4000810e7cc */
[----:B---3--:R-:W-:Y:S05]  /*3220*/  @P0 BRA `(.L_x_80) ;  /* 0x0000000000340947 */ /* 0x008fea0003800000 */
[----:B------:R-:W3:Y:S02]  /*3230*/  QSPC.E.S P0, RZ, [R88] ;  /* 0x0000000058ff73aa */ /* 0x000ee40000000500 */
[----:B---3--:R-:W-:Y:S05]  /*3240*/  @!P0 BRA `(.L_x_81) ;  /* 0x0000000000208947 */ /* 0x008fea0003800000 */
[----:B------:R-:W-:Y:S02]  /*3250*/  MOV R114, R88 ;  /* 0x0000005800727202 */ /* 0x000fe40000000f00 */
[----:B------:R-:W-:-:S07]  /*3260*/  PRMT R99, R116, 0x5410, R99 ;  /* 0x0000541074637816 */ /* 0x000fce0000000063 */
.L_x_82:
[----:B------:R-:W3:Y:S02]  /*3270*/  LDS R88, [R114] ;  /* 0x0000000072587984 */ /* 0x000ee40000000800 */
[----:B---3--:R-:W-:-:S10]  /*3280*/  HFMA2.MMA.BF16_V2 R89, R88, 1, 1, R99 ;  /* 0x3f803f8058597835 */ /* 0x008fd40000200063 */
[----:B------:R-:W3:Y:S02]  /*3290*/  ATOMS.CAST.SPIN R89, [R114], R88, R89 ;  /* 0x000000587259738d */ /* 0x000ee40001800059 */
[----:B---3--:R-:W-:-:S13]  /*32a0*/  ISETP.EQ.U32.AND P0, PT, R89, 0x1, PT ;  /* 0x000000015900780c */ /* 0x008fda0003f02070 */
[----:B------:R-:W-:Y:S05]  /*32b0*/  @!P0 BRA `(.L_x_82) ;  /* 0xfffffffc00ec8947 */ /* 0x000fea000383ffff */
[----:B------:R-:W-:Y:S05]  /*32c0*/  BRA `(.L_x_80) ;  /* 0x00000000000c7947 */ /* 0x000fea0003800000 */
.L_x_81:
[----:B------:R-:W3:Y:S02]  /*32d0*/  LD.E R99, desc[UR12][R88.64] ;  /* 0x0000000c58637980 */ /* 0x000ee4000c101900 */
[----:B---3--:R-:W-:-:S05]  /*32e0*/  IMAD.IADD R99, R114, 0x1, R99 ;  /* 0x0000000172637824 */ /* 0x008fca00078e0263 */
[----:B------:R3:W-:Y:S02]  /*32f0*/  ST.E desc[UR12][R88.64], R99 ;  /* 0x0000006358007985 */ /* 0x0007e4000c10190c */
.L_x_80:
[----:B------:R-:W-:Y:S05]  /*3300*/  BSYNC B1 ;  /* 0x0000000000017941 */ /* 0x000fea0003800000 */
.L_x_76:
[----:B------:R-:W-:Y:S05]  /*3310*/  BRA `(.L_x_83) ;  /* 0x0000000000447947 */ /* 0x000fea0003800000 */
.L_x_75:
[----:B------:R-:W3:Y:S02]  /*3320*/  I2F.BF16.RZ R116, RZ ;  /* 0x000000ff00747306 */ /* 0x000ee4000020e400 */
[----:B---3--:R-:W-:-:S05]  /*3330*/  PRMT R114, R99, 0x5410, R116 ;  /* 0x0000541063727816 */ /* 0x008fca0000000074 */
[----:B------:R3:W-:Y:S02]  /*3340*/  ATOM.E.ADD.BF16x2.RN.STRONG.GPU P0, RZ, desc[UR12][R88.64], R114 ;  /* 0x0000007258ff79a2 */ /* 0x0007e4000810e7cc */
[----:B---3--:R-:W-:Y:S05]  /*3350*/  @P0 BRA `(.L_x_83) ;  /* 0x0000000000340947 */ /* 0x008fea0003800000 */
[----:B------:R-:W3:Y:S02]  /*3360*/  QSPC.E.S P0, RZ, [R88] ;  /* 0x0000000058ff73aa */ /* 0x000ee40000000500 */
[----:B---3--:R-:W-:Y:S05]  /*3370*/  @!P0 BRA `(.L_x_84) ;  /* 0x0000000000208947 */ /* 0x008fea0003800000 */
[----:B------:R-:W-:Y:S02]  /*3380*/  MOV R114, R88 ;  /* 0x0000005800727202 */ /* 0x000fe40000000f00 */
[----:B------:R-:W-:-:S07]  /*3390*/  PRMT R99, R99, 0x5410, R116 ;  /* 0x0000541063637816 */ /* 0x000fce0000000074 */
.L_x_85:
[----:B------:R-:W3:Y:S02]  /*33a0*/  LDS R88, [R114] ;  /* 0x0000000072587984 */ /* 0x000ee40000000800 */
[----:B---3--:R-:W-:-:S06]  /*33b0*/  HADD2.BF16_V2 R89, R88, R99 ;  /* 0x0000006358597230 */ /* 0x008fcc0000200000 */
[----:B------:R-:W3:Y:S02]  /*33c0*/  ATOMS.CAST.SPIN R89, [R114], R88, R89 ;  /* 0x000000587259738d */ /* 0x000ee40001800059 */
[----:B---3--:R-:W-:-:S13]  /*33d0*/  ISETP.EQ.U32.AND P0, PT, R89, 0x1, PT ;  /* 0x000000015900780c */ /* 0x008fda0003f02070 */
[----:B------:R-:W-:Y:S05]  /*33e0*/  @!P0 BRA `(.L_x_85) ;  /* 0xfffffffc00ec8947 */ /* 0x000fea000383ffff */
[----:B------:R-:W-:Y:S05]  /*33f0*/  BRA `(.L_x_83) ;  /* 0x00000000000c7947 */ /* 0x000fea0003800000 */
.L_x_84:
[----:B------:R-:W3:Y:S02]  /*3400*/  LD.E R99, desc[UR12][R88.64] ;  /* 0x0000000c58637980 */ /* 0x000ee4000c101900 */
[----:B---3--:R-:W-:-:S05]  /*3410*/  IMAD.IADD R99, R114, 0x1, R99 ;  /* 0x0000000172637824 */ /* 0x008fca00078e0263 */
[----:B------:R3:W-:Y:S02]  /*3420*/  ST.E desc[UR12][R88.64], R99 ;  /* 0x0000006358007985 */ /* 0x0007e4000c10190c */
.L_x_83:
[----:B------:R-:W-:Y:S05]  /*3430*/  BSYNC B0 ;  /* 0x0000000000007941 */ /* 0x000fea0003800000 */
.L_x_74:
[----:B---3--:R-:W-:Y:S01]  /*3440*/  IADD3 R88, P2, R100, UR20, RZ ;  /* 0x0000001464587c10 */ /* 0x008fe2000ff5e0ff */
        /* <DEDUP_REMOVED lines=29> */
.L_x_91:
[----:B-----5:R-:W-:-:S05]  /*3620*/  HADD2.BF16_V2 R114, R99, R98.H0_H0 ;  /* 0x2000006263727230 */ /* 0x020fca0000200000 */
[----:B------:R-:W-:-:S05]  /*3630*/  PRMT R89, R99, R115, R114 ;  /* 0x0000007363597216 */ /* 0x000fca0000000072 */
[----:B------:R-:W4:Y:S02]  /*3640*/  ATOM.E.CAS.STRONG.GPU PT, R114, [R86], R99, R89 ;  /* 0x000000635672738b */ /* 0x000f2400001ee159 */
[----:B----4-:R-:W-:Y:S01]  /*3650*/  ISETP.NE.U32.AND P0, PT, R114, R99, PT ;  /* 0x000000637200720c */ /* 0x010fe20003f05070 */
[----:B------:R-:W-:-:S12]  /*3660*/  IMAD.MOV.U32 R99, RZ, RZ, R114 ;  /* 0x000000ffff637224 */ /* 0x000fd800078e0072 */
[----:B------:R-:W-:Y:S05]  /*3670*/  @P0 BRA `(.L_x_91) ;  /* 0xfffffffc00e80947 */ /* 0x000fea000383ffff */
[----:B------:R-:W-:Y:S05]  /*3680*/  BSYNC B2 ;  /* 0x0000000000027941 */ /* 0x000fea0003800000 */
.L_x_90:
[----:B------:R-:W-:Y:S05]  /*3690*/  BRA `(.L_x_92) ;  /* 0x00000000004c7947 */ /* 0x000fea0003800000 */
.L_x_89:
        /* <DEDUP_REMOVED lines=10> */
.L_x_94:
[----:B------:R-:W3:Y:S02]  /*3740*/  LDS R88, [R99] ;  /* 0x0000000063587984 */ /* 0x000ee40000000800 */
[----:B---3--:R-:W-:-:S10]  /*3750*/  HFMA2.MMA.BF16_V2 R89, R88, 1, 1, R115 ;  /* 0x3f803f8058597835 */ /* 0x008fd40000200073 */
[----:B------:R-:W3:Y:S02]  /*3760*/  ATOMS.CAST.SPIN R89, [R99], R88, R89 ;  /* 0x000000586359738d */ /* 0x000ee40001800059 */
[----:B---3--:R-:W-:-:S13]  /*3770*/  ISETP.EQ.U32.AND P0, PT, R89, 0x1, PT ;  /* 0x000000015900780c */ /* 0x008fda0003f02070 */
[----:B------:R-:W-:Y:S05]  /*3780*/  @!P0 BRA `(.L_x_94) ;  /* 0xfffffffc00ec8947 */ /* 0x000fea000383ffff */
[----:B------:R-:W-:Y:S05]  /*3790*/  BRA `(.L_x_92) ;  /* 0x00000000000c7947 */ /* 0x000fea0003800000 */
.L_x_93:
[----:B------:R-:W3:Y:S02]  /*37a0*/  LD.E R98, desc[UR12][R88.64] ;  /* 0x0000000c58627980 */ /* 0x000ee4000c101900 */
[----:B---3--:R-:W-:-:S05]  /*37b0*/  IMAD.IADD R99, R99, 0x1, R98 ;  /* 0x0000000163637824 */ /* 0x008fca00078e0262 */
[----:B------:R4:W-:Y:S02]  /*37c0*/  ST.E desc[UR12][R88.64], R99 ;  /* 0x0000006358007985 */ /* 0x0009e4000c10190c */
.L_x_92:
[----:B------:R-:W-:Y:S05]  /*37d0*/  BSYNC B1 ;  /* 0x0000000000017941 */ /* 0x000fea0003800000 */
.L_x_88:
[----:B------:R-:W-:Y:S05]  /*37e0*/  BRA `(.L_x_95) ;  /* 0x0000000000447947 */ /* 0x000fea0003800000 */
.L_x_87:
        /* <DEDUP_REMOVED lines=8> */
.L_x_97:
[----:B------:R-:W3:Y:S02]  /*3870*/  LDS R88, [R99] ;  /* 0x0000000063587984 */ /* 0x000ee40000000800 */
[----:B---3--:R-:W-:-:S06]  /*3880*/  HADD2.BF16_V2 R89, R88, R115 ;  /* 0x0000007358597230 */ /* 0x008fcc0000200000 */
[----:B------:R-:W3:Y:S02]  /*3890*/  ATOMS.CAST.SPIN R89, [R99], R88, R89 ;  /* 0x000000586359738d */ /* 0x000ee40001800059 */
[----:B---3--:R-:W-:-:S13]  /*38a0*/  ISETP.EQ.U32.AND P0, PT, R89, 0x1, PT ;  /* 0x000000015900780c */ /* 0x008fda0003f02070 */
[----:B------:R-:W-:Y:S05]  /*38b0*/  @!P0 BRA `(.L_x_97) ;  /* 0xfffffffc00ec8947 */ /* 0x000fea000383ffff */
[----:B------:R-:W-:Y:S05]  /*38c0*/  BRA `(.L_x_95) ;  /* 0x00000000000c7947 */ /* 0x000fea0003800000 */
.L_x_96:
[----:B------:R-:W3:Y:S02]  /*38d0*/  LD.E R98, desc[UR12][R88.64] ;  /* 0x0000000c58627980 */ /* 0x000ee4000c101900 */
[----:B---3--:R-:W-:-:S05]  /*38e0*/  IMAD.IADD R99, R99, 0x1, R98 ;  /* 0x0000000163637824 */ /* 0x008fca00078e0262 */
[----:B------:R3:W-:Y:S02]  /*38f0*/  ST.E desc[UR12][R88.64], R99 ;  /* 0x0000006358007985 */ /* 0x0007e4000c10190c */
.L_x_95:
[----:B------:R-:W-:Y:S05]  /*3900*/  BSYNC B0 ;  /* 0x0000000000007941 */ /* 0x000fea0003800000 */
.L_x_86:
[----:B---34-:R-:W3:Y:S01]  /*3910*/  LDC R88, c[0x0][0x238] ;  /* 0x00008e00ff587b82 */ /* 0x018ee20000000800 */
[----:B------:R-:W-:Y:S01]  /*3920*/  UIADD3 UR5, UR5, 0x1, URZ ;  /* 0x0000000105057890 */ /* 0x000fe2000fffe03f */
[----:B------:R-:W-:Y:S01]  /*3930*/  IMAD.U32 R89, RZ, RZ, UR16 ;  /* 0x00000010ff597e24 */ /* 0x000fe2000f8e00ff */
[----:B------:R-:W-:Y:S02]  /*3940*/  ULEA UR20, UP0, UR22, UR20, 0x1 ;  /* 0x0000001416147291 */ /* 0x000fe4000f80083f */
[----:B------:R-:W-:Y:S02]  /*3950*/  IADD3 R2, P2, R2, UR22, RZ ;  /* 0x0000001602027c10 */ /* 0x000fe4000ff5e0ff */
[----:B------:R-:W-:Y:S01]  /*3960*/  IADD3 R4, P3, R4, UR22, RZ ;  /* 0x0000001604047c10 */ /* 0x000fe2000ff7e0ff */
[----:B------:R-:W-:Y:S01]  /*3970*/  UIADD3.X UR21, UR21, UR7, URZ, UP0, !UPT ;  /* 0x0000000715157290 */ /* 0x000fe200087fe43f */
[----:B------:R-:W-:Y:S02]  /*3980*/  LEA R6, P1, R89, R6, 0x1 ;  /* 0x0000000659067211 */ /* 0x000fe400078208ff */
[----:B------:R-:W-:-:S02]  /*3990*/  IADD3.X R0, R0, UR6, RZ, P2, !PT ;  /* 0x0000000600007c10 */ /* 0x000fc400097fe4ff */
[----:B------:R-:W-:Y:S02]  /*39a0*/  IADD3.X R3, R3, UR6, RZ, P3, !PT ;  /* 0x0000000603037c10 */ /* 0x000fe40009ffe4ff */
[----:B------:R-:W-:Y:S02]  /*39b0*/  IADD3.X R5, R5, UR9, RZ, P1, !PT ;  /* 0x0000000905057c10 */ /* 0x000fe40008ffe4ff */
[----:B---3--:R-:W-:-:S13]  /*39c0*/  ISETP.LE.AND P0, PT, R88, UR5, PT ;  /* 0x0000000558007c0c */ /* 0x008fda000bf03270 */
[----:B------:R-:W-:Y:S05]  /*39d0*/  @!P0 BRA `(.L_x_98) ;  /* 0xffffffd800248947 */ /* 0x000fea000383ffff */
.L_x_1:
[----:B------:R-:W3:Y:S01]  /*39e0*/  LDC R0, c[0x0][0x230] ;  /* 0x00008c00ff007b82 */ /* 0x000ee20000000800 */
[----:B------:R-:W-:-:S06]  /*39f0*/  UIADD3 UR4, UR4, 0x1, URZ ;  /* 0x0000000104047890 */ /* 0x000fcc000fffe03f */
[----:B---3--:R-:W-:-:S13]  /*3a00*/  ISETP.LE.AND P0, PT, R0, UR4, PT ;  /* 0x0000000400007c0c */ /* 0x008fda000bf03270 */
[----:B------:R-:W-:Y:S05]  /*3a10*/  @!P0 BRA `(.L_x_99) ;  /* 0xffffffd000488947 */ /* 0x000fea000383ffff */
[----:B------:R-:W-:Y:S05]  /*3a20*/  EXIT ;  /* 0x000000000000794d */ /* 0x000fea0003800000 */
.L_x_0:
[----:B------:R-:W0:Y:S02]  /*3a30*/  LDC R0, c[0x0][0x230] ;  /* 0x00008c00ff007b82 */ /* 0x000e240000000800 */
[----:B0-----:R-:W-:-:S13]  /*3a40*/  ISETP.GE.AND P0, PT, R0, 0x1, PT ;  /* 0x000000010000780c */ /* 0x001fda0003f06270 */
[----:B------:R-:W-:Y:S05]  /*3a50*/  @!P0 EXIT ;  /* 0x000000000000894d */ /* 0x000fea0003800000 */
[----:B------:R-:W0:Y:S02]  /*3a60*/  LDC R17, c[0x0][0x238] ;  /* 0x00008e00ff117b82 */ /* 0x000e240000000800 */
[----:B0-----:R-:W-:-:S13]  /*3a70*/  ISETP.GE.AND P0, PT, R17, 0x1, PT ;  /* 0x000000011100780c */ /* 0x001fda0003f06270 */
[----:B------:R-:W-:Y:S05]  /*3a80*/  @!P0 EXIT ;  /* 0x000000000000894d */ /* 0x000fea0003800000 */
[----:B------:R-:W-:Y:S01]  /*3a90*/  SHF.R.S32.HI R0, RZ, 0x1f, R15 ;  /* 0x0000001fff007819 */ /* 0x000fe2000001140f */
[----:B------:R-:W-:Y:S01]  /*3aa0*/  ULDC.64 UR6, c[0x0][0x2d0] ;  /* 0x0000b40000067ab9 */ /* 0x000fe20000000a00 */
[----:B------:R-:W-:Y:S01]  /*3ab0*/  ULDC.64 UR4, c[0x0][0x278] ;  /* 0x00009e0000047ab9 */ /* 0x000fe20000000a00 */
[----:B------:R-:W-:Y:S01]  /*3ac0*/  SHF.R.S32.HI R6, RZ, 0x1f, R13 ;  /* 0x0000001fff067819 */ /* 0x000fe2000001140d */
[C---:B------:R-:W-:Y:S01]  /*3ad0*/  IMAD.WIDE.U32 R4, R15.reuse, UR6, RZ ;  /* 0x000000060f047c25 */ /* 0x040fe2000f8e00ff */
[----:B------:R-:W-:Y:S01]  /*3ae0*/  ULDC.64 UR10, c[0x0][0x2b8] ;  /* 0x0000ae00000a7ab9 */ /* 0x000fe20000000a00 */
[----:B------:R-:W-:Y:S01]  /*3af0*/  ULDC.64 UR8, c[0x0][0x260] ;  /* 0x0000980000087ab9 */ /* 0x000fe20000000a00 */
[----:B------:R-:W-:Y:S01]  /*3b00*/  USHF.L.U64.HI UR11, UR10, 0x1, UR11 ;  /* 0x000000010a0b7899 */ /* 0x000fe2000801020b */
[C---:B------:R-:W-:Y:S01]  /*3b10*/  IMAD R2, R0.reuse, UR6, RZ ;  /* 0x0000000600027c24 */ /* 0x040fe2000f8e02ff */
[----:B------:R-:W-:Y:S01]  /*3b20*/  USHF.L.U64.HI UR9, UR8, 0x1, UR9 ;  /* 0x0000000108097899 */ /* 0x000fe20008010209 */
[----:B------:R-:W-:Y:S01]  /*3b30*/  IMAD R0, R0, UR4, RZ ;  /* 0x0000000400007c24 */ /* 0x000fe2000f8e02ff */
[----:B------:R-:W-:Y:S01]  /*3b40*/  USHF.L.U32 UR10, UR10, 0x1, URZ ;  /* 0x000000010a0a7899 */ /* 0x000fe2000800063f */
[C---:B------:R-:W-:Y:S01]  /*3b50*/  IMAD R9, R15.reuse, UR7, R2 ;  /* 0x000000070f097c24 */ /* 0x040fe2000f8e0202 */
[----:B------:R-:W-:Y:S01]  /*3b60*/  ULDC.64 UR6, c[0x0][0x2c8] ;  /* 0x0000b20000067ab9 */ /* 0x000fe20000000a00 */
[C---:B------:R-:W-:Y:S01]  /*3b70*/  IMAD R7, R15.reuse, UR5, R0 ;  /* 0x000000050f077c24 */ /* 0x040fe2000f8e0200 */
[----:B------:R-:W-:Y:S01]  /*3b80*/  USHF.L.U32 UR8, UR8, 0x1, URZ ;  /* 0x0000000108087899 */ /* 0x000fe2000800063f */
[----:B------:R-:W-:Y:S01]  /*3b90*/  IMAD.WIDE.U32 R2, R15, UR4, RZ ;  /* 0x000000040f027c25 */ /* 0x000fe2000f8e00ff */
[----:B------:R-:W-:-:S03]  /*3ba0*/  ULDC.64 UR4, c[0x0][0x270] ;  /* 0x00009c0000047ab9 */ /* 0x000fc60000000a00 */
[C---:B------:R-:W-:Y:S02]  /*3bb0*/  IMAD R0, R6.reuse, UR4, RZ ;  /* 0x0000000406007c24 */ /* 0x040fe4000f8e02ff */
[----:B------:R-:W-:Y:S02]  /*3bc0*/  IMAD.IADD R5, R5, 0x1, R9 ;  /* 0x0000000105057824 */ /* 0x000fe400078e0209 */
[----:B------:R-:W-:Y:S02]  /*3bd0*/  IMAD R8, R6, UR6, RZ ;  /* 0x0000000606087c24 */ /* 0x000fe4000f8e02ff */
[----:B------:R-:W-:Y:S02]  /*3be0*/  IMAD.IADD R3, R3, 0x1, R7 ;  /* 0x0000000103037824 */ /* 0x000fe400078e0207 */
[C---:B------:R-:W-:Y:S01]  /*3bf0*/  IMAD R9, R13.reuse, UR5, R0 ;  /* 0x000000050d097c24 */ /* 0x040fe2000f8e0200 */
[----:B------:R-:W-:Y:S01]  /*3c00*/  SHF.R.S32.HI R0, RZ, 0x1f, R109 ;  /* 0x0000001fff007819 */ /* 0x000fe2000001146d */
[----:B------:R-:W-:-:S02]  /*3c10*/  IMAD R7, R13, UR7, R8 ;  /* 0x000000070d077c24 */ /* 0x000fc4000f8e0208 */
[----:B------:R-:W-:Y:S01]  /*3c20*/  IMAD.WIDE.U32 R4, R13, UR6, R4 ;  /* 0x000000060d047c25 */ /* 0x000fe2000f8e0004 */
[----:B------:R-:W-:-:S03]  /*3c30*/  ULDC.64 UR6, c[0x0][0x2c0] ;  /* 0x0000b00000067ab9 */ /* 0x000fc60000000a00 */
[----:B------:R-:W-:Y:S01]  /*3c40*/  IMAD.WIDE.U32 R2, R13, UR4, R2 ;  /* 0x000000040d027c25 */ /* 0x000fe2000f8e0002 */
[----:B------:R-:W-:-:S03]  /*3c50*/  ULDC.64 UR4, c[0x0][0x268] ;  /* 0x00009a0000047ab9 */ /* 0x000fc60000000a00 */
[C---:B------:R-:W-:Y:S02]  /*3c60*/  IMAD R8, R0.reuse, UR6, RZ ;  /* 0x0000000600087c24 */ /* 0x040fe4000f8e02ff */
[----:B------:R-:W-:Y:S02]  /*3c70*/  IMAD R0, R0, UR4, RZ ;  /* 0x0000000400007c24 */ /* 0x000fe4000f8e02ff */
[----:B------:R-:W-:Y:S02]  /*3c80*/  IMAD.IADD R7, R5, 0x1, R7 ;  /* 0x0000000105077824 */ /* 0x000fe400078e0207 */
[----:B------:R-:W-:Y:S02]  /*3c90*/  IMAD.MOV.U32 R6, RZ, RZ, R4 ;  /* 0x000000ffff067224 */ /* 0x000fe400078e0004 */
[----:B------:R-:W-:Y:S02]  /*3ca0*/  IMAD.IADD R5, R3, 0x1, R9 ;  /* 0x0000000103057824 */ /* 0x000fe400078e0209 */
[----:B------:R-:W-:-:S02]  /*3cb0*/  IMAD.MOV.U32 R4, RZ, RZ, R2 ;  /* 0x000000ffff047224 */ /* 0x000fc400078e0002 */
[----:B------:R-:W-:Y:S01]  /*3cc0*/  IMAD R11, R109, UR5, R0 ;  /* 0x000000056d0b7c24 */ /* 0x000fe2000f8e0200 */
[----:B------:R-:W-:Y:S01]  /*3cd0*/  LOP3.LUT R0, R17, 0x3, RZ, 0xc0, !PT ;  /* 0x0000000311007812 */ /* 0x000fe200078ec0ff */
[C---:B------:R-:W-:Y:S01]  /*3ce0*/  IMAD R9, R109.reuse, UR7, R8 ;  /* 0x000000076d097c24 */ /* 0x040fe2000f8e0208 */
[----:B------:R-:W-:Y:S01]  /*3cf0*/  UMOV UR7, URZ ;  /* 0x0000003f00077c82 */ /* 0x000fe20008000000 */
[----:B------:R-:W-:Y:S01]  /*3d00*/  IMAD.WIDE.U32 R2, R109, UR6, R6 ;  /* 0x000000066d027c25 */ /* 0x000fe2000f8e0006 */
[----:B------:R-:W-:-:S03]  /*3d10*/  UMOV UR6, URZ ;  /* 0x0000003f00067c82 */ /* 0x000fc60008000000 */
[----:B------:R-:W-:Y:S01]  /*3d20*/  IMAD.WIDE.U32 R4, R109, UR4, R4 ;  /* 0x000000046d047c25 */ /* 0x000fe2000f8e0004 */
[----:B------:R-:W-:-:S03]  /*3d30*/  UMOV UR4, URZ ;  /* 0x0000003f00047c82 */ /* 0x000fc60008000000 */
[C---:B------:R-:W-:Y:S02]  /*3d40*/  VIADD R14, R17.reuse, 0xffffffff ;  /* 0xffffffff110e7836 */ /* 0x040fe40000000000 */
[----:B------:R-:W-:Y:S02]  /*3d50*/  IMAD.IADD R8, R17, 0x1, -R0 ;  /* 0x0000000111087824 */ /* 0x000fe400078e0a00 */
[----:B------:R-:W-:Y:S02]  /*3d60*/  IMAD.IADD R9, R9, 0x1, R3 ;  /* 0x0000000109097824 */ /* 0x000fe400078e0203 */
[----:B------:R-:W-:-:S07]  /*3d70*/  IMAD.IADD R11, R5, 0x1, R11 ;  /* 0x00000001050b7824 */ /* 0x000fce00078e020b */
.L_x_106:
[----:B0-----:R-:W0:Y:S01]  /*3d80*/  LDC.64 R32, c[0x0][0x2b0] ;  /* 0x0000ac00ff207b82 */ /* 0x001e220000000a00 */
[----:B------:R-:W-:Y:S01]  /*3d90*/  USHF.R.S32.HI UR5, URZ, 0x1f, UR4 ;  /* 0x0000001f3f057899 */ /* 0x000fe20008011404 */
[----:B------:R-:W-:Y:S01]  /*3da0*/  ISETP.GE.U32.AND P0, PT, R14, 0x3, PT ;  /* 0x000000030e00780c */ /* 0x000fe20003f06070 */
[----:B------:R-:W-:Y:S02]  /*3db0*/  IMAD.MOV.U32 R20, RZ, RZ, R2 ;  /* 0x000000ffff147224 */ /* 0x000fe400078e0002 */
[----:B--23--:R-:W-:Y:S02]  /*3dc0*/  IMAD.MOV.U32 R21, RZ, RZ, R9 ;  /* 0x000000ffff157224 */ /* 0x00cfe400078e0009 */
[----:B------:R-:W-:Y:S01]  /*3dd0*/  IMAD.MOV.U32 R10, RZ, RZ, R4 ;  /* 0x000000ffff0a7224 */ /* 0x000fe200078e0004 */
[----:B-1----:R-:W1:Y:S08]  /*3de0*/  LDC.64 R24, c[0x0][0x258] ;  /* 0x00009600ff187b82 */ /* 0x002e700000000a00 */
[----:B------:R-:W2:Y:S01]  /*3df0*/  LDC R19, c[0x0][0x230] ;  /* 0x00008c00ff137b82 */ /* 0x000ea20000000800 */
[----:B0---4-:R-:W-:-:S02]  /*3e00*/  IMAD R16, R32, UR5, RZ ;  /* 0x0000000520107c24 */ /* 0x011fc4000f8e02ff */
[----:B------:R-:W-:-:S04]  /*3e10*/  IMAD.WIDE.U32 R12, R32, UR4, R20 ;  /* 0x00000004200c7c25 */ /* 0x000fc8000f8e0014 */
[----:B------:R-:W-:Y:S02]  /*3e20*/  IMAD R17, R33, UR4, R16 ;  /* 0x0000000421117c24 */ /* 0x000fe4000f8e0210 */
[C---:B-1----:R-:W-:Y:S01]  /*3e30*/  IMAD R18, R24.reuse, UR5, RZ ;  /* 0x0000000518127c24 */ /* 0x042fe2000f8e02ff */
[----:B------:R-:W-:Y:S01]  /*3e40*/  UMOV UR5, URZ ;  /* 0x0000003f00057c82 */ /* 0x000fe20008000000 */
[----:B------:R-:W-:-:S04]  /*3e50*/  IMAD.WIDE.U32 R6, R24, UR4, R10 ;  /* 0x0000000418067c25 */ /* 0x000fc8000f8e000a */
[----:B------:R-:W-:Y:S01]  /*3e60*/  IMAD R15, R25, UR4, R18 ;  /* 0x00000004190f7c24 */ /* 0x000fe2000f8e0212 */
[----:B------:R-:W-:Y:S01]  /*3e70*/  UIADD3 UR4, UR4, 0x1, URZ ;  /* 0x0000000104047890 */ /* 0x000fe2000fffe03f */
[----:B------:R-:W-:Y:S02]  /*3e80*/  IMAD.IADD R17, R13, 0x1, R17 ;  /* 0x000000010d117824 */ /* 0x000fe400078e0211 */
[----:B------:R-:W-:-:S03]  /*3e90*/  IMAD.IADD R15, R7, 0x1, R15 ;  /* 0x00000001070f7824 */ /* 0x000fc600078e020f */
[----:B--2---:R-:W-:Y:S01]  /*3ea0*/  ISETP.LE.AND P1, PT, R19, UR4, PT ;  /* 0x0000000413007c0c */ /* 0x004fe2000bf23270 */
[----:B------:R-:W-:-:S12]  /*3eb0*/  @!P0 BRA `(.L_x_100) ;  /* 0x0000000c00648947 */ /* 0x000fd80003800000 */
[----:B------:R-:W-:Y:S01]  /*3ec0*/  IMAD R16, R24, UR7, RZ ;  /* 0x0000000718107c24 */ /* 0x000fe2000f8e02ff */
[----:B------:R-:W-:Y:S01]  /*3ed0*/  ISETP.GT.AND P0, PT, R8, RZ, PT ;  /* 0x000000ff0800720c */ /* 0x000fe20003f04270 */
[----:B------:R-:W-:Y:S01]  /*3ee0*/  IMAD R22, R32, UR7, RZ ;  /* 0x0000000720167c24 */ /* 0x000fe2000f8e02ff */
[----:B------:R-:W-:Y:S01]  /*3ef0*/  ULDC.64 UR14, c[0x0][0x228] ;  /* 0x00008a00000e7ab9 */ /* 0x000fe20000000a00 */
[----:B------:R-:W-:Y:S01]  /*3f00*/  IMAD.WIDE.U32 R18, R24, UR6, R10 ;  /* 0x0000000618127c25 */ /* 0x000fe2000f8e000a */
[----:B------:R-:W-:Y:S01]  /*3f10*/  ULDC.64 UR16, c[0x0][0x280] ;  /* 0x0000a00000107ab9 */ /* 0x000fe20000000a00 */
[----:B------:R-:W-:Y:S02]  /*3f20*/  UMOV UR5, URZ ;  /* 0x0000003f00057c82 */ /* 0x000fe40008000000 */
[----:B------:R-:W-:Y:S01]  /*3f30*/  IMAD.WIDE.U32 R20, R32, UR6, R20 ;  /* 0x0000000620147c25 */ /* 0x000fe2000f8e0014 */
[----:B------:R-:W-:-:S03]  /*3f40*/  LEA R24, P2, R18, UR14, 0x1 ;  /* 0x0000000e12187c11 */ /* 0x000fc6000f8408ff */
[----:B------:R-:W-:Y:S01]  /*3f50*/  IMAD R25, R25, UR6, R16 ;  /* 0x0000000619197c24 */ /* 0x000fe2000f8e0210 */
[----:B------:R-:W-:Y:S01]  /*3f60*/  LEA R16, P3, R20, UR16, 0x1 ;  /* 0x0000001014107c11 */ /* 0x000fe2000f8608ff */
[----:B------:R-:W-:Y:S02]  /*3f70*/  IMAD R33, R33, UR6, R22 ;  /* 0x0000000621217c24 */ /* 0x000fe4000f8e0216 */
[----:B------:R-:W-:Y:S02]  /*3f80*/  IMAD.IADD R25, R19, 0x1, R25 ;  /* 0x0000000113197824 */ /* 0x000fe400078e0219 */
[----:B------:R-:W-:Y:S02]  /*3f90*/  IMAD.IADD R33, R21, 0x1, R33 ;  /* 0x0000000115217824 */ /* 0x000fe400078e0221 */
[----:B------:R-:W-:Y:S01]  /*3fa0*/  IMAD.MOV.U32 R10, RZ, RZ, R8 ;  /* 0x000000ffff0a7224 */ /* 0x000fe200078e0008 */
[----:B------:R-:W-:Y:S02]  /*3fb0*/  LEA.HI.X R25, R18, UR15, R25, 0x1, P2 ;  /* 0x0000000f12197c11 */ /* 0x000fe400090f0c19 */
[----:B------:R-:W-:Y:S01]  /*3fc0*/  LEA.HI.X R33, R20, UR17, R33, 0x1, P3 ;  /* 0x0000001114217c11 */ /* 0x000fe200098f0c21 */
[----:B------:R-:W-:Y:S06]  /*3fd0*/  @!P0 BRA `(.L_x_101) ;  /* 0x00000008009c8947 */ /* 0x000fec0003800000 */
[----:B------:R-:W-:Y:S02]  /*3fe0*/  ISETP.GT.AND P2, PT, R10, 0xc, PT ;  /* 0x0000000c0a00780c */ /* 0x000fe40003f44270 */
[----:B------:R-:W-:-:S11]  /*3ff0*/  PLOP3.LUT P0, PT, PT, PT, PT, 0x80, 0x0 ;  /* 0x000000000000781c */ /* 0x000fd60003f0f070 */
[----:B------:R-:W-:Y:S05]  /*4000*/  @!P2 BRA `(.L_x_102) ;  /* 0x0000000400a4a947 */ /* 0x000fea0003800000 */
[----:B------:R-:W-:-:S13]  /*4010*/  PLOP3.LUT P0, PT, PT, PT, PT, 0x8, 0x0 ;  /* 0x000000000000781c */ /* 0x000fda0003f0e170 */
.L_x_103:
[----:B--2---:R-:W-:Y:S02]  /*4020*/  IMAD.MOV.U32 R18, RZ, RZ, R16 ;  /* 0x000000ffff127224 */ /* 0x004fe400078e0010 */
[----:B------:R-:W-:-:S05]  /*4030*/  IMAD.MOV.U32 R19, RZ, RZ, R33 ;  /* 0x000000ffff137224 */ /* 0x000fca00078e0021 */
[----:B------:R0:W2:Y:S01]  /*4040*/  LDG.E.U16 R31, desc[UR12][R18.64] ;  /* 0x0000000c121f7981 */ /* 0x0000a2000c1e1500 */
[----:B------:R-:W-:-:S04]  /*4050*/  IADD3 R20, P2, R16, UR10, RZ ;  /* 0x0000000a10147c10 */ /* 0x000fc8000ff5e0ff */
[----:B------:R-:W-:Y:S01]  /*4060*/  IADD3.X R21, R33, UR11, RZ, P2, !PT ;  /* 0x0000000b21157c10 */ /* 0x000fe200097fe4ff */
[----:B0-----:R-:W-:Y:S02]  /*4070*/  IMAD.MOV.U32 R18, RZ, RZ, R24 ;  /* 0x000000ffff127224 */ /* 0x001fe400078e0018 */
[----:B------:R-:W-:-:S05]  /*4080*/  IMAD.MOV.U32 R19, RZ, RZ, R25 ;  /* 0x000000ffff137224 */ /* 0x000fca00078e0019 */
[----:B--2---:R0:W-:Y:S04]  /*4090*/  STG.E.U16 desc[UR12][R18.64], R31 ;  /* 0x0000001f12007986 */ /* 0x0041e8000c10150c */
[----:B------:R-:W2:Y:S01]  /*40a0*/  LDG.E.U16 R33, desc[UR12][R20.64] ;  /* 0x0000000c14217981 */ /* 0x000ea2000c1e1500 */
[----:B------:R-:W-:Y:S02]  /*40b0*/  IADD3 R22, P2, R24, UR8, RZ ;  /* 0x0000000818167c10 */ /* 0x000fe4000ff5e0ff */
[----:B------:R-:W-:Y:S02]  /*40c0*/  IADD3 R24, P3, R20, UR10, RZ ;  /* 0x0000000a14187c10 */ /* 0x000fe4000ff7e0ff */
[----:B------:R-:W-:Y:S02]  /*40d0*/  IADD3.X R23, R25, UR9, RZ, P2, !PT ;  /* 0x0000000919177c10 */ /* 0x000fe400097fe4ff */
[----:B------:R-:W-:-:S03]  /*40e0*/  IADD3.X R25, R21, UR11, RZ, P3, !PT ;  /* 0x0000000b15197c10 */ /* 0x000fc60009ffe4ff */
[----:B--2---:R1:W-:Y:S04]  /*40f0*/  STG.E.U16 desc[UR12][R22.64], R33 ;  /* 0x0000002116007986 */ /* 0x0043e8000c10150c */
[----:B------:R-:W2:Y:S01]  /*4100*/  LDG.E.U16 R35, desc[UR12][R24.64] ;  /* 0x0000000c18237981 */ /* 0x000ea2000c1e1500 */
[----:B------:R-:W-:Y:S02]  /*4110*/  IADD3 R26, P2, R22, UR8, RZ ;  /* 0x00000008161a7c10 */ /* 0x000fe4000ff5e0ff */
[----:B------:R-:W-:Y:S02]  /*4120*/  IADD3 R28, P3, R24, UR10, RZ ;  /* 0x0000000a181c7c10 */ /* 0x000fe4000ff7e0ff */
[----:B------:R-:W-:Y:S02]  /*4130*/  IADD3.X R27, R23, UR9, RZ, P2, !PT ;  /* 0x00000009171b7c10 */ /* 0x000fe400097fe4ff */
[----:B------:R-:W-:-:S03]  /*4140*/  IADD3.X R29, R25, UR11, RZ, P3, !PT ;  /* 0x0000000b191d7c10 */ /* 0x000fc60009ffe4ff */
[----:B--2---:R2:W-:Y:S04]  /*4150*/  STG.E.U16 desc[UR12][R26.64], R35 ;  /* 0x000000231a007986 */ /* 0x0045e8000c10150c */
[----:B0-----:R-:W3:Y:S01]  /*4160*/  LDG.E.U16 R31, desc[UR12][R28.64] ;  /* 0x0000000c1c1f7981 */ /* 0x001ee2000c1e1500 */
[----:B------:R-:W-:Y:S02]  /*4170*/  IADD3 R18, P3, R26, UR8, RZ ;  /* 0x000000081a127c10 */ /* 0x000fe4000ff7e0ff */
[----:B------:R-:W-:Y:S02]  /*4180*/  IADD3 R20, P2, R28, UR10, RZ ;  /* 0x0000000a1c147c10 */ /* 0x000fe4000ff5e0ff */
[----:B------:R-:W-:Y:S02]  /*4190*/  IADD3.X R19, R27, UR9, RZ, P3, !PT ;  /* 0x000000091b137c10 */ /* 0x000fe40009ffe4ff */
[----:B------:R-:W-:-:S03]  /*41a0*/  IADD3.X R21, R29, UR11, RZ, P2, !PT ;  /* 0x0000000b1d157c10 */ /* 0x000fc600097fe4ff */
[----:B---3--:R0:W-:Y:S04]  /*41b0*/  STG.E.U16 desc[UR12][R18.64], R31 ;  /* 0x0000001f12007986 */ /* 0x0081e8000c10150c */
[----:B-1----:R-:W3:Y:S01]  /*41c0*/  LDG.E.U16 R33, desc[UR12][R20.64] ;  /* 0x0000000c14217981 */ /* 0x002ee2000c1e1500 */
[----:B------:R-:W-:Y:S02]  /*41d0*/  IADD3 R22, P2, R18, UR8, RZ ;  /* 0x0000000812167c10 */ /* 0x000fe4000ff5e0ff */
[----:B------:R-:W-:Y:S02]  /*41e0*/  IADD3 R24, P3, R20, UR10, RZ ;  /* 0x0000000a14187c10 */ /* 0x000fe4000ff7e0ff */
[----:B------:R-:W-:Y:S02]  /*41f0*/  IADD3.X R23, R19, UR9, RZ, P2, !PT ;  /* 0x0000000913177c10 */ /* 0x000fe400097fe4ff */
[----:B------:R-:W-:-:S03]  /*4200*/  IADD3.X R25, R21, UR11, RZ, P3, !PT ;  /* 0x0000000b15197c10 */ /* 0x000fc60009ffe4ff */
[----:B---3--:R1:W-:Y:S04]  /*4210*/  STG.E.U16 desc[UR12][R22.64], R33 ;  /* 0x0000002116007986 */ /* 0x0083e8000c10150c */
[----:B--2---:R-:W2:Y:S01]  /*4220*/  LDG.E.U16 R35, desc[UR12][R24.64] ;  /* 0x0000000c18237981 */ /* 0x004ea2000c1e1500 */
        /* <DEDUP_REMOVED lines=59> */
[----:B------:R-:W3:Y:S01]  /*45e0*/  LDG.E.U16 R21, desc[UR12][R28.64] ;  /* 0x0000000c1c157981 */ /* 0x000ee2000c1e1500 */
[----:B0-----:R-:W-:Y:S01]  /*45f0*/  IADD3 R18, P2, R26, UR8, RZ ;  /* 0x000000081a127c10 */ /* 0x001fe2000ff5e0ff */
[----:B------:R-:W-:Y:S01]  /*4600*/  VIADD R10, R10, 0xfffffff0 ;  /* 0xfffffff00a0a7836 */ /* 0x000fe20000000000 */
[----:B------:R-:W-:Y:S01]  /*4610*/  IADD3 R16, P3, R28, UR10, RZ ;  /* 0x0000000a1c107c10 */ /* 0x000fe2000ff7e0ff */
[----:B------:R-:W-:Y:S01]  /*4620*/  UIADD3 UR5, UR5, 0x10, URZ ;  /* 0x0000001005057890 */ /* 0x000fe2000fffe03f */
[----:B------:R-:W-:Y:S02]  /*4630*/  IADD3.X R19, R27, UR9, RZ, P2, !PT ;  /* 0x000000091b137c10 */ /* 0x000fe400097fe4ff */
[----:B------:R-:W-:-:S02]  /*4640*/  ISETP.GT.AND P2, PT, R10, 0xc, PT ;  /* 0x0000000c0a00780c */ /* 0x000fc40003f44270 */
[----:B------:R-:W-:Y:S02]  /*4650*/  IADD3 R24, P4, R18, UR8, RZ ;  /* 0x0000000812187c10 */ /* 0x000fe4000ff9e0ff */
[----:B-1----:R-:W-:Y:S02]  /*4660*/  IADD3.X R33, R29, UR11, RZ, P3, !PT ;  /* 0x0000000b1d217c10 */ /* 0x002fe40009ffe4ff */
[----:B------:R-:W-:Y:S01]  /*4670*/  IADD3.X R25, R19, UR9, RZ, P4, !PT ;  /* 0x0000000913197c10 */ /* 0x000fe2000a7fe4ff */
[----:B---3--:R2:W-:Y:S06]  /*4680*/  STG.E.U16 desc[UR12][R18.64], R21 ;  /* 0x0000001512007986 */ /* 0x0085ec000c10150c */
[----:B------:R-:W-:Y:S05]  /*4690*/  @P2 BRA `(.L_x_103) ;  /* 0xfffffff800602947 */ /* 0x000fea000383ffff */
.L_x_102:
[----:B------:R-:W-:-:S13]  /*46a0*/  ISETP.GT.AND P2, PT, R10, 0x4, PT ;  /* 0x000000040a00780c */ /* 0x000fda0003f44270 */
[----:B------:R-:W-:Y:S05]  /*46b0*/  @!P2 BRA `(.L_x_104) ;  /* 0x0000000000dca947 */ /* 0x000fea0003800000 */
        /* <DEDUP_REMOVED lines=37> */
[----:B--2---:R-:W-:Y:S04]  /*4910*/  STG.E.U16 desc[UR12][R26.64], R35 ;  /* 0x000000231a007986 */ /* 0x004fe8000c10150c */
[----:B0-----:R-:W2:Y:S01]  /*4920*/  LDG.E.U16 R31, desc[UR12][R28.64] ;  /* 0x0000000c1c1f7981 */ /* 0x001ea2000c1e1500 */
[----:B------:R-:W-:Y:S02]  /*4930*/  IADD3 R18, P0, R26, UR8, RZ ;  /* 0x000000081a127c10 */ /* 0x000fe4000ff1e0ff */
[----:B------:R-:W-:Y:S02]  /*4940*/  IADD3 R20, P2, R28, UR10, RZ ;  /* 0x0000000a1c147c10 */ /* 0x000fe4000ff5e0ff */
[----:B------:R-:W-:Y:S02]  /*4950*/  IADD3.X R19, R27, UR9, RZ, P0, !PT ;  /* 0x000000091b137c10 */ /* 0x000fe400087fe4ff */
[----:B------:R-:W-:-:S03]  /*4960*/  IADD3.X R21, R29, UR11, RZ, P2, !PT ;  /* 0x0000000b1d157c10 */ /* 0x000fc600097fe4ff */
[----:B--2---:R-:W-:Y:S04]  /*4970*/  STG.E.U16 desc[UR12][R18.64], R31 ;  /* 0x0000001f12007986 */ /* 0x004fe8000c10150c */
[----:B------:R-:W2:Y:S01]  /*4980*/  LDG.E.U16 R25, desc[UR12][R20.64] ;  /* 0x0000000c14197981 */ /* 0x000ea2000c1e1500 */
[----:B-1----:R-:W-:Y:S01]  /*4990*/  IADD3 R22, P0, R18, UR8, RZ ;  /* 0x0000000812167c10 */ /* 0x002fe2000ff1e0ff */
[----:B------:R-:W-:Y:S01]  /*49a0*/  VIADD R10, R10, 0xfffffff8 ;  /* 0xfffffff80a0a7836 */ /* 0x000fe20000000000 */
[----:B------:R-:W-:Y:S01]  /*49b0*/  IADD3 R16, P2, R20, UR10, RZ ;  /* 0x0000000a14107c10 */ /* 0x000fe2000ff5e0ff */
[----:B------:R-:W-:Y:S01]  /*49c0*/  UIADD3 UR5, UR5, 0x8, URZ ;  /* 0x0000000805057890 */ /* 0x000fe2000fffe03f */
[----:B------:R-:W-:Y:S02]  /*49d0*/  IADD3.X R23, R19, UR9, RZ, P0, !PT ;  /* 0x0000000913177c10 */ /* 0x000fe400087fe4ff */
[----:B------:R-:W-:-:S02]  /*49e0*/  IADD3 R24, P3, R22, UR8, RZ ;  /* 0x0000000816187c10 */ /* 0x000fc4000ff7e0ff */
[----:B------:R-:W-:Y:S02]  /*49f0*/  PLOP3.LUT P0, PT, PT, PT, PT, 0x8, 0x0 ;  /* 0x000000000000781c */ /* 0x000fe40003f0e170 */
[----:B------:R-:W-:Y:S01]  /*4a00*/  IADD3.X R33, R21, UR11, RZ, P2, !PT ;  /* 0x0000000b15217c10 */ /* 0x000fe200097fe4ff */
[----:B--2---:R0:W-:Y:S02]  /*4a10*/  STG.E.U16 desc[UR12][R22.64], R25 ;  /* 0x0000001916007986 */ /* 0x0041e4000c10150c */
[----:B0-----:R-:W-:-:S08]  /*4a20*/  IADD3.X R25, R23, UR9, RZ, P3, !PT ;  /* 0x0000000917197c10 */ /* 0x001fd00009ffe4ff */
.L_x_104:
[----:B------:R-:W-:-:S13]  /*4a30*/  ISETP.NE.OR P0, PT, R10, RZ, P0 ;  /* 0x000000ff0a00720c */ /* 0x000fda0000705670 */
[----:B------:R-:W-:Y:S05]  /*4a40*/  @!P0 BRA `(.L_x_100) ;  /* 0x0000000000808947 */ /* 0x000fea0003800000 */
.L_x_101:
[----:B--23--:R-:W-:Y:S02]  /*4a50*/  IMAD.MOV.U32 R18, RZ, RZ, R16 ;  /* 0x000000ffff127224 */ /* 0x00cfe400078e0010 */
        /* <DEDUP_REMOVED lines=20> */
[----:B0-----:R-:W-:Y:S01]  /*4ba0*/  IADD3 R18, P0, R26, UR8, RZ ;  /* 0x000000081a127c10 */ /* 0x001fe2000ff1e0ff */
[----:B------:R-:W-:Y:S01]  /*4bb0*/  VIADD R10, R10, 0xfffffffc ;  /* 0xfffffffc0a0a7836 */ /* 0x000fe20000000000 */
[----:B------:R-:W-:Y:S01]  /*4bc0*/  IADD3 R16, P2, R28, UR10, RZ ;  /* 0x0000000a1c107c10 */ /* 0x000fe2000ff5e0ff */
[----:B------:R-:W-:Y:S01]  /*4bd0*/  UIADD3 UR5, UR5, 0x4, URZ ;  /* 0x0000000405057890 */ /* 0x000fe2000fffe03f */
[----:B------:R-:W-:Y:S02]  /*4be0*/  IADD3.X R19, R27, UR9, RZ, P0, !PT ;  /* 0x000000091b137c10 */ /* 0x000fe400087fe4ff */
[----:B------:R-:W-:-:S02]  /*4bf0*/  ISETP.NE.AND P0, PT, R10, RZ, PT ;  /* 0x000000ff0a00720c */ /* 0x000fc40003f05270 */
[----:B------:R-:W-:Y:S02]  /*4c00*/  IADD3 R24, P3, R18, UR8, RZ ;  /* 0x0000000812187c10 */ /* 0x000fe4000ff7e0ff */
[----:B-1----:R-:W-:Y:S02]  /*4c10*/  IADD3.X R33, R29, UR11, RZ, P2, !PT ;  /* 0x0000000b1d217c10 */ /* 0x002fe400097fe4ff */
[----:B------:R-:W-:Y:S01]  /*4c20*/  IADD3.X R25, R19, UR9, RZ, P3, !PT ;  /* 0x0000000913197c10 */ /* 0x000fe20009ffe4ff */
[----:B--2---:R3:W-:Y:S06]  /*4c30*/  STG.E.U16 desc[UR12][R18.64], R21 ;  /* 0x0000001512007986 */ /* 0x0047ec000c10150c */
[----:B------:R-:W-:Y:S05]  /*4c40*/  @P0 BRA `(.L_x_101) ;  /* 0xfffffffc00800947 */ /* 0x000fea000383ffff */
.L_x_100:
[----:B------:R-:W-:-:S13]  /*4c50*/  ISETP.NE.AND P0, PT, R0, RZ, PT ;  /* 0x000000ff0000720c */ /* 0x000fda0003f05270 */
[----:B------:R-:W-:Y:S05]  /*4c60*/  @!P0 BRA `(.L_x_105) ;  /* 0x0000000000ec8947 */ /* 0x000fea0003800000 */
[----:B------:R-:W0:Y:S01]  /*4c70*/  LDC.64 R22, c[0x0][0x2b8] ;  /* 0x0000ae00ff167b82 */ /* 0x000e220000000a00 */
[----:B------:R-:W-:Y:S01]  /*4c80*/  USHF.R.S32.HI UR14, URZ, 0x1f, UR5 ;  /* 0x0000001f3f0e7899 */ /* 0x000fe20008011405 */
[----:B--23--:R-:W-:Y:S01]  /*4c90*/  IMAD.MOV.U32 R18, RZ, RZ, R12 ;  /* 0x000000ffff127224 */ /* 0x00cfe200078e000c */
[----:B------:R-:W-:Y:S01]  /*4ca0*/  ULDC.64 UR16, c[0x0][0x280] ;  /* 0x0000a00000107ab9 */ /* 0x000fe20000000a00 */
[----:B------:R-:W-:Y:S01]  /*4cb0*/  IMAD.MOV.U32 R19, RZ, RZ, R17 ;  /* 0x000000ffff137224 */ /* 0x000fe200078e0011 */
[----:B------:R-:W-:-:S03]  /*4cc0*/  ULDC.64 UR18, c[0x0][0x228] ;  /* 0x00008a0000127ab9 */ /* 0x000fc60000000a00 */
[----:B------:R-:W1:Y:S01]  /*4cd0*/  LDC.64 R24, c[0x0][0x260] ;  /* 0x00009800ff187b82 */ /* 0x000e620000000a00 */
[C---:B0-----:R-:W-:Y:S02]  /*4ce0*/  IMAD R10, R22.reuse, UR14, RZ ;  /* 0x0000000e160a7c24 */ /* 0x041fe4000f8e02ff */
[----:B------:R-:W-:-:S04]  /*4cf0*/  IMAD.WIDE.U32 R12, R22, UR5, R18 ;  /* 0x00000005160c7c25 */ /* 0x000fc8000f8e0012 */
[----:B------:R-:W-:Y:S01]  /*4d00*/  IMAD R7, R23, UR5, R10 ;  /* 0x0000000517077c24 */ /* 0x000fe2000f8e020a */
[----:B------:R-:W-:-:S03]  /*4d10*/  LEA R16, P0, R12, UR16, 0x1 ;  /* 0x000000100c107c11 */ /* 0x000fc6000f8008ff */
[----:B------:R-:W-:-:S05]  /*4d20*/  IMAD.IADD R7, R13, 0x1, R7 ;  /* 0x000000010d077824 */ /* 0x000fca00078e0207 */
[----:B------:R-:W-:-:S06]  /*4d30*/  LEA.HI.X R17, R12, UR17, R7, 0x1, P0 ;  /* 0x000000110c117c11 */ /* 0x000fcc00080f0c07 */
[----:B------:R-:W2:Y:S01]  /*4d40*/  LDG.E.U16 R17, desc[UR12][R16.64] ;  /* 0x0000000c10117981 */ /* 0x000ea2000c1e1500 */
[C---:B-1----:R-:W-:Y:S02]  /*4d50*/  IMAD R10, R24.reuse, UR14, RZ ;  /* 0x0000000e180a7c24 */ /* 0x042fe4000f8e02ff */
[----:B------:R-:W-:Y:S02]  /*4d60*/  IMAD.MOV.U32 R20, RZ, RZ, R6 ;  /* 0x000000ffff147224 */ /* 0x000fe400078e0006 */
[----:B------:R-:W-:Y:S02]  /*4d70*/  IMAD.MOV.U32 R21, RZ, RZ, R15 ;  /* 0x000000ffff157224 */ /* 0x000fe400078e000f */
[----:B------:R-:W-:Y:S02]  /*4d80*/  IMAD R13, R25, UR5, R10 ;  /* 0x00000005190d7c24 */ /* 0x000fe4000f8e020a */
[----:B------:R-:W-:-:S04]  /*4d90*/  IMAD.WIDE.U32 R6, R24, UR5, R20 ;  /* 0x0000000518067c25 */ /* 0x000fc8000f8e0014 */
[----:B------:R-:W-:Y:S01]  /*4da0*/  IMAD.IADD R7, R7, 0x1, R13 ;  /* 0x0000000107077824 */ /* 0x000fe200078e020d */
[----:B------:R-:W-:-:S04]  /*4db0*/  LEA R12, P0, R6, UR18, 0x1 ;  /* 0x00000012060c7c11 */ /* 0x000fc8000f8008ff */
[----:B------:R-:W-:Y:S02]  /*4dc0*/  LEA.HI.X R13, R6, UR19, R7, 0x1, P0 ;  /* 0x00000013060d7c11 */ /* 0x000fe400080f0c07 */
[----:B------:R-:W-:-:S03]  /*4dd0*/  ISETP.NE.AND P0, PT, R0, 0x1, PT ;  /* 0x000000010000780c */ /* 0x000fc60003f05270 */
[----:B--2---:R0:W-:Y:S10]  /*4de0*/  STG.E.U16 desc[UR12][R12.64], R17 ;  /* 0x000000110c007986 */ /* 0x0041f4000c10150c */
[----:B------:R-:W-:Y:S05]  /*4df0*/  @!P0 BRA `(.L_x_105) ;  /* 0x0000000000888947 */ /* 0x000fea0003800000 */
[----:B------:R-:W-:-:S04]  /*4e00*/  UIADD3 UR14, UR5, 0x1, URZ ;  /* 0x00000001050e7890 */ /* 0x000fc8000fffe03f */
[----:B------:R-:W-:Y:S02]  /*4e10*/  USHF.R.S32.HI UR15, URZ, 0x1f, UR14 ;  /* 0x0000001f3f0f7899 */ /* 0x000fe4000801140e */
[----:B------:R-:W-:-:S04]  /*4e20*/  IMAD.WIDE.U32 R6, R22, UR14, R18 ;  /* 0x0000000e16067c25 */ /* 0x000fc8000f8e0012 */
[----:B------:R-:W-:Y:S01]  /*4e30*/  IMAD R10, R22, UR15, RZ ;  /* 0x0000000f160a7c24 */ /* 0x000fe2000f8e02ff */
[----:B0-----:R-:W-:-:S03]  /*4e40*/  LEA R12, P0, R6, UR16, 0x1 ;  /* 0x00000010060c7c11 */ /* 0x001fc6000f8008ff */
[----:B------:R-:W-:-:S04]  /*4e50*/  IMAD R13, R23, UR14, R10 ;  /* 0x0000000e170d7c24 */ /* 0x000fc8000f8e020a */
[----:B------:R-:W-:-:S05]  /*4e60*/  IMAD.IADD R7, R7, 0x1, R13 ;  /* 0x0000000107077824 */ /* 0x000fca00078e020d */
[----:B------:R-:W-:-:S06]  /*4e70*/  LEA.HI.X R13, R6, UR17, R7, 0x1, P0 ;  /* 0x00000011060d7c11 */ /* 0x000fcc00080f0c07 */
[----:B------:R-:W2:Y:S01]  /*4e80*/  LDG.E.U16 R13, desc[UR12][R12.64] ;  /* 0x0000000c0c0d7981 */ /* 0x000ea2000c1e1500 */
[C---:B------:R-:W-:Y:S02]  /*4e90*/  IMAD R10, R24.reuse, UR15, RZ ;  /* 0x0000000f180a7c24 */ /* 0x040fe4000f8e02ff */
[----:B------:R-:W-:-:S04]  /*4ea0*/  IMAD.WIDE.U32 R6, R24, UR14, R20 ;  /* 0x0000000e18067c25 */ /* 0x000fc8000f8e0014 */
[----:B------:R-:W-:Y:S01]  /*4eb0*/  IMAD R15, R25, UR14, R10 ;  /* 0x0000000e190f7c24 */ /* 0x000fe2000f8e020a */
[----:B------:R-:W-:-:S03]  /*4ec0*/  LEA R16, P0, R6, UR18, 0x1 ;  /* 0x0000001206107c11 */ /* 0x000fc6000f8008ff */
[----:B------:R-:W-:-:S05]  /*4ed0*/  IMAD.IADD R7, R7, 0x1, R15 ;  /* 0x0000000107077824 */ /* 0x000fca00078e020f */
        /* <DEDUP_REMOVED lines=8> */
[----:B------:R-:W-:-:S03]  /*4f60*/  LEA R12, P0, R6, UR16, 0x1 ;  /* 0x00000010060c7c11 */ /* 0x000fc6000f8008ff */
[----:B-1----:R-:W-:-:S04]  /*4f70*/  IMAD R13, R23, UR5, R10 ;  /* 0x00000005170d7c24 */ /* 0x002fc8000f8e020a */
        /* <DEDUP_REMOVED lines=8> */
[----:B------:R-:W-:-:S05]  /*5000*/  LEA.HI.X R17, R6, UR19, R7, 0x1, P0 ;  /* 0x0000001306117c11 */ /* 0x000fca00080f0c07 */
[----:B--2---:R4:W-:Y:S02]  /*5010*/  STG.E.U16 desc[UR12][R16.64], R13 ;  /* 0x0000000d10007986 */ /* 0x0049e4000c10150c */
.L_x_105:
[----:B------:R-:W-:-:S04]  /*5020*/  UIADD3 UR6, UP0, UR6, 0x1, URZ ;  /* 0x0000000106067890 */ /* 0x000fc8000ff1e03f */
[----:B------:R-:W-:Y:S01]  /*5030*/  UIADD3.X UR7, URZ, UR7, URZ, UP0, !UPT ;  /* 0x000000073f077290 */ /* 0x000fe200087fe43f */
[----:B------:R-:W-:Y:S11]  /*5040*/  @!P1 BRA `(.L_x_106) ;  /* 0xffffffec004c9947 */ /* 0x000ff6000383ffff */
[----:B------:R-:W-:Y:S05]  /*5050*/  EXIT ;  /* 0x000000000000794d */ /* 0x000fea0003800000 */
.L_x_107:
[----:B------:R-:W-:-:S00]  /*5060*/  BRA `(.L_x_107) ;  /* 0xfffffffc00fc7947 */ /* 0x000fc0000383ffff */
[----:B------:R-:W-:-:S00]  /*5070*/  NOP ;  /* 0x0000000000007918 */ /* 0x000fc00000000000 */
        /* <DEDUP_REMOVED lines=8> */
.L_x_300:


//--------------------- .text._ZN2at6native55_GLOBAL__N__c1b0da0d_22_UpSampleTrilinear3d_cu_efb54c9339upsample_trilinear3d_backward_out_frameIN3c104HalfEfEEviT0_S5_S5_bNS_27GenericPackedTensorAccessorIT_Lm5ENS_16DefaultPtrTraitsElEENS6_IKS7_Lm5ES8_lEEPS7_ --------------------------
	.section	.text._ZN2at6native55_GLOBAL__N__c1b0da0d_22_UpSampleTrilinear3d_cu_efb54c9339upsample_trilinear3d_backward_out_frameIN3c104HalfEfEEviT0_S5_S5_bNS_27GenericPackedTensorAccessorIT_Lm5ENS_16DefaultPtrTraitsElEENS6_IKS7_Lm5ES8_lEEPS7_,"ax",@progbits
	.align	128
.text._ZN2at6native55_GLOBAL__N__c1b0da0d_22_UpSampleTrilinear3d_cu_efb54c9339upsample_trilinear3d_backward_out_frameIN3c104HalfEfEEviT0_S5_S5_bNS_27GenericPackedTensorAccessorIT_Lm5ENS_16DefaultPtrTraitsElEENS6_IKS7_Lm5ES8_lEEPS7_:
        .type           _ZN2at6native55_GLOBAL__N__c1b0da0d_22_UpSampleTrilinear3d_cu_efb54c9339upsample_trilinear3d_backward_out_frameIN3c104HalfEfEEviT0_S5_S5_bNS_27GenericPackedTensorAccessorIT_Lm5ENS_16DefaultPtrTraitsElEENS6_IKS7_Lm5ES8_lEEPS7_,@function
        .size           _ZN2at6native55_GLOBAL__N__c1b0da0d_22_UpSampleTrilinear3d_cu_efb54c9339upsample_trilinear3d_backward_out_frameIN3c104HalfEfEEviT0_S5_S5_bNS_27GenericPackedTensorAccessorIT_Lm5ENS_16DefaultPtrTraitsElEENS6_IKS7_Lm5ES8_lEEPS7_,(.L_x_301 - _ZN2at6native55_GLOBAL__N__c1b0da0d_22_UpSampleTrilinear3d_cu_efb54c9339upsample_trilinear3d_backward_out_frameIN3c104HalfEfEEviT0_S5_S5_bNS_27GenericPackedTensorAccessorIT_Lm5ENS_16DefaultPtrTraitsElEENS6_IKS7_Lm5ES8_lEEPS7_)
        .other          _ZN2at6native55_GLOBAL__N__c1b0da0d_22_UpSampleTrilinear3d_cu_efb54c9339upsample_trilinear3d_backward_out_frameIN3c104HalfEfEEviT0_S5_S5_bNS_27GenericPackedTensorAccessorIT_Lm5ENS_16DefaultPtrTraitsElEENS6_IKS7_Lm5ES8_lEEPS7_,@"STO_CUDA_ENTRY STV_DEFAULT"
_ZN2at6native55_GLOBAL__N__c1b0da0d_22_UpSampleTrilinear3d_cu_efb54c9339upsample_trilinear3d_backward_out_frameIN3c104HalfEfEEviT0_S5_S5_bNS_27GenericPackedTensorAccessorIT_Lm5ENS_16DefaultPtrTraitsElEENS6_IKS7_Lm5ES8_lEEPS7_:
        /* <DEDUP_REMOVED lines=180> */
.L_x_207:
        /* <DEDUP_REMOVED lines=115> */
.L_x_206:
        /* <DEDUP_REMOVED lines=14> */
[----:B--2---:R-:W-:-:S05]  /*1350*/  HADD2.F32 R114, -RZ, R98.H0_H0 ;  /* 0x20000062ff727230 */ /* 0x004fca0000004100 */
[----:B------:R-:W-:-:S05]  /*1360*/  FMUL.FTZ R114, R19, R114 ;  /* 0x0000007213727220 */ /* 0x000fca0000410000 */
[----:B------:R-:W-:Y:S02]  /*1370*/  F2FP.F16.F32.PACK_AB R99, RZ, R114 ;  /* 0x00000072ff63723e */ /* 0x000fe400000000ff */
        /* <DEDUP_REMOVED lines=15> */
.L_x_115:
[----:B-----5:R-:W-:-:S05]  /*1470*/  HADD2 R114, R115, R99.H0_H0 ;  /* 0x2000006373727230 */ /* 0x020fca0000000000 */
[----:B------:R-:W-:-:S05]  /*1480*/  PRMT R89, R115, R116, R114 ;  /* 0x0000007473597216 */ /* 0x000fca0000000072 */
[----:B------:R-:W2:Y:S02]  /*1490*/  ATOM.E.CAS.STRONG.GPU PT, R114, [R72], R115, R89 ;  /* 0x000000734872738b */ /* 0x000ea400001ee159 */
[----:B--2---:R-:W-:Y:S01]  /*14a0*/  ISETP.NE.U32.AND P0, PT, R114, R115, PT ;  /* 0x000000737200720c */ /* 0x004fe20003f05070 */
[----:B------:R-:W-:-:S12]  /*14b0*/  IMAD.MOV.U32 R115, RZ, RZ, R114 ;  /* 0x000000ffff737224 */ /* 0x000fd800078e0072 */
[----:B------:R-:W-:Y:S05]  /*14c0*/  @P0 BRA `(.L_x_115) ;  /* 0xfffffffc00e80947 */ /* 0x000fea000383ffff */
[----:B------:R-:W-:Y:S05]  /*14d0*/  BSYNC B2 ;  /* 0x0000000000027941 */ /* 0x000fea0003800000 */
.L_x_114:
[----:B------:R-:W-:Y:S05]  /*14e0*/  BRA `(.L_x_116) ;  /* 0x00000000004c7947 */ /* 0x000fea0003800000 */
.L_x_113:
[----:B------:R-:W-:Y:S02]  /*14f0*/  IADD3 R88, P0, R62, UR20, RZ ;  /* 0x000000143e587c10 */ /* 0x000fe4000ff1e0ff */
[----:B------:R-:W-:Y:S02]  /*1500*/  PRMT R114, RZ, 0x5410, R99 ;  /* 0x00005410ff727816 */ /* 0x000fe40000000063 */
[----:B------:R-:W-:-:S08]  /*1510*/  IADD3.X R89, R94, UR21, RZ, P0, !PT ;  /* 0x000000155e597c10 */ /* 0x000fd000087fe4ff */
[----:B------:R0:W-:Y:S02]  /*1520*/  ATOM.E.ADD.F16x2.RN.STRONG.GPU P0, RZ, desc[UR12][R88.64], R114 ;  /* 0x0000007258ff79a2 */ /* 0x0001e4000810e1cc */
[----:B0-----:R-:W-:Y:S05]  /*1530*/  @P0 BRA `(.L_x_116) ;  /* 0x0000000000380947 */ /* 0x001fea0003800000 */
[----:B------:R-:W0:Y:S02]  /*1540*/  QSPC.E.S P0, RZ, [R88] ;  /* 0x0000000058ff73aa */ /* 0x000e240000000500 */
[----:B0-----:R-:W-:Y:S05]  /*1550*/  @!P0 BRA `(.L_x_117) ;  /* 0x0000000000248947 */ /* 0x001fea0003800000 */
[----:B------:R-:W-:-:S07]  /*1560*/  MOV R115, R88 ;  /* 0x0000005800737202 */ /* 0x000fce0000000f00 */
.L_x_118:
[----:B------:R-:W0:Y:S02]  /*1570*/  LDS R88, [R115] ;  /* 0x0000000073587984 */ /* 0x000e240000000800 */
[C---:B0-----:R-:W-:Y:S02]  /*1580*/  HADD2 R114, R88.reuse.H1_H1, R99.H0_H0 ;  /* 0x2000006358727230 */ /* 0x041fe40000000c00 */
[----:B------:R-:W-:-:S05]  /*1590*/  HADD2 R89, R88.H0_H0, RZ.H0_H0 ;  /* 0x200000ff58597230 */ /* 0x000fca0000000800 */
[----:B------:R-:W-:-:S06]  /*15a0*/  PRMT R89, R89, 0x5410, R114 ;  /* 0x0000541059597816 */ /* 0x000fcc0000000072 */
[----:B------:R-:W0:Y:S02]  /*15b0*/  ATOMS.CAST.SPIN R89, [R115], R88, R89 ;  /* 0x000000587359738d */ /* 0x000e240001800059 */
[----:B0-----:R-:W-:-:S13]  /*15c0*/  ISETP.EQ.U32.AND P0, PT, R89, 0x1, PT ;  /* 0x000000015900780c */ /* 0x001fda0003f02070 */
[----:B------:R-:W-:Y:S05]  /*15d0*/  @!P0 BRA `(.L_x_118) ;  /* 0xfffffffc00e48947 */ /* 0x000fea000383ffff */
[----:B------:R-:W-:Y:S05]  /*15e0*/  BRA `(.L_x_116) ;  /* 0x00000000000c7947 */ /* 0x000fea0003800000 */
.L_x_117:
[----:B------:R-:W2:Y:S02]  /*15f0*/  LD.E R99, desc[UR12][R88.64] ;  /* 0x0000000c58637980 */ /* 0x000ea4000c101900 */
[----:B--2---:R-:W-:-:S05]  /*1600*/  IMAD.IADD R99, R114, 0x1, R99 ;  /* 0x0000000172637824 */ /* 0x004fca00078e0263 */
[----:B------:R1:W-:Y:S02]  /*1610*/  ST.E desc[UR12][R88.64], R99 ;  /* 0x0000006358007985 */ /* 0x0003e4000c10190c */
.L_x_116:
[----:B------:R-:W-:Y:S05]  /*1620*/  BSYNC B1 ;  /* 0x0000000000017941 */ /* 0x000fea0003800000 */
.L_x_112:
[----:B------:R-:W-:Y:S05]  /*1630*/  BRA `(.L_x_119) ;  /* 0x0000000000447947 */ /* 0x000fea0003800000 */
.L_x_111:
[----:B------:R-:W-:-:S05]  /*1640*/  PRMT R114, R99, 0x5410, RZ ;  /* 0x0000541063727816 */ /* 0x000fca00000000ff */
[----:B------:R0:W-:Y:S02]  /*1650*/  ATOM.E.ADD.F16x2.RN.STRONG.GPU P0, RZ, desc[UR12][R88.64], R114 ;  /* 0x0000007258ff79a2 */ /* 0x0001e4000810e1cc */
[----:B0-----:R-:W-:Y:S05]  /*1660*/  @P0 BRA `(.L_x_119) ;  /* 0x0000000000380947 */ /* 0x001fea0003800000 */
[----:B------:R-:W0:Y:S02]  /*1670*/  QSPC.E.S P0, RZ, [R88] ;  /* 0x0000000058ff73aa */ /* 0x000e240000000500 */
[----:B0-----:R-:W-:Y:S05]  /*1680*/  @!P0 BRA `(.L_x_120) ;  /* 0x0000000000248947 */ /* 0x001fea0003800000 */
[----:B------:R-:W-:-:S07]  /*1690*/  MOV R115, R88 ;  /* 0x0000005800737202 */ /* 0x000fce0000000f00 */
.L_x_121:
[----:B------:R-:W0:Y:S02]  /*16a0*/  LDS R88, [R115] ;  /* 0x0000000073587984 */ /* 0x000e240000000800 */
[C---:B0-----:R-:W-:Y:S02]  /*16b0*/  HADD2 R114, R88.reuse.H1_H1, RZ.H0_H0 ;  /* 0x200000ff58727230 */ /* 0x041fe40000000c00 */
[----:B------:R-:W-:-:S05]  /*16c0*/  HADD2 R89, R88.H0_H0, R99.H0_H0 ;  /* 0x2000006358597230 */ /* 0x000fca0000000800 */
[----:B------:R-:W-:-:S06]  /*16d0*/  PRMT R89, R89, 0x5410, R114 ;  /* 0x0000541059597816 */ /* 0x000fcc0000000072 */
[----:B------:R-:W0:Y:S02]  /*16e0*/  ATOMS.CAST.SPIN R89, [R115], R88, R89 ;  /* 0x000000587359738d */ /* 0x000e240001800059 */
[----:B0-----:R-:W-:-:S13]  /*16f0*/  ISETP.EQ.U32.AND P0, PT, R89, 0x1, PT ;  /* 0x000000015900780c */ /* 0x001fda0003f02070 */
[----:B------:R-:W-:Y:S05]  /*1700*/  @!P0 BRA `(.L_x_121) ;  /* 0xfffffffc00e48947 */ /* 0x000fea000383ffff */
[----:B------:R-:W-:Y:S05]  /*1710*/  BRA `(.L_x_119) ;  /* 0x00000000000c7947 */ /* 0x000fea0003800000 */
.L_x_120:
[----:B------:R-:W2:Y:S02]  /*1720*/  LD.E R99, desc[UR12][R88.64] ;  /* 0x0000000c58637980 */ /* 0x000ea4000c101900 */
[----:B--2---:R-:W-:-:S05]  /*1730*/  IMAD.IADD R99, R114, 0x1, R99 ;  /* 0x0000000172637824 */ /* 0x004fca00078e0263 */
[----:B------:R2:W-:Y:S02]  /*1740*/  ST.E desc[UR12][R88.64], R99 ;  /* 0x0000006358007985 */ /* 0x0005e4000c10190c */
.L_x_119:
[----:B------:R-:W-:Y:S05]  /*1750*/  BSYNC B0 ;  /* 0x0000000000007941 */ /* 0x000fea0003800000 */
.L_x_110:
[----:B-12---:R-:W-:Y:S01]  /*1760*/  IADD3 R88, P2, R42, UR20, RZ ;  /* 0x000000142a587c10 */ /* 0x006fe2000ff5e0ff */
[----:B------:R-:W-:Y:S01]  /*1770*/  IMAD.U32 R99, RZ, RZ, UR10 ;  /* 0x0000000aff637e24 */ /* 0x000fe2000f8e00ff */
[----:B------:R-:W-:Y:S01]  /*1780*/  IADD3 R116, P0, R2, R60, RZ ;  /* 0x0000003c02747210 */ /* 0x000fe20007f1e0ff */
[----:B------:R-:W-:Y:S01]  /*1790*/  HADD2.F32 R89, -RZ, R98.H0_H0 ;  /* 0x20000062ff597230 */ /* 0x000fe20000004100 */
        /* <DEDUP_REMOVED lines=8> */
[----:B------:R-:W-:-:S04]  /*1820*/  F2FP.F16.F32.PACK_AB R89, RZ, R89 ;  /* 0x00000059ff59723e */ /* 0x000fc800000000ff */
        /* <DEDUP_REMOVED lines=17> */
.L_x_127:
[----:B-----5:R-:W-:-:S05]  /*1940*/  HADD2 R114, R115, R99.H0_H0 ;  /* 0x2000006373727230 */ /* 0x020fca0000000000 */
[----:B------:R-:W-:-:S05]  /*1950*/  PRMT R89, R115, R116, R114 ;  /* 0x0000007473597216 */ /* 0x000fca0000000072 */
[----:B------:R-:W2:Y:S02]  /*1960*/  ATOM.E.CAS.STRONG.GPU PT, R114, [R74], R115, R89 ;  /* 0x000000734a72738b */ /* 0x000ea400001ee159 */
[----:B--2---:R-:W-:Y:S01]  /*1970*/  ISETP.NE.U32.AND P0, PT, R114, R115, PT ;  /* 0x000000737200720c */ /* 0x004fe20003f05070 */
[----:B------:R-:W-:-:S12]  /*1980*/  IMAD.MOV.U32 R115, RZ, RZ, R114 ;  /* 0x000000ffff737224 */ /* 0x000fd800078e0072 */
[----:B------:R-:W-:Y:S05]  /*1990*/  @P0 BRA `(.L_x_127) ;  /* 0xfffffffc00e80947 */ /* 0x000fea000383ffff */
[----:B------:R-:W-:Y:S05]  /*19a0*/  BSYNC B2 ;  /* 0x0000000000027941 */ /* 0x000fea0003800000 */
.L_x_126:
[----:B------:R-:W-:Y:S05]  /*19b0*/  BRA `(.L_x_128) ;  /* 0x00000000004c7947 */ /* 0x000fea0003800000 */
.L_x_125:
[----:B------:R-:W-:Y:S02]  /*19c0*/  IADD3 R88, P0, R68, UR20, RZ ;  /* 0x0000001444587c10 */ /* 0x000fe4000ff1e0ff */
[----:B------:R-:W-:Y:S02]  /*19d0*/  PRMT R114, RZ, 0x5410, R99 ;  /* 0x00005410ff727816 */ /* 0x000fe40000000063 */
[----:B------:R-:W-:-:S08]  /*19e0*/  IADD3.X R89, R92, UR21, RZ, P0, !PT ;  /* 0x000000155c597c10 */ /* 0x000fd000087fe4ff */
[----:B------:R1:W-:Y:S02]  /*19f0*/  ATOM.E.ADD.F16x2.RN.STRONG.GPU P0, RZ, desc[UR12][R88.64], R114 ;  /* 0x0000007258ff79a2 */ /* 0x0003e4000810e1cc */
[----:B-1----:R-:W-:Y:S05]  /*1a00*/  @P0 BRA `(.L_x_128) ;  /* 0x0000000000380947 */ /* 0x002fea0003800000 */
[----:B------:R-:W1:Y:S02]  /*1a10*/  QSPC.E.S P0, RZ, [R88] ;  /* 0x0000000058ff73aa */ /* 0x000e640000000500 */
[----:B-1----:R-:W-:Y:S05]  /*1a20*/  @!P0 BRA `(.L_x_129) ;  /* 0x0000000000248947 */ /* 0x002fea0003800000 */
[----:B------:R-:W-:-:S07]  /*1a30*/  MOV R115, R88 ;  /* 0x0000005800737202 */ /* 0x000fce0000000f00 */
.L_x_130:
[----:B------:R-:W1:Y:S02]  /*1a40*/  LDS R88, [R115] ;  /* 0x0000000073587984 */ /* 0x000e640000000800 */
[C---:B-1----:R-:W-:Y:S02]  /*1a50*/  HADD2 R114, R88.reuse.H1_H1, R99.H0_H0 ;  /* 0x2000006358727230 */ /* 0x042fe40000000c00 */
[----:B------:R-:W-:-:S05]  /*1a60*/  HADD2 R89, R88.H0_H0, RZ.H0_H0 ;  /* 0x200000ff58597230 */ /* 0x000fca0000000800 */
[----:B------:R-:W-:-:S06]  /*1a70*/  PRMT R89, R89, 0x5410, R114 ;  /* 0x0000541059597816 */ /* 0x000fcc0000000072 */
[----:B------:R-:W1:Y:S02]  /*1a80*/  ATOMS.CAST.SPIN R89, [R115], R88, R89 ;  /* 0x000000587359738d */ /* 0x000e640001800059 */
[----:B-1----:R-:W-:-:S13]  /*1a90*/  ISETP.EQ.U32.AND P0, PT, R89, 0x1, PT ;  /* 0x000000015900780c */ /* 0x002fda0003f02070 */
[----:B------:R-:W-:Y:S05]  /*1aa0*/  @!P0 BRA `(.L_x_130) ;  /* 0xfffffffc00e48947 */ /* 0x000fea000383ffff */
[----:B------:R-:W-:Y:S05]  /*1ab0*/  BRA `(.L_x_128) ;  /* 0x00000000000c7947 */ /* 0x000fea0003800000 */
.L_x_129:
[----:B------:R-:W2:Y:S02]  /*1ac0*/  LD.E R99, desc[UR12][R88.64] ;  /* 0x0000000c58637980 */ /* 0x000ea4000c101900 */
[----:B--2---:R-:W-:-:S05]  /*1ad0*/  IMAD.IADD R99, R114, 0x1, R99 ;  /* 0x0000000172637824 */ /* 0x004fca00078e0263 */
[----:B------:R1:W-:Y:S02]  /*1ae0*/  ST.E desc[UR12][R88.64], R99 ;  /* 0x0000006358007985 */ /* 0x0003e4000c10190c */
.L_x_128:
[----:B------:R-:W-:Y:S05]  /*1af0*/  BSYNC B1 ;  /* 0x0000000000017941 */ /* 0x000fea0003800000 */
.L_x_124:
[----:B------:R-:W-:Y:S05]  /*1b00*/  BRA `(.L_x_131) ;  /* 0x0000000000447947 */ /* 0x000fea0003800000 */
.L_x_123:
[----:B------:R-:W-:-:S05]  /*1b10*/  PRMT R114, R99, 0x5410, RZ ;  /* 0x0000541063727816 */ /* 0x000fca00000000ff */
[----:B------:R1:W-:Y:S02]  /*1b20*/  ATOM.E.ADD.F16x2.RN.STRONG.GPU P0, RZ, desc[UR12][R88.64], R114 ;  /* 0x0000007258ff79a2 */ /* 0x0003e4000810e1cc */
[----:B-1----:R-:W-:Y:S05]  /*1b30*/  @P0 BRA `(.L_x_131) ;  /* 0x0000000000380947 */ /* 0x002fea0003800000 */
[----:B------:R-:W1:Y:S02]  /*1b40*/  QSPC.E.S P0, RZ, [R88] ;  /* 0x0000000058ff73aa */ /* 0x000e640000000500 */
[----:B-1----:R-:W-:Y:S05]  /*1b50*/  @!P0 BRA `(.L_x_132) ;  /* 0x0000000000248947 */ /* 0x002fea0003800000 */
[----:B------:R-:W-:-:S07]  /*1b60*/  MOV R115, R88 ;  /* 0x0000005800737202 */ /* 0x000fce0000000f00 */
.L_x_133:
[----:B------:R-:W1:Y:S02]  /*1b70*/  LDS R88, [R115] ;  /* 0x0000000073587984 */ /* 0x000e640000000800 */
[C---:B-1----:R-:W-:Y:S02]  /*1b80*/  HADD2 R114, R88.reuse.H1_H1, RZ.H0_H0 ;  /* 0x200000ff58727230 */ /* 0x042fe40000000c00 */
[----:B------:R-:W-:-:S05]  /*1b90*/  HADD2 R89, R88.H0_H0, R99.H0_H0 ;  /* 0x2000006358597230 */ /* 0x000fca0000000800 */
[----:B------:R-:W-:-:S06]  /*1ba0*/  PRMT R89, R89, 0x5410, R114 ;  /* 0x0000541059597816 */ /* 0x000fcc0000000072 */
[----:B------:R-:W1:Y:S02]  /*1bb0*/  ATOMS.CAST.SPIN R89, [R115], R88, R89 ;  /* 0x000000587359738d */ /* 0x000e640001800059 */
[----:B-1----:R-:W-:-:S13]  /*1bc0*/  ISETP.EQ.U32.AND P0, PT, R89, 0x1, PT ;  /* 0x000000015900780c */ /* 0x002fda0003f02070 */
[----:B------:R-:W-:Y:S05]  /*1bd0*/  @!P0 BRA `(.L_x_133) ;  /* 0xfffffffc00e48947 */ /* 0x000fea000383ffff */
[----:B------:R-:W-:Y:S05]  /*1be0*/  BRA `(.L_x_131) ;  /* 0x00000000000c7947 */ /* 0x000fea0003800000 */
.L_x_132:
[----:B------:R-:W2:Y:S02]  /*1bf0*/  LD.E R99, desc[UR12][R88.64] ;  /* 0x0000000c58637980 */ /* 0x000ea4000c101900 */
[----:B--2---:R-:W-:-:S05]  /*1c00*/  IMAD.IADD R99, R114, 0x1, R99 ;  /* 0x0000000172637824 */ /* 0x004fca00078e0263 */
[----:B------:R1:W-:Y:S02]  /*1c10*/  ST.E desc[UR12][R88.64], R99 ;  /* 0x0000006358007985 */ /* 0x0003e4000c10190c */
.L_x_131:
[----:B------:R-:W-:Y:S05]  /*1c20*/  BSYNC B0 ;  /* 0x0000000000007941 */ /* 0x000fea0003800000 */
.L_x_122:
[----:B-1----:R-:W-:Y:S01]  /*1c30*/  IADD3 R88, P2, R58, UR20, RZ ;  /* 0x000000143a587c10 */ /* 0x002fe2000ff5e0ff */
        /* <DEDUP_REMOVED lines=29> */
.L_x_139:
[----:B-----5:R-:W-:-:S05]  /*1e10*/  HADD2 R114, R115, R99.H0_H0 ;  /* 0x2000006373727230 */ /* 0x020fca0000000000 */
[----:B------:R-:W-:-:S05]  /*1e20*/  PRMT R89, R115, R116, R114 ;  /* 0x0000007473597216 */ /* 0x000fca0000000072 */
[----:B------:R-:W2:Y:S02]  /*1e30*/  ATOM.E.CAS.STRONG.GPU PT, R114, [R76], R115, R89 ;  /* 0x000000734c72738b */ /* 0x000ea400001ee159 */
[----:B--2---:R-:W-:Y:S01]  /*1e40*/  ISETP.NE.U32.AND P0, PT, R114, R115, PT ;  /* 0x000000737200720c */ /* 0x004fe20003f05070 */
[----:B------:R-:W-:-:S12]  /*1e50*/  IMAD.MOV.U32 R115, RZ, RZ, R114 ;  /* 0x000000ffff737224 */ /* 0x000fd800078e0072 */
[----:B------:R-:W-:Y:S05]  /*1e60*/  @P0 BRA `(.L_x_139) ;  /* 0xfffffffc00e80947 */ /* 0x000fea000383ffff */
[----:B------:R-:W-:Y:S05]  /*1e70*/  BSYNC B2 ;  /* 0x0000000000027941 */ /* 0x000fea0003800000 */
.L_x_138:
[----:B------:R-:W-:Y:S05]  /*1e80*/  BRA `(.L_x_140) ;  /* 0x00000000004c7947 */ /* 0x000fea0003800000 */
.L_x_137:
        /* <DEDUP_REMOVED lines=8> */
.L_x_142:
        /* <DEDUP_REMOVED lines=8> */
.L_x_141:
[----:B------:R-:W2:Y:S02]  /*1f90*/  LD.E R99, desc[UR12][R88.64] ;  /* 0x0000000c58637980 */ /* 0x000ea4000c101900 */
[----:B--2---:R-:W-:-:S05]  /*1fa0*/  IMAD.IADD R99, R114, 0x1, R99 ;  /* 0x0000000172637824 */ /* 0x004fca00078e0263 */
[----:B------:R2:W-:Y:S02]  /*1fb0*/  ST.E desc[UR12][R88.64], R99 ;  /* 0x0000006358007985 */ /* 0x0005e4000c10190c */
.L_x_140:
[----:B------:R-:W-:Y:S05]  /*1fc0*/  BSYNC B1 ;  /* 0x0000000000017941 */ /* 0x000fea0003800000 */
.L_x_136:
[----:B------:R-:W-:Y:S05]  /*1fd0*/  BRA `(.L_x_143) ;  /* 0x0000000000447947 */ /* 0x000fea0003800000 */
.L_x_135:
[----:B------:R-:W-:-:S05]  /*1fe0*/  PRMT R114, R99, 0x5410, RZ ;  /* 0x0000541063727816 */ /* 0x000fca00000000ff */
[----:B------:R1:W-:Y:S02]  /*1ff0*/  ATOM.E.ADD.F16x2.RN.STRONG.GPU P0, RZ, desc[UR12][R88.64], R114 ;  /* 0x0000007258ff79a2 */ /* 0x0003e4000810e1cc */
[----:B-1----:R-:W-:Y:S05]  /*2000*/  @P0 BRA `(.L_x_143) ;  /* 0x0000000000380947 */ /* 0x002fea0003800000 */
[----:B------:R-:W1:Y:S02]  /*2010*/  QSPC.E.S P0, RZ, [R88] ;  /* 0x0000000058ff73aa */ /* 0x000e640000000500 */
[----:B-1----:R-:W-:Y:S05]  /*2020*/  @!P0 BRA `(.L_x_144) ;  /* 0x0000000000248947 */ /* 0x002fea0003800000 */
[----:B------:R-:W-:-:S07]  /*2030*/  MOV R115, R88 ;  /* 0x0000005800737202 */ /* 0x000fce0000000f00 */
.L_x_145:
        /* <DEDUP_REMOVED lines=8> */
.L_x_144:
[----:B------:R-:W2:Y:S02]  /*20c0*/  LD.E R99, desc[UR12][R88.64] ;  /* 0x0000000c58637980 */ /* 0x000ea4000c101900 */
[----:B--2---:R-:W-:-:S05]  /*20d0*/  IMAD.IADD R99, R114, 0x1, R99 ;  /* 0x0000000172637824 */ /* 0x004fca00078e0263 */
[----:B------:R3:W-:Y:S02]  /*20e0*/  ST.E desc[UR12][R88.64], R99 ;  /* 0x0000006358007985 */ /* 0x0007e4000c10190c */
.L_x_143:
[----:B------:R-:W-:Y:S05]  /*20f0*/  BSYNC B0 ;  /* 0x0000000000007941 */ /* 0x000fea0003800000 */
.L_x_134:
[----:B--23--:R-:W-:Y:S01]  /*2100*/  IADD3 R88, P2, R40, UR20, RZ ;  /* 0x0000001428587c10 */ /* 0x00cfe2000ff5e0ff */
[----:B------:R-:W-:Y:S01]  /*2110*/  HADD2.F32 R114, -RZ, R98.H0_H0 ;  /* 0x20000062ff727230 */ /* 0x000fe20000004100 */
[----:B------:R-:W-:Y:S01]  /*2120*/  IADD3 R116, P0, R2, R54, RZ ;  /* 0x0000003602747210 */ /* 0x000fe20007f1e0ff */
[----:B------:R-:W-:Y:S01]  /*2130*/  IMAD.U32 R99, RZ, RZ, UR10 ;  /* 0x0000000aff637e24 */ /* 0x000fe2000f8e00ff */
[----:B------:R-:W-:Y:S01]  /*2140*/  LOP3.LUT R115, R88, 0x3, RZ, 0xc0, !PT ;  /* 0x0000000358737812 */ /* 0x000fe200078ec0ff */
[----:B------:R-:W-:Y:S01]  /*2150*/  BSSY B0, `(.L_x_146) ;  /* 0x0000047000007945 */ /* 0x000fe20003800000 */
[----:B------:R-:W-:Y:S01]  /*2160*/  FMUL.FTZ R89, R17, R114 ;  /* 0x0000007211597220 */ /* 0x000fe20000410000 */
[----:B------:R-:W-:Y:S01]  /*2170*/  IMAD.X R114, R0, 0x1, R34, P0 ;  /* 0x0000000100727824 */ /* 0x000fe200000e0622 */
[----:B------:R-:W-:Y:S02]  /*2180*/  ISETP.LT.U32.AND P1, PT, R116, UR17, PT ;  /* 0x0000001174007c0c */ /* 0x000fe4000bf21070 */
[----:B------:R-:W-:-:S02]  /*2190*/  ISETP.NE.U32.AND P0, PT, R115, RZ, PT ;  /* 0x000000ff7300720c */ /* 0x000fc40003f05070 */
        /* <DEDUP_REMOVED lines=20> */
.L_x_151:
[----:B-----5:R-:W-:-:S05]  /*22e0*/  HADD2 R114, R115, R99.H0_H0 ;  /* 0x2000006373727230 */ /* 0x020fca0000000000 */
[----:B------:R-:W-:-:S05]  /*22f0*/  PRMT R89, R115, R116, R114 ;  /* 0x0000007473597216 */ /* 0x000fca0000000072 */
[----:B------:R-:W3:Y:S02]  /*2300*/  ATOM.E.CAS.STRONG.GPU PT, R114, [R78], R115, R89 ;  /* 0x000000734e72738b */ /* 0x000ee400001ee159 */
[----:B---3--:R-:W-:Y:S01]  /*2310*/  ISETP.NE.U32.AND P0, PT, R114, R115, PT ;  /* 0x000000737200720c */ /* 0x008fe20003f05070 */
[----:B------:R-:W-:-:S12]  /*2320*/  IMAD.MOV.U32 R115, RZ, RZ, R114 ;  /* 0x000000ffff737224 */ /* 0x000fd800078e0072 */
[----:B------:R-:W-:Y:S05]  /*2330*/  @P0 BRA `(.L_x_151) ;  /* 0xfffffffc00e80947 */ /* 0x000fea000383ffff */
[----:B------:R-:W-:Y:S05]  /*2340*/  BSYNC B2 ;  /* 0x0000000000027941 */ /* 0x000fea0003800000 */
.L_x_150:
[----:B------:R-:W-:Y:S05]  /*2350*/  BRA `(.L_x_152) ;  /* 0x00000000004c7947 */ /* 0x000fea0003800000 */
.L_x_149:
[----:B------:R-:W-:Y:S02]  /*2360*/  IADD3 R88, P0, R66, UR20, RZ ;  /* 0x0000001442587c10 */ /* 0x000fe4000ff1e0ff */
[----:B------:R-:W-:Y:S02]  /*2370*/  PRMT R114, RZ, 0x5410, R99 ;  /* 0x00005410ff727816 */ /* 0x000fe40000000063 */
[----:B------:R-:W-:-:S08]  /*2380*/  IADD3.X R89, R35, UR21, RZ, P0, !PT ;  /* 0x0000001523597c10 */ /* 0x000fd000087fe4ff */
[----:B------:R2:W-:Y:S02]  /*2390*/  ATOM.E.ADD.F16x2.RN.STRONG.GPU P0, RZ, desc[UR12][R88.64], R114 ;  /* 0x0000007258ff79a2 */ /* 0x0005e4000810e1cc */
[----:B--2---:R-:W-:Y:S05]  /*23a0*/  @P0 BRA `(.L_x_152) ;  /* 0x0000000000380947 */ /* 0x004fea0003800000 */
[----:B------:R-:W2:Y:S02]  /*23b0*/  QSPC.E.S P0, RZ, [R88] ;  /* 0x0000000058ff73aa */ /* 0x000ea40000000500 */
[----:B--2---:R-:W-:Y:S05]  /*23c0*/  @!P0 BRA `(.L_x_153) ;  /* 0x0000000000248947 */ /* 0x004fea0003800000 */
[----:B------:R-:W-:-:S07]  /*23d0*/  MOV R115, R88 ;  /* 0x0000005800737202 */ /* 0x000fce0000000f00 */
.L_x_154:
[----:B------:R-:W2:Y:S02]  /*23e0*/  LDS R88, [R115] ;  /* 0x0000000073587984 */ /* 0x000ea40000000800 */
[C---:B--2---:R-:W-:Y:S02]  /*23f0*/  HADD2 R114, R88.reuse.H1_H1, R99.H0_H0 ;  /* 0x2000006358727230 */ /* 0x044fe40000000c00 */
[----:B------:R-:W-:-:S05]  /*2400*/  HADD2 R89, R88.H0_H0, RZ.H0_H0 ;  /* 0x200000ff58597230 */ /* 0x000fca0000000800 */
[----:B------:R-:W-:-:S06]  /*2410*/  PRMT R89, R89, 0x5410, R114 ;  /* 0x0000541059597816 */ /* 0x000fcc0000000072 */
[----:B------:R-:W2:Y:S02]  /*2420*/  ATOMS.CAST.SPIN R89, [R115], R88, R89 ;  /* 0x000000587359738d */ /* 0x000ea40001800059 */
[----:B--2---:R-:W-:-:S13]  /*2430*/  ISETP.EQ.U32.AND P0, PT, R89, 0x1, PT ;  /* 0x000000015900780c */ /* 0x004fda0003f02070 */
[----:B------:R-:W-:Y:S05]  /*2440*/  @!P0 BRA `(.L_x_154) ;  /* 0xfffffffc00e48947 */ /* 0x000fea000383ffff */
[----:B------:R-:W-:Y:S05]  /*2450*/  BRA `(.L_x_152) ;  /* 0x00000000000c7947 */ /* 0x000fea0003800000 */
.L_x_153:
[----:B------:R-:W2:Y:S02]  /*2460*/  LD.E R99, desc[UR12][R88.64] ;  /* 0x0000000c58637980 */ /* 0x000ea4000c101900 */
[----:B--2---:R-:W-:-:S05]  /*2470*/  IMAD.IADD R99, R114, 0x1, R99 ;  /* 0x0000000172637824 */ /* 0x004fca00078e0263 */
[----:B------:R2:W-:Y:S02]  /*2480*/  ST.E desc[UR12][R88.64], R99 ;  /* 0x0000006358007985 */ /* 0x0005e4000c10190c */
.L_x_152:
[----:B------:R-:W-:Y:S05]  /*2490*/  BSYNC B1 ;  /* 0x0000000000017941 */ /* 0x000fea0003800000 */
.L_x_148:
[----:B------:R-:W-:Y:S05]  /*24a0*/  BRA `(.L_x_155) ;  /* 0x0000000000447947 */ /* 0x000fea0003800000 */
.L_x_147:
[----:B------:R-:W-:-:S05]  /*24b0*/  PRMT R114, R99, 0x5410, RZ ;  /* 0x0000541063727816 */ /* 0x000fca00000000ff */
[----:B------:R2:W-:Y:S02]  /*24c0*/  ATOM.E.ADD.F16x2.RN.STRONG.GPU P0, RZ, desc[UR12][R88.64], R114 ;  /* 0x0000007258ff79a2 */ /* 0x0005e4000810e1cc */
[----:B--2---:R-:W-:Y:S05]  /*24d0*/  @P0 BRA `(.L_x_155) ;  /* 0x0000000000380947 */ /* 0x004fea0003800000 */
[----:B------:R-:W2:Y:S02]  /*24e0*/  QSPC.E.S P0, RZ, [R88] ;  /* 0x0000000058ff73aa */ /* 0x000ea40000000500 */
[----:B--2---:R-:W-:Y:S05]  /*24f0*/  @!P0 BRA `(.L_x_156) ;  /* 0x0000000000248947 */ /* 0x004fea0003800000 */
[----:B------:R-:W-:-:S07]  /*2500*/  MOV R115, R88 ;  /* 0x0000005800737202 */ /* 0x000fce0000000f00 */
.L_x_157:
[----:B------:R-:W2:Y:S02]  /*2510*/  LDS R88, [R115] ;  /* 0x0000000073587984 */ /* 0x000ea40000000800 */
[C---:B--2---:R-:W-:Y:S02]  /*2520*/  HADD2 R114, R88.reuse.H1_H1, RZ.H0_H0 ;  /* 0x200000ff58727230 */ /* 0x044fe40000000c00 */
[----:B------:R-:W-:-:S05]  /*2530*/  HADD2 R89, R88.H0_H0, R99.H0_H0 ;  /* 0x2000006358597230 */ /* 0x000fca0000000800 */
[----:B------:R-:W-:-:S06]  /*2540*/  PRMT R89, R89, 0x5410, R114 ;  /* 0x0000541059597816 */ /* 0x000fcc0000000072 */
[----:B------:R-:W2:Y:S02]  /*2550*/  ATOMS.CAST.SPIN R89, [R115], R88, R89 ;  /* 0x000000587359738d */ /* 0x000ea40001800059 */
[----:B--2---:R-:W-:-:S13]  /*2560*/  ISETP.EQ.U32.AND P0, PT, R89, 0x1, PT ;  /* 0x000000015900780c */ /* 0x004fda0003f02070 */
[----:B------:R-:W-:Y:S05]  /*2570*/  @!P0 BRA `(.L_x_157) ;  /* 0xfffffffc00e48947 */ /* 0x000fea000383ffff */
[----:B------:R-:W-:Y:S05]  /*2580*/  BRA `(.L_x_155) ;  /* 0x00000000000c7947 */ /* 0x000fea0003800000 */
.L_x_156:
[----:B------:R-:W2:Y:S02]  /*2590*/  LD.E R99, desc[UR12][R88.64] ;  /* 0x0000000c58637980 */ /* 0x000ea4000c101900 */
[----:B--2---:R-:W-:-:S05]  /*25a0*/  IMAD.IADD R99, R114, 0x1, R99 ;  /* 0x0000000172637824 */ /* 0x004fca00078e0263 */
[----:B------:R2:W-:Y:S02]  /*25b0*/  ST.E desc[UR12][R88.64], R99 ;  /* 0x0000006358007985 */ /* 0x0005e4000c10190c */
.L_x_155:
[----:B------:R-:W-:Y:S05]  /*25c0*/  BSYNC B0 ;  /* 0x0000000000007941 */ /* 0x000fea0003800000 */
.L_x_146:
[----:B--2---:R-:W-:Y:S01]  /*25d0*/  IADD3 R88, P2, R52, UR20, RZ ;  /* 0x0000001434587c10 */ /* 0x004fe2000ff5e0ff */
        /* <DEDUP_REMOVED lines=29> */
.L_x_163:
[----:B-----5:R-:W-:-:S05]  /*27b0*/  HADD2 R114, R115, R99.H0_H0 ;  /* 0x2000006373727230 */ /* 0x020fca0000000000 */
[----:B------:R-:W-:-:S05]  /*27c0*/  PRMT R89, R115, R116, R114 ;  /* 0x0000007473597216 */ /* 0x000fca0000000072 */
[----:B------:R-:W3:Y:S02]  /*27d0*/  ATOM.E.CAS.STRONG.GPU PT, R114, [R80], R115, R89 ;  /* 0x000000735072738b */ /* 0x000ee400001ee159 */
[----:B---3--:R-:W-:Y:S01]  /*27e0*/  ISETP.NE.U32.AND P0, PT, R114, R115, PT ;  /* 0x000000737200720c */ /* 0x008fe20003f05070 */
[----:B------:R-:W-:-:S12]  /*27f0*/  IMAD.MOV.U32 R115, RZ, RZ, R114 ;  /* 0x000000ffff737224 */ /* 0x000fd800078e0072 */
[----:B------:R-:W-:Y:S05]  /*2800*/  @P0 BRA `(.L_x_163) ;  /* 0xfffffffc00e80947 */ /* 0x000fea000383ffff */
[----:B------:R-:W-:Y:S05]  /*2810*/  BSYNC B2 ;  /* 0x0000000000027941 */ /* 0x000fea0003800000 */
.L_x_162:
[----:B------:R-:W-:Y:S05]  /*2820*/  BRA `(.L_x_164) ;  /* 0x00000000004c7947 */ /* 0x000fea0003800000 */
.L_x_161:
        /* <DEDUP_REMOVED lines=8> */
.L_x_166:
        /* <DEDUP_REMOVED lines=8> */
.L_x_165:
[----:B------:R-:W2:Y:S02]  /*2930*/  LD.E R99, desc[UR12][R88.64] ;  /* 0x0000000c58637980 */ /* 0x000ea4000c101900 */
[----:B--2---:R-:W-:-:S05]  /*2940*/  IMAD.IADD R99, R114, 0x1, R99 ;  /* 0x0000000172637824 */ /* 0x004fca00078e0263 */
[----:B------:R2:W-:Y:S02]  /*2950*/  ST.E desc[UR12][R88.64], R99 ;  /* 0x0000006358007985 */ /* 0x0005e4000c10190c */
.L_x_164:
[----:B------:R-:W-:Y:S05]  /*2960*/  BSYNC B1 ;  /* 0x0000000000017941 */ /* 0x000fea0003800000 */
.L_x_160:
[----:B------:R-:W-:Y:S05]  /*2970*/  BRA `(.L_x_167) ;  /* 0x0000000000447947 */ /* 0x000fea0003800000 */
.L_x_159:
[----:B------:R-:W-:-:S05]  /*2980*/  PRMT R114, R99, 0x5410, RZ ;  /* 0x0000541063727816 */ /* 0x000fca00000000ff */
[----:B------:R2:W-:Y:S02]  /*2990*/  ATOM.E.ADD.F16x2.RN.STRONG.GPU P0, RZ, desc[UR12][R88.64], R114 ;  /* 0x0000007258ff79a2 */ /* 0x0005e4000810e1cc */
[----:B--2---:R-:W-:Y:S05]  /*29a0*/  @P0 BRA `(.L_x_167) ;  /* 0x0000000000380947 */ /* 0x004fea0003800000 */
[----:B------:R-:W2:Y:S02]  /*29b0*/  QSPC.E.S P0, RZ, [R88] ;  /* 0x0000000058ff73aa */ /* 0x000ea40000000500 */
[----:B--2---:R-:W-:Y:S05]  /*29c0*/  @!P0 BRA `(.L_x_168) ;  /* 0x0000000000248947 */ /* 0x004fea0003800000 */
[----:B------:R-:W-:-:S07]  /*29d0*/  MOV R115, R88 ;  /* 0x0000005800737202 */ /* 0x000fce0000000f00 */
.L_x_169:
        /* <DEDUP_REMOVED lines=8> */
.L_x_168:
[----:B------:R-:W2:Y:S02]  /*2a60*/  LD.E R99, desc[UR12][R88.64] ;  /* 0x0000000c58637980 */ /* 0x000ea4000c101900 */
[----:B--2---:R-:W-:-:S05]  /*2a70*/  IMAD.IADD R99, R114, 0x1, R99 ;  /* 0x0000000172637824 */ /* 0x004fca00078e0263 */
[----:B------:R3:W-:Y:S02]  /*2a80*/  ST.E desc[UR12][R88.64], R99 ;  /* 0x0000006358007985 */ /* 0x0007e4000c10190c */
.L_x_167:
[----:B------:R-:W-:Y:S05]  /*2a90*/  BSYNC B0 ;  /* 0x0000000000007941 */ /* 0x000fea0003800000 */
.L_x_158:
        /* <DEDUP_REMOVED lines=30> */
.L_x_175:
[----:B-----5:R-:W-:-:S05]  /*2c80*/  HADD2 R114, R115, R99.H0_H0 ;  /* 0x2000006373727230 */ /* 0x020fca0000000000 */
[----:B------:R-:W-:-:S05]  /*2c90*/  PRMT R89, R115, R116, R114 ;  /* 0x0000007473597216 */ /* 0x000fca0000000072 */
[----:B------:R-:W3:Y:S02]  /*2ca0*/  ATOM.E.CAS.STRONG.GPU PT, R114, [R82], R115, R89 ;  /* 0x000000735272738b */ /* 0x000ee400001ee159 */
[----:B---3--:R-:W-:Y:S01]  /*2cb0*/  ISETP.NE.U32.AND P0, PT, R114, R115, PT ;  /* 0x000000737200720c */ /* 0x008fe20003f05070 */
[----:B------:R-:W-:-:S12]  /*2cc0*/  IMAD.MOV.U32 R115, RZ, RZ, R114 ;  /* 0x000000ffff737224 */ /* 0x000fd800078e0072 */
[----:B------:R-:W-:Y:S05]  /*2cd0*/  @P0 BRA `(.L_x_175) ;  /* 0xfffffffc00e80947 */ /* 0x000fea000383ffff */
[----:B------:R-:W-:Y:S05]  /*2ce0*/  BSYNC B2 ;  /* 0x0000000000027941 */ /* 0x000fea0003800000 */
.L_x_174:
[----:B------:R-:W-:Y:S05]  /*2cf0*/  BRA `(.L_x_176) ;  /* 0x00000000004c7947 */ /* 0x000fea0003800000 */
.L_x_173:
        /* <DEDUP_REMOVED lines=8> */
.L_x_178:
        /* <DEDUP_REMOVED lines=8> */
.L_x_177:
[----:B------:R-:W2:Y:S02]  /*2e00*/  LD.E R99, desc[UR12][R88.64] ;  /* 0x0000000c58637980 */ /* 0x000ea4000c101900 */
[----:B--2---:R-:W-:-:S05]  /*2e10*/  IMAD.IADD R99, R114, 0x1, R99 ;  /* 0x0000000172637824 */ /* 0x004fca00078e0263 */
[----:B------:R3:W-:Y:S02]  /*2e20*/  ST.E desc[UR12][R88.64], R99 ;  /* 0x0000006358007985 */ /* 0x0007e4000c10190c */
.L_x_176:
[----:B------:R-:W-:Y:S05]  /*2e30*/  BSYNC B1 ;  /* 0x0000000000017941 */ /* 0x000fea0003800000 */
.L_x_172:
[----:B------:R-:W-:Y:S05]  /*2e40*/  BRA `(.L_x_179) ;  /* 0x0000000000447947 */ /* 0x000fea0003800000 */
.L_x_171:
[----:B------:R-:W-:-:S05]  /*2e50*/  PRMT R114, R99, 0x5410, RZ ;  /* 0x0000541063727816 */ /* 0x000fca00000000ff */
[----:B------:R2:W-:Y:S02]  /*2e60*/  ATOM.E.ADD.F16x2.RN.STRONG.GPU P0, RZ, desc[UR12][R88.64], R114 ;  /* 0x0000007258ff79a2 */ /* 0x0005e4000810e1cc */
[----:B--2---:R-:W-:Y:S05]  /*2e70*/  @P0 BRA `(.L_x_179) ;  /* 0x0000000000380947 */ /* 0x004fea0003800000 */
[----:B------:R-:W2:Y:S02]  /*2e80*/  QSPC.E.S P0, RZ, [R88] ;  /* 0x0000000058ff73aa */ /* 0x000ea40000000500 */
[----:B--2---:R-:W-:Y:S05]  /*2e90*/  @!P0 BRA `(.L_x_180) ;  /* 0x0000000000248947 */ /* 0x004fea0003800000 */
[----:B------:R-:W-:-:S07]  /*2ea0*/  MOV R115, R88 ;  /* 0x0000005800737202 */ /* 0x000fce0000000f00 */
.L_x_181:
        /* <DEDUP_REMOVED lines=8> */
.L_x_180:
[----:B------:R-:W2:Y:S02]  /*2f30*/  LD.E R99, desc[UR12][R88.64] ;  /* 0x0000000c58637980 */ /* 0x000ea4000c101900 */
[----:B--2---:R-:W-:-:S05]  /*2f40*/  IMAD.IADD R99, R114, 0x1, R99 ;  /* 0x0000000172637824 */ /* 0x004fca00078e0263 */
[----:B------:R4:W-:Y:S02]  /*2f50*/  ST.E desc[UR12][R88.64], R99 ;  /* 0x0000006358007985 */ /* 0x0009e4000c10190c */
.L_x_179:
[----:B------:R-:W-:Y:S05]  /*2f60*/  BSYNC B0 ;  /* 0x0000000000007941 */ /* 0x000fea0003800000 */
.L_x_170:
[----:B---34-:R-:W-:Y:S01]  /*2f70*/  IADD3 R88, P2, R46, UR20, RZ ;  /* 0x000000142e587c10 */ /* 0x018fe2000ff5e0ff */
        /* <DEDUP_REMOVED lines=29> */
.L_x_187:
[----:B-----5:R-:W-:-:S05]  /*3150*/  HADD2 R114, R115, R99.H0_H0 ;  /* 0x2000006373727230 */ /* 0x020fca0000000000 */
[----:B------:R-:W-:-:S05]  /*3160*/  PRMT R89, R115, R116, R114 ;  /* 0x0000007473597216 */ /* 0x000fca0000000072 */
[----:B------:R-:W4:Y:S02]  /*3170*/  ATOM.E.CAS.STRONG.GPU PT, R114, [R84], R115, R89 ;  /* 0x000000735472738b */ /* 0x000f2400001ee159 */
[----:B----4-:R-:W-:Y:S01]  /*3180*/  ISETP.NE.U32.AND P0, PT, R114, R115, PT ;  /* 0x000000737200720c */ /* 0x010fe20003f05070 */
[----:B------:R-:W-:-:S12]  /*3190*/  IMAD.MOV.U32 R115, RZ, RZ, R114 ;  /* 0x000000ffff737224 */ /* 0x000fd800078e0072 */
[----:B------:R-:W-:Y:S05]  /*31a0*/  @P0 BRA `(.L_x_187) ;  /* 0xfffffffc00e80947 */ /* 0x000fea000383ffff */
[----:B------:R-:W-:Y:S05]  /*31b0*/  BSYNC B2 ;  /* 0x0000000000027941 */ /* 0x000fea0003800000 */
.L_x_186:
[----:B------:R-:W-:Y:S05]  /*31c0*/  BRA `(.L_x_188) ;  /* 0x00000000004c7947 */ /* 0x000fea0003800000 */
.L_x_185:
[----:B------:R-:W-:Y:S02]  /*31d0*/  IADD3 R88, P0, R44, UR20, RZ ;  /* 0x000000142c587c10 */ /* 0x000fe4000ff1e0ff */
[----:B------:R-:W-:Y:S02]  /*31e0*/  PRMT R114, RZ, 0x5410, R99 ;  /* 0x00005410ff727816 */ /* 0x000fe40000000063 */
[----:B------:R-:W-:-:S08]  /*31f0*/  IADD3.X R89, R27, UR21, RZ, P0, !PT ;  /* 0x000000151b597c10 */ /* 0x000fd000087fe4ff */
[----:B------:R3:W-:Y:S02]  /*3200*/  ATOM.E.ADD.F16x2.RN.STRONG.GPU P0, RZ, desc[UR12][R88.64], R114 ;  /* 0x0000007258ff79a2 */ /* 0x0007e4000810e1cc */
[----:B---3--:R-:W-:Y:S05]  /*3210*/  @P0 BRA `(.L_x_188) ;  /* 0x0000000000380947 */ /* 0x008fea0003800000 */
[----:B------:R-:W3:Y:S02]  /*3220*/  QSPC.E.S P0, RZ, [R88] ;  /* 0x0000000058ff73aa */ /* 0x000ee40000000500 */
[----:B---3--:R-:W-:Y:S05]  /*3230*/  @!P0 BRA `(.L_x_189) ;  /* 0x0000000000248947 */ /* 0x008fea0003800000 */
[----:B------:R-:W-:-:S07]  /*3240*/  MOV R115, R88 ;  /* 0x0000005800737202 */ /* 0x000fce0000000f00 */
.L_x_190:
[----:B------:R-:W3:Y:S02]  /*3250*/  LDS R88, [R115] ;  /* 0x0000000073587984 */ /* 0x000ee40000000800 */
[C---:B---3--:R-:W-:Y:S02]  /*3260*/  HADD2 R114, R88.reuse.H1_H1, R99.H0_H0 ;  /* 0x2000006358727230 */ /* 0x048fe40000000c00 */
[----:B------:R-:W-:-:S05]  /*3270*/  HADD2 R89, R88.H0_H0, RZ.H0_H0 ;  /* 0x200000ff58597230 */ /* 0x000fca0000000800 */
[----:B------:R-:W-:-:S06]  /*3280*/  PRMT R89, R89, 0x5410, R114 ;  /* 0x0000541059597816 */ /* 0x000fcc0000000072 */
[----:B------:R-:W3:Y:S02]  /*3290*/  ATOMS.CAST.SPIN R89, [R115], R88, R89 ;  /* 0x000000587359738d */ /* 0x000ee40001800059 */
[----:B---3--:R-:W-:-:S13]  /*32a0*/  ISETP.EQ.U32.AND P0, PT, R89, 0x1, PT ;  /* 0x000000015900780c */ /* 0x008fda0003f02070 */
[----:B------:R-:W-:Y:S05]  /*32b0*/  @!P0 BRA `(.L_x_190) ;  /* 0xfffffffc00e48947 */ /* 0x000fea000383ffff */
[----:B------:R-:W-:Y:S05]  /*32c0*/  BRA `(.L_x_188) ;  /* 0x00000000000c7947 */ /* 0x000fea0003800000 */
.L_x_189:
[----:B------:R-:W3:Y:S02]  /*32d0*/  LD.E R99, desc[UR12][R88.64] ;  /* 0x0000000c58637980 */ /* 0x000ee4000c101900 */
[----:B---3--:R-:W-:-:S05]  /*32e0*/  IMAD.IADD R99, R114, 0x1, R99 ;  /* 0x0000000172637824 */ /* 0x008fca00078e0263 */
[----:B------:R3:W-:Y:S02]  /*32f0*/  ST.E desc[UR12][R88.64], R99 ;  /* 0x0000006358007985 */ /* 0x0007e4000c10190c */
.L_x_188:
[----:B------:R-:W-:Y:S05]  /*3300*/  BSYNC B1 ;  /* 0x0000000000017941 */ /* 0x000fea0003800000 */
.L_x_184:
[----:B------:R-:W-:Y:S05]  /*3310*/  BRA `(.L_x_191) ;  /* 0x0000000000447947 */ /* 0x000fea0003800000 */
.L_x_183:
[----:B------:R-:W-:-:S05]  /*3320*/  PRMT R114, R99, 0x5410, RZ ;  /* 0x0000541063727816 */ /* 0x000fca00000000ff */
[----:B------:R3:W-:Y:S02]  /*3330*/  ATOM.E.ADD.F16x2.RN.STRONG.GPU P0, RZ, desc[UR12][R88.64], R114 ;  /* 0x0000007258ff79a2 */ /* 0x0007e4000810e1cc */
[----:B---3--:R-:W-:Y:S05]  /*3340*/  @P0 BRA `(.L_x_191) ;  /* 0x0000000000380947 */ /* 0x008fea0003800000 */
[----:B------:R-:W3:Y:S02]  /*3350*/  QSPC.E.S P0, RZ, [R88] ;  /* 0x0000000058ff73aa */ /* 0x000ee40000000500 */
[----:B---3--:R-:W-:Y:S05]  /*3360*/  @!P0 BRA `(.L_x_192) ;  /* 0x0000000000248947 */ /* 0x008fea0003800000 */
[----:B------:R-:W-:-:S07]  /*3370*/  MOV R115, R88 ;  /* 0x0000005800737202 */ /* 0x000fce0000000f00 */
.L_x_193:
[----:B------:R-:W3:Y:S02]  /*3380*/  LDS R88, [R115] ;  /* 0x0000000073587984 */ /* 0x000ee40000000800 */
[C---:B---3--:R-:W-:Y:S02]  /*3390*/  HADD2 R114, R88.reuse.H1_H1, RZ.H0_H0 ;  /* 0x200000ff58727230 */ /* 0x048fe40000000c00 */
[----:B------:R-:W-:-:S05]  /*33a0*/  HADD2 R89, R88.H0_H0, R99.H0_H0 ;  /* 0x2000006358597230 */ /* 0x000fca0000000800 */
[----:B------:R-:W-:-:S06]  /*33b0*/  PRMT R89, R89, 0x5410, R114 ;  /* 0x0000541059597816 */ /* 0x000fcc0000000072 */
[----:B------:R-:W3:Y:S02]  /*33c0*/  ATOMS.CAST.SPIN R89, [R115], R88, R89 ;  /* 0x000000587359738d */ /* 0x000ee40001800059 */
[----:B---3--:R-:W-:-:S13]  /*33d0*/  ISETP.EQ.U32.AND P0, PT, R89, 0x1, PT ;  /* 0x000000015900780c */ /* 0x008fda0003f02070 */
[----:B------:R-:W-:Y:S05]  /*33e0*/  @!P0 BRA `(.L_x_193) ;  /* 0xfffffffc00e48947 */ /* 0x000fea000383ffff */
[----:B------:R-:W-:Y:S05]  /*33f0*/  BRA `(.L_x_191) ;  /* 0x00000000000c7947 */ /* 0x000fea0003800000 */
.L_x_192:
[----:B------:R-:W3:Y:S02]  /*3400*/  LD.E R99, desc[UR12][R88.64] ;  /* 0x0000000c58637980 */ /* 0x000ee4000c101900 */
[----:B---3--:R-:W-:-:S05]  /*3410*/  IMAD.IADD R99, R114, 0x1, R99 ;  /* 0x0000000172637824 */ /* 0x008fca00078e0263 */
[----:B------:R3:W-:Y:S02]  /*3420*/  ST.E desc[UR12][R88.64], R99 ;  /* 0x0000006358007985 */ /* 0x0007e4000c10190c */
.L_x_191:
[----:B------:R-:W-:Y:S05]  /*3430*/  BSYNC B0 ;  /* 0x0000000000007941 */ /* 0x000fea0003800000 */
.L_x_182:
[----:B---3--:R-:W-:Y:S01]  /*3440*/  IADD3 R88, P2, R100, UR20, RZ ;  /* 0x0000001464587c10 */ /* 0x008fe2000ff5e0ff */
        /* <DEDUP_REMOVED lines=29> */
.L_x_199:
[----:B-----5:R-:W-:-:S05]  /*3620*/  HADD2 R98, R115, R99.H0_H0 ;  /* 0x2000006373627230 */ /* 0x020fca0000000000 */
[----:B------:R-:W-:-:S05]  /*3630*/  PRMT R89, R115, R114, R98 ;  /* 0x0000007273597216 */ /* 0x000fca0000000062 */
[----:B------:R-:W4:Y:S02]  /*3640*/  ATOM.E.CAS.STRONG.GPU PT, R98, [R86], R115, R89 ;  /* 0x000000735662738b */ /* 0x000f2400001ee159 */
[----:B----4-:R-:W-:Y:S01]  /*3650*/  ISETP.NE.U32.AND P0, PT, R98, R115, PT ;  /* 0x000000736200720c */ /* 0x010fe20003f05070 */
[----:B------:R-:W-:-:S12]  /*3660*/  IMAD.MOV.U32 R115, RZ, RZ, R98 ;  /* 0x000000ffff737224 */ /* 0x000fd800078e0062 */
[----:B------:R-:W-:Y:S05]  /*3670*/  @P0 BRA `(.L_x_199) ;  /* 0xfffffffc00e80947 */ /* 0x000fea000383ffff */
[----:B------:R-:W-:Y:S05]  /*3680*/  BSYNC B2 ;  /* 0x0000000000027941 */ /* 0x000fea0003800000 */
.L_x_198:
[----:B------:R-:W-:Y:S05]  /*3690*/  BRA `(.L_x_200) ;  /* 0x00000000004c7947 */ /* 0x000fea0003800000 */
.L_x_197:
        /* <DEDUP_REMOVED lines=8> */
.L_x_202:
        /* <DEDUP_REMOVED lines=8> */
.L_x_201:
[----:B------:R-:W3:Y:S02]  /*37a0*/  LD.E R98, desc[UR12][R88.64] ;  /* 0x0000000c58627980 */ /* 0x000ee4000c101900 */
[----:B---3--:R-:W-:-:S05]  /*37b0*/  IMAD.IADD R99, R115, 0x1, R98 ;  /* 0x0000000173637824 */ /* 0x008fca00078e0262 */
[----:B------:R4:W-:Y:S02]  /*37c0*/  ST.E desc[UR12][R88.64], R99 ;  /* 0x0000006358007985 */ /* 0x0009e4000c10190c */
.L_x_200:
[----:B------:R-:W-:Y:S05]  /*37d0*/  BSYNC B1 ;  /* 0x0000000000017941 */ /* 0x000fea0003800000 */
.L_x_196:
[----:B------:R-:W-:Y:S05]  /*37e0*/  BRA `(.L_x_203) ;  /* 0x0000000000447947 */ /* 0x000fea0003800000 */
.L_x_195:
[----:B------:R-:W-:-:S05]  /*37f0*/  PRMT R115, R99, 0x5410, RZ ;  /* 0x0000541063737816 */ /* 0x000fca00000000ff */
[----:B------:R3:W-:Y:S02]  /*3800*/  ATOM.E.ADD.F16x2.RN.STRONG.GPU P0, RZ, desc[UR12][R88.64], R115 ;  /* 0x0000007358ff79a2 */ /* 0x0007e4000810e1cc */
[----:B---3--:R-:W-:Y:S05]  /*3810*/  @P0 BRA `(.L_x_203) ;  /* 0x0000000000380947 */ /* 0x008fea0003800000 */
[----:B------:R-:W3:Y:S02]  /*3820*/  QSPC.E.S P0, RZ, [R88] ;  /* 0x0000000058ff73aa */ /* 0x000ee40000000500 */
[----:B---3--:R-:W-:Y:S05]  /*3830*/  @!P0 BRA `(.L_x_204) ;  /* 0x0000000000248947 */ /* 0x008fea0003800000 */
[----:B------:R-:W-:-:S07]  /*3840*/  MOV R114, R88 ;  /* 0x0000005800727202 */ /* 0x000fce0000000f00 */
.L_x_205:
        /* <DEDUP_REMOVED lines=8> */
.L_x_204:
[----:B------:R-:W3:Y:S02]  /*38d0*/  LD.E R98, desc[UR12][R88.64] ;  /* 0x0000000c58627980 */ /* 0x000ee4000c101900 */
[----:B---3--:R-:W-:-:S05]  /*38e0*/  IMAD.IADD R99, R115, 0x1, R98 ;  /* 0x0000000173637824 */ /* 0x008fca00078e0262 */
[----:B------:R3:W-:Y:S02]  /*38f0*/  ST.E desc[UR12][R88.64], R99 ;  /* 0x0000006358007985 */ /* 0x0007e4000c10190c */
.L_x_203:
[----:B------:R-:W-:Y:S05]  /*3900*/  BSYNC B0 ;  /* 0x0000000000007941 */ /* 0x000fea0003800000 */
.L_x_194:
        /* <DEDUP_REMOVED lines=13> */
.L_x_109:
[----:B------:R-:W3:Y:S01]  /*39e0*/  LDC R0, c[0x0][0x230] ;  /* 0x00008c00ff007b82 */ /* 0x000ee20000000800 */
[----:B------:R-:W-:-:S06]  /*39f0*/  UIADD3 UR4, UR4, 0x1, URZ ;  /* 0x0000000104047890 */ /* 0x000fcc000fffe03f */
[----:B---3--:R-:W-:-:S13]  /*3a00*/  ISETP.LE.AND P0, PT, R0, UR4, PT ;  /* 0x0000000400007c0c */ /* 0x008fda000bf03270 */
[----:B------:R-:W-:Y:S05]  /*3a10*/  @!P0 BRA `(.L_x_207) ;  /* 0xffffffd000488947 */ /* 0x000fea000383ffff */
[----:B------:R-:W-:Y:S05]  /*3a20*/  EXIT ;  /* 0x000000000000794d */ /* 0x000fea0003800000 */
.L_x_108:
        /* <DEDUP_REMOVED lines=10> */
[----:B------:R-:W-:Y:S01]  /*3ad0*/  IMAD.WIDE.U32 R4, R15, UR6, RZ ;  /* 0x000000060f047c25 */ /* 0x000fe2000f8e00ff */
[----:B------:R-:W-:-:S03]  /*3ae0*/  ULDC.64 UR8, c[0x0][0x2c0] ;  /* 0x0000b00000087ab9 */ /* 0x000fc60000000a00 */
[C---:B------:R-:W-:Y:S02]  /*3af0*/  IMAD R2, R0.reuse, UR6, RZ ;  /* 0x0000000600027c24 */ /* 0x040fe4000f8e02ff */
[----:B------:R-:W-:Y:S02]  /*3b00*/  IMAD R0, R0, UR4, RZ ;  /* 0x0000000400007c24 */ /* 0x000fe4000f8e02ff */
[C---:B------:R-:W-:Y:S01]  /*3b10*/  IMAD R9, R15.reuse, UR7, R2 ;  /* 0x000000070f097c24 */ /* 0x040fe2000f8e0202 */
[----:B------:R-:W-:Y:S01]  /*3b20*/  ULDC.64 UR6, c[0x0][0x2c8] ;  /* 0x0000b20000067ab9 */ /* 0x000fe20000000a00 */
[C---:B------:R-:W-:Y:S02]  /*3b30*/  IMAD R7, R15.reuse, UR5, R0 ;  /* 0x000000050f077c24 */ /* 0x040fe4000f8e0200 */
[----:B------:R-:W-:Y:S01]  /*3b40*/  IMAD.WIDE.U32 R2, R15, UR4, RZ ;  /* 0x000000040f027c25 */ /* 0x000fe2000f8e00ff */
[----:B------:R-:W-:-:S03]  /*3b50*/  ULDC.64 UR4, c[0x0][0x270] ;  /* 0x00009c0000047ab9 */ /* 0x000fc60000000a00 */
[C---:B------:R-:W-:Y:S02]  /*3b60*/  IMAD R0, R6.reuse, UR4, RZ ;  /* 0x0000000406007c24 */ /* 0x040fe4000f8e02ff */
[----:B------:R-:W-:Y:S02]  /*3b70*/  IMAD.IADD R5, R5, 0x1, R9 ;  /* 0x0000000105057824 */ /* 0x000fe400078e0209 */
[----:B------:R-:W-:Y:S02]  /*3b80*/  IMAD R8, R6, UR6, RZ ;  /* 0x0000000606087c24 */ /* 0x000fe4000f8e02ff */
[----:B------:R-:W-:Y:S01]  /*3b90*/  IMAD R9, R13, UR5, R0 ;  /* 0x000000050d097c24 */ /* 0x000fe2000f8e0200 */
[----:B------:R-:W-:Y:S01]  /*3ba0*/  SHF.R.S32.HI R0, RZ, 0x1f, R109 ;  /* 0x0000001fff007819 */ /* 0x000fe2000001146d */
[----:B------:R-:W-:Y:S02]  /*3bb0*/  IMAD.IADD R3, R3, 0x1, R7 ;  /* 0x0000000103037824 */ /* 0x000fe400078e0207 */
[----:B------:R-:W-:-:S02]  /*3bc0*/  IMAD R7, R13, UR7, R8 ;  /* 0x000000070d077c24 */ /* 0x000fc4000f8e0208 */
[----:B------:R-:W-:Y:S01]  /*3bd0*/  IMAD.WIDE.U32 R4, R13, UR6, R4 ;  /* 0x000000060d047c25 */ /* 0x000fe2000f8e0004 */
[----:B------:R-:W-:-:S03]  /*3be0*/  ULDC.64 UR6, c[0x0][0x268] ;  /* 0x00009a0000067ab9 */ /* 0x000fc60000000a00 */
[----:B------:R-:W-:Y:S01]  /*3bf0*/  IMAD.WIDE.U32 R2, R13, UR4, R2 ;  /* 0x000000040d027c25 */ /* 0x000fe2000f8e0002 */
[----:B------:R-:W-:Y:S02]  /*3c00*/  ULDC.64 UR4, c[0x0][0x2b8] ;  /* 0x0000ae0000047ab9 */ /* 0x000fe40000000a00 */
[----:B------:R-:W-:Y:S01]  /*3c10*/  USHF.L.U64.HI UR10, UR4, 0x1, UR5 ;  /* 0x00000001040a7899 */ /* 0x000fe20008010205 */
[C---:B------:R-:W-:Y:S01]  /*3c20*/  IMAD R8, R0.reuse, UR8, RZ ;  /* 0x0000000800087c24 */ /* 0x040fe2000f8e02ff */
[----:B------:R-:W-:Y:S01]  /*3c30*/  USHF.L.U32 UR11, UR4, 0x1, URZ ;  /* 0x00000001040b7899 */ /* 0x000fe2000800063f */
[----:B------:R-:W-:Y:S02]  /*3c40*/  IMAD R0, R0, UR6, RZ ;  /* 0x0000000600007c24 */ /* 0x000fe4000f8e02ff */
[----:B------:R-:W-:Y:S01]  /*3c50*/  IMAD.IADD R7, R5, 0x1, R7 ;  /* 0x0000000105077824 */ /* 0x000fe200078e0207 */
[----:B------:R-:W-:Y:S01]  /*3c60*/  UMOV UR4, URZ ;  /* 0x0000003f00047c82 */ /* 0x000fe20008000000 */
[----:B------:R-:W-:-:S02]  /*3c70*/  IMAD.MOV.U32 R6, RZ, RZ, R4 ;  /* 0x000000ffff067224 */ /* 0x000fc400078e0004 */
[----:B------:R-:W-:Y:S02]  /*3c80*/  IMAD.IADD R5, R3, 0x1, R9 ;  /* 0x0000000103057824 */ /* 0x000fe400078e0209 */
[----:B------:R-:W-:Y:S02]  /*3c90*/  IMAD.MOV.U32 R4, RZ, RZ, R2 ;  /* 0x000000ffff047224 */ /* 0x000fe400078e0002 */
[----:B------:R-:W-:Y:S01]  /*3ca0*/  IMAD R13, R109, UR7, R0 ;  /* 0x000000076d0d7c24 */ /* 0x000fe2000f8e0200 */
[----:B------:R-:W-:Y:S01]  /*3cb0*/  LOP3.LUT R0, R11, 0x3, RZ, 0xc0, !PT ;  /* 0x000000030b007812 */ /* 0x000fe200078ec0ff */
[C---:B------:R-:W-:Y:S01]  /*3cc0*/  IMAD R9, R109.reuse, UR9, R8 ;  /* 0x000000096d097c24 */ /* 0x040fe2000f8e0208 */
[----:B------:R-:W-:Y:S01]  /*3cd0*/  UMOV UR7, URZ ;  /* 0x0000003f00077c82 */ /* 0x000fe20008000000 */
[C---:B------:R-:W-:Y:S01]  /*3ce0*/  IMAD.WIDE.U32 R2, R109.reuse, UR8, R6 ;  /* 0x000000086d027c25 */ /* 0x040fe2000f8e0006 */
[----:B------:R-:W-:Y:S02]  /*3cf0*/  ULDC.64 UR8, c[0x0][0x260] ;  /* 0x0000980000087ab9 */ /* 0x000fe40000000a00 */
[----:B------:R-:W-:Y:S01]  /*3d00*/  USHF.L.U64.HI UR9, UR8, 0x1, UR9 ;  /* 0x0000000108097899 */ /* 0x000fe20008010209 */
[----:B------:R-:W-:Y:S01]  /*3d10*/  IMAD.WIDE.U32 R4, R109, UR6, R4 ;  /* 0x000000066d047c25 */ /* 0x000fe2000f8e0004 */
[----:B------:R-:W-:Y:S01]  /*3d20*/  USHF.L.U32 UR8, UR8, 0x1, URZ ;  /* 0x0000000108087899 */ /* 0x000fe2000800063f */
[----:B------:R-:W-:-:S02]  /*3d30*/  UMOV UR6, URZ ;  /* 0x0000003f00067c82 */ /* 0x000fc40008000000 */
[C---:B------:R-:W-:Y:S02]  /*3d40*/  VIADD R14, R11.reuse, 0xffffffff ;  /* 0xffffffff0b0e7836 */ /* 0x040fe40000000000 */
[----:B------:R-:W-:Y:S02]  /*3d50*/  IMAD.IADD R10, R11, 0x1, -R0 ;  /* 0x000000010b0a7824 */ /* 0x000fe400078e0a00 */
[----:B------:R-:W-:Y:S02]  /*3d60*/  IMAD.IADD R11, R9, 0x1, R3 ;  /* 0x00000001090b7824 */ /* 0x000fe400078e0203 */
[----:B------:R-:W-:-:S07]  /*3d70*/  IMAD.IADD R13, R5, 0x1, R13 ;  /* 0x00000001050d7824 */ /* 0x000fce00078e020d */
.L_x_214:
[----:B0-----:R-:W0:Y:S01]  /*3d80*/  LDC.64 R32, c[0x0][0x2b0] ;  /* 0x0000ac00ff207b82 */ /* 0x001e220000000a00 */
[----:B------:R-:W-:Y:S01]  /*3d90*/  USHF.R.S32.HI UR5, URZ, 0x1f, UR4 ;  /* 0x0000001f3f057899 */ /* 0x000fe20008011404 */
[----:B------:R-:W-:Y:S01]  /*3da0*/  ISETP.GE.U32.AND P0, PT, R14, 0x3, PT ;  /* 0x000000030e00780c */ /* 0x000fe20003f06070 */
[----:B--23--:R-:W-:Y:S02]  /*3db0*/  IMAD.MOV.U32 R18, RZ, RZ, R2 ;  /* 0x000000ffff127224 */ /* 0x00cfe400078e0002 */
[----:B-1----:R-:W-:Y:S02]  /*3dc0*/  IMAD.MOV.U32 R19, RZ, RZ, R11 ;  /* 0x000000ffff137224 */ /* 0x002fe400078e000b */
[----:B------:R-:W-:Y:S01]  /*3dd0*/  IMAD.MOV.U32 R12, RZ, RZ, R4 ;  /* 0x000000ffff0c7224 */ /* 0x000fe200078e0004 */
[----:B------:R-:W1:Y:S08]  /*3de0*/  LDC.64 R24, c[0x0][0x258] ;  /* 0x00009600ff187b82 */ /* 0x000e700000000a00 */
        /* <DEDUP_REMOVED lines=35> */
.L_x_211:
        /* <DEDUP_REMOVED lines=104> */
.L_x_210:
        /* <DEDUP_REMOVED lines=57> */
.L_x_212:
[----:B------:R-:W-:-:S13]  /*4a30*/  ISETP.NE.OR P0, PT, R12, RZ, P0 ;  /* 0x000000ff0c00720c */ /* 0x000fda0000705670 */
[----:B------:R-:W-:Y:S05]  /*4a40*/  @!P0 BRA `(.L_x_208) ;  /* 0x0000000000808947 */ /* 0x000fea0003800000 */
.L_x_209:
        /* <DEDUP_REMOVED lines=32> */
.L_x_208:
[----:B------:R-:W-:-:S13]  /*4c50*/  ISETP.NE.AND P0, PT, R0, RZ, PT ;  /* 0x000000ff0000720c */ /* 0x000fda0003f05270 */
[----:B------:R-:W-:Y:S05]  /*4c60*/  @!P0 BRA `(.L_x_213) ;  /* 0x0000000000e48947 */ /* 0x000fea0003800000 */
[----:B------:R-:W0:Y:S01]  /*4c70*/  LDC.64 R22, c[0x0][0x2b8] ;  /* 0x0000ae00ff167b82 */ /* 0x000e220000000a00 */
[----:B------:R-:W-:Y:S01]  /*4c80*/  USHF.R.S32.HI UR14, URZ, 0x1f, UR5 ;  /* 0x0000001f3f0e7899 */ /* 0x000fe20008011405 */
[----:B------:R-:W-:Y:S01]  /*4c90*/  IMAD.MOV.U32 R16, RZ, RZ, R6 ;  /* 0x000000ffff107224 */ /* 0x000fe200078e0006 */
[----:B------:R-:W-:Y:S01]  /*4ca0*/  ULDC.64 UR16, c[0x0][0x280] ;  /* 0x0000a00000107ab9 */ /* 0x000fe20000000a00 */
[----:B------:R-:W-:-:S04]  /*4cb0*/  ULDC.64 UR18, c[0x0][0x228] ;  /* 0x00008a0000127ab9 */ /* 0x000fc80000000a00 */
[----:B------:R-:W1:Y:S01]  /*4cc0*/  LDC.64 R24, c[0x0][0x260] ;  /* 0x00009800ff187b82 */ /* 0x000e620000000a00 */
[C---:B0-----:R-:W-:Y:S02]  /*4cd0*/  IMAD R12, R22.reuse, UR14, RZ ;  /* 0x0000000e160c7c24 */ /* 0x041fe4000f8e02ff */
[----:B------:R-:W-:-:S04]  /*4ce0*/  IMAD.WIDE.U32 R6, R22, UR5, R16 ;  /* 0x0000000516067c25 */ /* 0x000fc8000f8e0010 */
[----:B------:R-:W-:Y:S01]  /*4cf0*/  IMAD R9, R23, UR5, R12 ;  /* 0x0000000517097c24 */ /* 0x000fe2000f8e020c */
[----:B--23--:R-:W-:-:S03]  /*4d00*/  LEA R18, P0, R6, UR16, 0x1 ;  /* 0x0000001006127c11 */ /* 0x00cfc6000f8008ff */
[----:B------:R-:W-:-:S05]  /*4d10*/  IMAD.IADD R7, R7, 0x1, R9 ;  /* 0x0000000107077824 */ /* 0x000fca00078e0209 */
[----:B------:R-:W-:-:S06]  /*4d20*/  LEA.HI.X R19, R6, UR17, R7, 0x1, P0 ;  /* 0x0000001106137c11 */ /* 0x000fcc00080f0c07 */
[----:B------:R-:W2:Y:S01]  /*4d30*/  LDG.E.U16 R19, desc[UR12][R18.64] ;  /* 0x0000000c12137981 */ /* 0x000ea2000c1e1500 */
[C---:B-1----:R-:W-:Y:S02]  /*4d40*/  IMAD R12, R24.reuse, UR14, RZ ;  /* 0x0000000e180c7c24 */ /* 0x042fe4000f8e02ff */
        /* <DEDUP_REMOVED lines=14> */
[----:B------:R-:W-:-:S04]  /*4e30*/  IMAD R15, R23, UR14, R12 ;  /* 0x0000000e170f7c24 */ /* 0x000fc8000f8e020c */
[----:B------:R-:W-:-:S05]  /*4e40*/  IMAD.IADD R7, R7, 0x1, R15 ;  /* 0x0000000107077824 */ /* 0x000fca00078e020f */
[----:B0-----:R-:W-:-:S06]  /*4e50*/  LEA.HI.X R19, R6, UR17, R7, 0x1, P0 ;  /* 0x0000001106137c11 */ /* 0x001fcc00080f0c07 */
        /* <DEDUP_REMOVED lines=13> */
[----:B------:R-:W-:-:S04]  /*4f30*/  IMAD R6, R22, UR14, RZ ;  /* 0x0000000e16067c24 */ /* 0x000fc8000f8e02ff */
[----:B------:R-:W-:Y:S01]  /*4f40*/  IMAD R7, R23, UR5, R6 ;  /* 0x0000000517077c24 */ /* 0x000fe2000f8e0206 */
[----:B------:R-:W-:-:S03]  /*4f50*/  LEA R6, P0, R16, UR16, 0x1 ;  /* 0x0000001010067c11 */ /* 0x000fc6000f8008ff */
        /* <DEDUP_REMOVED lines=10> */
.L_x_213:
[----:B------:R-:W-:-:S04]  /*5000*/  UIADD3 UR6, UP0, UR6, 0x1, URZ ;  /* 0x0000000106067890 */ /* 0x000fc8000ff1e03f */
[----:B------:R-:W-:Y:S01]  /*5010*/  UIADD3.X UR7, URZ, UR7, URZ, UP0, !UPT ;  /* 0x000000073f077290 */ /* 0x000fe200087fe43f */
[----:B------:R-:W-:Y:S11]  /*5020*/  @!P1 BRA `(.L_x_214) ;  /* 0xffffffec00549947 */ /* 0x000ff6000383ffff */
[----:B------:R-:W-:Y:S05]  /*5030*/  EXIT ;  /* 0x000000000000794d */ /* 0x000fea0003800000 */
.L_x_215:
        /* <DEDUP_REMOVED lines=12> */
.L_x_301:


//--------------------- .text._ZN2at6native55_GLOBAL__N__c1b0da0d_22_UpSampleTrilinear3d_cu_efb54c9339upsample_trilinear3d_backward_out_frameIffEEviT0_S3_S3_bNS_27GenericPackedTensorAccessorIT_Lm5ENS_16DefaultPtrTraitsElEENS4_IKS5_Lm5ES6_lEEPS5_ --------------------------
	.section	.text._ZN2at6native55_GLOBAL__N__c1b0da0d_22_UpSampleTrilinear3d_cu_efb54c9339upsample_trilinear3d_backward_out_frameIffEEviT0_S3_S3_bNS_27GenericPackedTensorAccessorIT_Lm5ENS_16DefaultPtrTraitsElEENS4_IKS5_Lm5ES6_lEEPS5_,"ax",@progbits
	.align	128
.text._ZN2at6native55_GLOBAL__N__c1b0da0d_22_UpSampleTrilinear3d_cu_efb54c9339upsample_trilinear3d_backward_out_frameIffEEviT0_S3_S3_bNS_27GenericPackedTensorAccessorIT_Lm5ENS_16DefaultPtrTraitsElEENS4_IKS5_Lm5ES6_lEEPS5_:
        .type           _ZN2at6native55_GLOBAL__N__c1b0da0d_22_UpSampleTrilinear3d_cu_efb54c9339upsample_trilinear3d_backward_out_frameIffEEviT0_S3_S3_bNS_27GenericPackedTensorAccessorIT_Lm5ENS_16DefaultPtrTraitsElEENS4_IKS5_Lm5ES6_lEEPS5_,@function
        .size           _ZN2at6native55_GLOBAL__N__c1b0da0d_22_UpSampleTrilinear3d_cu_efb54c9339upsample_trilinear3d_backward_out_frameIffEEviT0_S3_S3_bNS_27GenericPackedTensorAccessorIT_Lm5ENS_16DefaultPtrTraitsElEENS4_IKS5_Lm5ES6_lEEPS5_,(.L_x_302 - _ZN2at6native55_GLOBAL__N__c1b0da0d_22_UpSampleTrilinear3d_cu_efb54c9339upsample_trilinear3d_backward_out_frameIffEEviT0_S3_S3_bNS_27GenericPackedTensorAccessorIT_Lm5ENS_16DefaultPtrTraitsElEENS4_IKS5_Lm5ES6_lEEPS5_)
        .other          _ZN2at6native55_GLOBAL__N__c1b0da0d_22_UpSampleTrilinear3d_cu_efb54c9339upsample_trilinear3d_backward_out_frameIffEEviT0_S3_S3_bNS_27GenericPackedTensorAccessorIT_Lm5ENS_16DefaultPtrTraitsElEENS4_IKS5_Lm5ES6_lEEPS5_,@"STO_CUDA_ENTRY STV_DEFAULT"
_ZN2at6native55_GLOBAL__N__c1b0da0d_22_UpSampleTrilinear3d_cu_efb54c9339upsample_trilinear3d_backward_out_frameIffEEviT0_S3_S3_bNS_27GenericPackedTensorAccessorIT_Lm5ENS_16DefaultPtrTraitsElEENS4_IKS5_Lm5ES6_lEEPS5_:
        /* <DEDUP_REMOVED lines=20> */
[----:B------:R-:W-:-:S04]  /*0140*/  IABS R9, R7 ;  /* 0x0000000700097213 */ /* 0x000fc80000000000 */
[----:B------:R-:W0:Y:S08]  /*0150*/  I2F.RP R4, R9 ;  /* 0x0000000900047306 */ /* 0x000e300000209400 */
[----:B0-----:R-:W0:Y:S02]  /*0160*/  MUFU.RCP R4, R4 ;  /* 0x0000000400047308 */ /* 0x001e240000001000 */
[----:B0-----:R-:W-:-:S06]  /*0170*/  VIADD R2, R4, 0xffffffe ;  /* 0x0ffffffe04027836 */ /* 0x001fcc0000000000 */
[----:B------:R-:W0:Y:S08]  /*0180*/  I2F.RP R4, R11 ;  /* 0x0000000b00047306 */ /* 0x000e300000209400 */
[----:B------:R1:W2:Y:S08]  /*0190*/  F2I.FTZ.U32.TRUNC.NTZ R3, R2 ;  /* 0x0000000200037305 */ /* 0x0002b0000021f000 */
[----:B0-----:R-:W0:Y:S01]  /*01a0*/  MUFU.RCP R4, R4 ;  /* 0x0000000400047308 */ /* 0x001e220000001000 */
[----:B-1----:R-:W-:Y:S01]  /*01b0*/  HFMA2.MMA R2, -RZ, RZ, 0, 0 ;  /* 0x00000000ff027435 */ /* 0x002fe200000001ff */
[----:B--2---:R-:W-:-:S04]  /*01c0*/  IMAD.MOV R8, RZ, RZ, -R3 ;  /* 0x000000ffff087224 */ /* 0x004fc800078e0a03 */
[----:B------:R-:W-:Y:S02]  /*01d0*/  IMAD R5, R8, R9, RZ ;  /* 0x0000000908057224 */ /* 0x000fe400078e02ff */
[----:B------:R-:W-:Y:S01]  /*01e0*/  IMAD.MOV.U32 R8, RZ, RZ, R10 ;  /* 0x000000ffff087224 */ /* 0x000fe200078e000a */
[----:B------:R-:W-:Y:S02]  /*01f0*/  IABS R10, R7 ;  /* 0x00000007000a7213 */ /* 0x000fe40000000000 */
[----:B------:R-:W-:-:S04]  /*0200*/  IMAD.HI.U32 R3, R3, R5, R2 ;  /* 0x0000000503037227 */ /* 0x000fc800078e0002 */
[----:B------:R-:W-:Y:S02]  /*0210*/  IMAD.MOV R2, RZ, RZ, -R10 ;  /* 0x000000ffff027224 */ /* 0x000fe400078e0a0a */
[----:B------:R-:W-:-:S04]  /*0220*/  IMAD.HI.U32 R5, R3, R8, RZ ;  /* 0x0000000803057227 */ /* 0x000fc800078e00ff */
[----:B------:R-:W-:-:S05]  /*0230*/  IMAD R2, R5, R2, R8 ;  /* 0x0000000205027224 */ /* 0x000fca00078e0208 */
[----:B------:R-:W-:-:S13]  /*0240*/  ISETP.GT.U32.AND P1, PT, R9, R2, PT ;  /* 0x000000020900720c */ /* 0x000fda0003f24070 */
[----:B------:R-:W-:Y:S01]  /*0250*/  @!P1 IMAD.IADD R2, R2, 0x1, -R9 ;  /* 0x0000000102029824 */ /* 0x000fe200078e0a09 */
[----:B------:R-:W-:Y:S02]  /*0260*/  @!P1 IADD3 R5, R5, 0x1, RZ ;  /* 0x0000000105059810 */ /* 0x000fe40007ffe0ff */
[----:B------:R-:W-:Y:S02]  /*0270*/  ISETP.NE.AND P1, PT, R7, RZ, PT ;  /* 0x000000ff0700720c */ /* 0x000fe40003f25270 */
[----:B------:R-:W-:Y:S02]  /*0280*/  ISETP.GE.U32.AND P0, PT, R2, R9, PT ;  /* 0x000000090200720c */ /* 0x000fe40003f06070 */
[----:B------:R-:W-:-:S04]  /*0290*/  LOP3.LUT R2, R0, R7, RZ, 0x3c, !PT ;  /* 0x0000000700027212 */ /* 0x000fc800078e3cff */
[----:B------:R-:W-:Y:S01]  /*02a0*/  ISETP.GE.AND P2, PT, R2, RZ, PT ;  /* 0x000000ff0200720c */ /* 0x000fe20003f46270 */
[----:B0-----:R-:W-:-:S04]  /*02b0*/  VIADD R2, R4, 0xffffffe ;  /* 0x0ffffffe04027836 */ /* 0x001fc80000000000 */
[----:B------:R0:W1:Y:S02]  /*02c0*/  F2I.FTZ.U32.TRUNC.NTZ R3, R2 ;  /* 0x0000000200037305 */ /* 0x000064000021f000 */
[----:B------:R-:W-:-:S06]  /*02d0*/  @P0 VIADD R5, R5, 0x1 ;  /* 0x0000000105050836 */ /* 0x000fcc0000000000 */
[----:B------:R-:W-:Y:S01]  /*02e0*/  @!P2 IMAD.MOV R5, RZ, RZ, -R5 ;  /* 0x000000ffff05a224 */ /* 0x000fe200078e0a05 */
[----:B------:R-:W-:Y:S01]  /*02f0*/  @!P1 LOP3.LUT R5, RZ, R7, RZ, 0x33, !PT ;  /* 0x00000007ff059212 */ /* 0x000fe200078e33ff */
[----:B0-----:R-:W-:-:S03]  /*0300*/  IMAD.MOV.U32 R2, RZ, RZ, RZ ;  /* 0x000000ffff027224 */ /* 0x001fc600078e00ff */
[----:B------:R-:W-:Y:S01]  /*0310*/  IADD3 R4, -R5, RZ, RZ ;  /* 0x000000ff05047210 */ /* 0x000fe20007ffe1ff */
[----:B-1----:R-:W-:-:S04]  /*0320*/  IMAD.MOV R8, RZ, RZ, -R3 ;  /* 0x000000ffff087224 */ /* 0x002fc800078e0a03 */
[----:B------:R-:W-:Y:S02]  /*0330*/  IMAD R9, R7, R4, R0 ;  /* 0x0000000407097224 */ /* 0x000fe400078e0200 */
[----:B------:R-:W-:-:S03]  /*0340*/  IMAD R7, R8, R11, RZ ;  /* 0x0000000b08077224 */ /* 0x000fc600078e02ff */
[----:B------:R-:W-:Y:S01]  /*0350*/  IABS R0, R9 ;  /* 0x0000000900007213 */ /* 0x000fe20000000000 */
[----:B------:R-:W-:-:S06]  /*0360*/  IMAD.HI.U32 R2, R3, R7, R2 ;  /* 0x0000000703027227 */ /* 0x000fcc00078e0002 */
[----:B------:R-:W-:-:S04]  /*0370*/  IMAD.HI.U32 R2, R2, R0, RZ ;  /* 0x0000000002027227 */ /* 0x000fc800078e00ff */
[----:B------:R-:W-:-:S04]  /*0380*/  IMAD.MOV R3, RZ, RZ, -R2 ;  /* 0x000000ffff037224 */ /* 0x000fc800078e0a02 */
[----:B------:R-:W-:-:S05]  /*0390*/  IMAD R0, R11, R3, R0 ;  /* 0x000000030b007224 */ /* 0x000fca00078e0200 */
[----:B------:R-:W-:-:S13]  /*03a0*/  ISETP.GT.U32.AND P1, PT, R11, R0, PT ;  /* 0x000000000b00720c */ /* 0x000fda0003f24070 */
[----:B------:R-:W-:Y:S01]  /*03b0*/  @!P1 IMAD.IADD R0, R0, 0x1, -R11 ;  /* 0x0000000100009824 */ /* 0x000fe200078e0a0b */
[----:B------:R-:W-:Y:S02]  /*03c0*/  @!P1 IADD3 R2, R2, 0x1, RZ ;  /* 0x0000000102029810 */ /* 0x000fe40007ffe0ff */
        /* <DEDUP_REMOVED lines=9> */
[----:B------:R-:W-:Y:S02]  /*0460*/  ISETP.EQ.AND P1, PT, R6, UR10, PT ;  /* 0x0000000a06007c0c */ /* 0x000fe4000bf22270 */
[----:B------:R-:W-:-:S05]  /*0470*/  IADD3 R3, -R17, RZ, RZ ;  /* 0x000000ff11037210 */ /* 0x000fca0007ffe1ff */
[----:B------:R-:W-:-:S06]  /*0480*/  IMAD R11, R6, R3, R9 ;  /* 0x00000003060b7224 */ /* 0x000fcc00078e0209 */
[----:B------:R-:W-:Y:S05]  /*0490*/  @P0 BRA P1, `(.L_x_216) ;  /* 0x0000001800640947 */ /* 0x000fea0000800000 */
[----:B------:R-:W0:Y:S01]  /*04a0*/  LDC R6, c[0x0][0x230] ;  /* 0x00008c00ff067b82 */ /* 0x000e220000000800 */
[----:B------:R-:W-:Y:S01]  /*04b0*/  ULDC.U8 UR4, c[0x0][0x220] ;  /* 0x0000880000047ab9 */ /* 0x000fe20000000000 */
[----:B------:R-:W-:Y:S01]  /*04c0*/  I2FP.F32.S32 R4, R5 ;  /* 0x0000000500047245 */ /* 0x000fe20000201400 */
[----:B------:R-:W-:Y:S01]  /*04d0*/  UPRMT UR4, UR4, 0x8880, URZ ;  /* 0x0000888004047896 */ /* 0x000fe2000800003f */
[----:B------:R-:W-:Y:S02]  /*04e0*/  I2FP.F32.S32 R9, R17 ;  /* 0x0000001100097245 */ /* 0x000fe40000201400 */
[----:B------:R-:W-:Y:S02]  /*04f0*/  I2FP.F32.S32 R12, R11 ;  /* 0x0000000b000c7245 */ /* 0x000fe40000201400 */
[----:B------:R-:W1:Y:S01]  /*0500*/  LDC R3, c[0x0][0x214] ;  /* 0x00008500ff037b82 */ /* 0x000e620000000800 */
[----:B------:R-:W-:-:S07]  /*0510*/  ISETP.NE.AND P1, PT, RZ, UR4, PT ;  /* 0x00000004ff007c0c */ /* 0x000fce000bf25270 */
[----:B------:R-:W2:Y:S06]  /*0520*/  LDC R10, c[0x0][0x218] ;  /* 0x00008600ff0a7b82 */ /* 0x000eac0000000800 */
[----:B------:R-:W-:Y:S02]  /*0530*/  @!P1 FADD.FTZ R0, R4, 0.5 ;  /* 0x3f00000004009421 */ /* 0x000fe40000010000 */
[----:B------:R-:W3:Y:S01]  /*0540*/  LDC R7, c[0x0][0x21c] ;  /* 0x00008700ff077b82 */ /* 0x000ee20000000800 */
[----:B0-----:R-:W-:Y:S01]  /*0550*/  ISETP.GE.AND P2, PT, R6, 0x1, PT ;  /* 0x000000010600780c */ /* 0x001fe20003f46270 */
[-C--:B-1----:R-:W-:Y:S01]  /*0560*/  @!P1 FFMA.FTZ R2, R0, R3.reuse, -0.5 ;  /* 0xbf00000000029423 */ /* 0x082fe20000010003 */
[----:B------:R-:W-:Y:S01]  /*0570*/  @P1 FMUL.FTZ R0, R4, R3 ;  /* 0x0000000304001220 */ /* 0x000fe20000410000 */
[----:B------:R-:W-:Y:S01]  /*0580*/  @!P1 FADD.FTZ R3, R9, 0.5 ;  /* 0x3f00000009039421 */ /* 0x000fe20000010000 */
[----:B------:R-:W-:-:S02]  /*0590*/  @!P1 FADD.FTZ R4, R12, 0.5 ;  /* 0x3f0000000c049421 */ /* 0x000fc40000010000 */
[----:B------:R-:W-:Y:S01]  /*05a0*/  @!P1 FSETP.GEU.FTZ.AND P0, PT, R2, RZ, PT ;  /* 0x000000ff0200920b */ /* 0x000fe20003f1e000 */
[----:B--2---:R-:W-:-:S03]  /*05b0*/  @!P1 FFMA.FTZ R3, R3, R10, -0.5 ;  /* 0xbf00000003039423 */ /* 0x004fc6000001000a */
[----:B------:R-:W-:Y:S01]  /*05c0*/  @!P1 FSEL R0, R2, RZ, P0 ;  /* 0x000000ff02009208 */ /* 0x000fe20000000000 */
[----:B------:R-:W-:Y:S01]  /*05d0*/  @P1 FMUL.FTZ R10, R9, R10 ;  /* 0x0000000a090a1220 */ /* 0x000fe20000410000 */
[----:B------:R-:W-:Y:S01]  /*05e0*/  @!P1 FSETP.GEU.FTZ.AND P0, PT, R3, RZ, PT ;  /* 0x000000ff0300920b */ /* 0x000fe20003f1e000 */
[----:B------:R-:W-:-:S12]  /*05f0*/  @!P2 EXIT ;  /* 0x000000000000a94d */ /* 0x000fd80003800000 */
[-C--:B---3--:R-:W-:Y:S01]  /*0600*/  @!P1 FFMA.FTZ R6, R4, R7.reuse, -0.5 ;  /* 0xbf00000004069423 */ /* 0x088fe20000010007 */
[----:B------:R-:W-:Y:S01]  /*0610*/  @!P1 FSEL R10, R3, RZ, P0 ;  /* 0x000000ff030a9208 */ /* 0x000fe20000000000 */
[----:B------:R-:W0:Y:S01]  /*0620*/  LDC R14, c[0x0][0x238] ;  /* 0x00008e00ff0e7b82 */ /* 0x000e220000000800 */
[----:B------:R-:W-:Y:S01]  /*0630*/  @P1 FMUL.FTZ R7, R12, R7 ;  /* 0x000000070c071220 */ /* 0x000fe20000410000 */
[----:B------:R-:W-:Y:S01]  /*0640*/  SHF.R.S32.HI R8, RZ, 0x1f, R11 ;  /* 0x0000001fff087819 */ /* 0x000fe2000001140b */
[----:B------:R-:W-:Y:S01]  /*0650*/  ULDC.64 UR4, c[0x0][0x2d0] ;  /* 0x0000b40000047ab9 */ /* 0x000fe20000000a00 */
[----:B------:R-:W-:Y:S01]  /*0660*/  @!P1 FSETP.GEU.FTZ.AND P0, PT, R6, RZ, PT ;  /* 0x000000ff0600920b */ /* 0x000fe20003f1e000 */
[----:B------:R-:W1:Y:S01]  /*0670*/  F2I.FTZ.TRUNC.NTZ R2, R0 ;  /* 0x0000000000027305 */ /* 0x000e62000021f100 */
[----:B------:R-:W-:Y:S01]  /*0680*/  UIADD3 UR6, UR8, -0x1, URZ ;  /* 0xffffffff08067890 */ /* 0x000fe2000fffe03f */
[----:B------:R-:W-:Y:S01]  /*0690*/  IMAD R8, R8, UR4, RZ ;  /* 0x0000000408087c24 */ /* 0x000fe2000f8e02ff */
[----:B------:R-:W-:Y:S01]  /*06a0*/  @!P1 FSEL R7, R6, RZ, P0 ;  /* 0x000000ff06079208 */ /* 0x000fe20000000000 */
[----:B------:R-:W-:-:S02]  /*06b0*/  ULDC.64 UR14, c[0x0][0x2c0] ;  /* 0x0000b000000e7ab9 */ /* 0x000fc40000000a00 */
[C---:B------:R-:W-:Y:S02]  /*06c0*/  IMAD R13, R11.reuse, UR5, R8 ;  /* 0x000000050b0d7c24 */ /* 0x040fe4000f8e0208 */
[----:B------:R-:W2:Y:S01]  /*06d0*/  F2I.FTZ.TRUNC.NTZ R6, R7 ;  /* 0x0000000700067305 */ /* 0x000ea2000021f100 */
[----:B------:R-:W-:Y:S01]  /*06e0*/  IMAD.WIDE.U32 R8, R11, UR4, RZ ;  /* 0x000000040b087c25 */ /* 0x000fe2000f8e00ff */
[----:B------:R-:W-:Y:S01]  /*06f0*/  SHF.R.S32.HI R11, RZ, 0x1f, R17 ;  /* 0x0000001fff0b7819 */ /* 0x000fe20000011411 */
[----:B------:R-:W-:Y:S02]  /*0700*/  ULDC.64 UR4, c[0x0][0x2c8] ;  /* 0x0000b20000047ab9 */ /* 0x000fe40000000a00 */
[----:B------:R-:W-:Y:S02]  /*0710*/  IMAD.IADD R9, R9, 0x1, R13 ;  /* 0x0000000109097824 */ /* 0x000fe400078e020d */
[----:B------:R-:W-:Y:S01]  /*0720*/  IMAD R11, R11, UR4, RZ ;  /* 0x000000040b0b7c24 */ /* 0x000fe2000f8e02ff */
[----:B------:R-:W3:Y:S01]  /*0730*/  F2I.FTZ.TRUNC.NTZ R4, R10 ;  /* 0x0000000a00047305 */ /* 0x000ee2000021f100 */
[----:B------:R-:W-:Y:S01]  /*0740*/  IMAD.WIDE.U32 R8, R17, UR4, R8 ;  /* 0x0000000411087c25 */ /* 0x000fe2000f8e0008 */
[----:B------:R-:W-:Y:S01]  /*0750*/  UIADD3 UR4, UR10, -0x1, URZ ;  /* 0xffffffff0a047890 */ /* 0x000fe2000fffe03f */
[----:B0-----:R-:W-:-:S02]  /*0760*/  ISETP.GE.AND P3, PT, R14, 0x1, PT ;  /* 0x000000010e00780c */ /* 0x001fc40003f66270 */
[----:B------:R-:W-:Y:S01]  /*0770*/  IMAD R15, R17, UR5, R11 ;  /* 0x00000005110f7c24 */ /* 0x000fe2000f8e020b */
[----:B-1----:R-:W-:Y:S01]  /*0780*/  I2FP.F32.S32 R11, R2 ;  /* 0x00000002000b7245 */ /* 0x002fe20000201400 */
[----:B------:R-:W-:Y:S01]  /*0790*/  UIADD3 UR5, UR9, -0x1, URZ ;  /* 0xffffffff09057890 */ /* 0x000fe2000fffe03f */
[----:B--2---:R-:W-:Y:S01]  /*07a0*/  I2FP.F32.S32 R12, R6 ;  /* 0x00000006000c7245 */ /* 0x004fe20000201400 */
[----:B------:R-:W-:Y:S01]  /*07b0*/  IMAD.IADD R9, R9, 0x1, R15 ;  /* 0x0000000109097824 */ /* 0x000fe200078e020f */
[----:B------:R-:W-:Y:S01]  /*07c0*/  ISETP.GE.AND P2, PT, R2, UR6, PT ;  /* 0x0000000602007c0c */ /* 0x000fe2000bf46270 */
[----:B------:R-:W-:Y:S01]  /*07d0*/  FADD.FTZ R11, -R11, R0 ;  /* 0x000000000b0b7221 */ /* 0x000fe20000010100 */
[----:B------:R-:W-:Y:S01]  /*07e0*/  ISETP.GE.AND P0, PT, R6, UR4, PT ;  /* 0x0000000406007c0c */ /* 0x000fe2000bf06270 */
[----:B------:R-:W-:Y:S01]  /*07f0*/  FADD.FTZ R19, -R12, R7 ;  /* 0x000000070c137221 */ /* 0x000fe20000010100 */
[----:B------:R-:W-:Y:S01]  /*0800*/  SHF.R.S32.HI R12, RZ, 0x1f, R5 ;  /* 0x0000001fff0c7819 */ /* 0x000fe20000011405 */
[----:B------:R-:W-:Y:S01]  /*0810*/  IMAD.WIDE.U32 R8, R5, UR14, R8 ;  /* 0x0000000e05087c25 */ /* 0x000fe2000f8e0008 */
[----:B---3--:R-:W-:-:S02]  /*0820*/  I2FP.F32.S32 R13, R4 ;  /* 0x00000004000d7245 */ /* 0x008fc40000201400 */
[----:B------:R-:W-:Y:S01]  /*0830*/  ISETP.GE.AND P1, PT, R4, UR5, PT ;  /* 0x0000000504007c0c */ /* 0x000fe2000bf26270 */
[----:B------:R-:W-:Y:S02]  /*0840*/  IMAD R12, R12, UR14, RZ ;  /* 0x0000000e0c0c7c24 */ /* 0x000fe4000f8e02ff */
[----:B------:R-:W-:Y:S01]  /*0850*/  FADD.FTZ R10, -R13, R10 ;  /* 0x0000000a0d0a7221 */ /* 0x000fe20000010100 */
[----:B------:R-:W-:Y:S01]  /*0860*/  FADD.FTZ R13, -R11, 1 ;  /* 0x3f8000000b0d7421 */ /* 0x000fe20000010100 */
[----:B------:R-:W-:Y:S02]  /*0870*/  IMAD R21, R5, UR15, R12 ;  /* 0x0000000f05157c24 */ /* 0x000fe4000f8e020c */
[C---:B------:R-:W-:Y:S01]  /*0880*/  FADD.FTZ R0, -R10.reuse, 1 ;  /* 0x3f8000000a007421 */ /* 0x040fe20000010100 */
[----:B------:R-:W-:Y:S01]  /*0890*/  FMUL.FTZ R14, R11, R10 ;  /* 0x0000000a0b0e7220 */ /* 0x000fe20000410000 */
[----:B------:R-:W-:Y:S01]  /*08a0*/  FMUL.FTZ R17, R10, R13 ;  /* 0x0000000d0a117220 */ /* 0x000fe20000410000 */
[----:B------:R-:W-:Y:S01]  /*08b0*/  IADD3 R10, R4, 0x1, RZ ;  /* 0x00000001040a7810 */ /* 0x000fe20007ffe0ff */
[-C--:B------:R-:W-:Y:S01]  /*08c0*/  FMUL.FTZ R15, R13, R0.reuse ;  /* 0x000000000d0f7220 */ /* 0x080fe20000410000 */
[----:B------:R-:W-:Y:S01]  /*08d0*/  FMUL.FTZ R20, R11, R0 ;  /* 0x000000000b147220 */ /* 0x000fe20000410000 */
[----:B------:R-:W-:Y:S01]  /*08e0*/  VIADD R0, R6, 0x1 ;  /* 0x0000000106007836 */ /* 0x000fe20000000000 */
[----:B------:R-:W-:Y:S06]  /*08f0*/  @!P3 EXIT ;  /* 0x000000000000b94d */ /* 0x000fec0003800000 */
[C---:B------:R-:W-:Y:S01]  /*0900*/  FADD.FTZ R18, -R19.reuse, 1 ;  /* 0x3f80000013127421 */ /* 0x040fe20000010100 */
[CC--:B------:R-:W-:Y:S01]  /*0910*/  FMUL.FTZ R13, R19.reuse, R14.reuse ;  /* 0x0000000e130d7220 */ /* 0x0c0fe20000410000 */
[C---:B------:R-:W-:Y:S01]  /*0920*/  VIADD R12, R2.reuse, 0x1 ;  /* 0x00000001020c7836 */ /* 0x040fe20000000000 */
[----:B------:R-:W-:Y:S01]  /*0930*/  @P2 IADD3 R12, R2, RZ, RZ ;  /* 0x000000ff020c2210 */ /* 0x000fe20007ffe0ff */
[C---:B------:R-:W-:Y:S01]  /*0940*/  FMUL.FTZ R11, R18.reuse, R14 ;  /* 0x0000000e120b7220 */ /* 0x040fe20000410000 */
[C---:B------:R-:W-:Y:S01]  /*0950*/  FMUL.FTZ R14, R19.reuse, R15 ;  /* 0x0000000f130e7220 */ /* 0x040fe20000410000 */
[C---:B------:R-:W-:Y:S01]  /*0960*/  FMUL.FTZ R16, R18.reuse, R17 ;  /* 0x0000001112107220 */ /* 0x040fe20000410000 */
[C---:B------:R-:W-:Y:S01]  /*0970*/  FMUL.FTZ R15, R18.reuse, R15 ;  /* 0x0000000f120f7220 */ /* 0x040fe20000410000 */
[C---:B------:R-:W-:Y:S01]  /*0980*/  FMUL.FTZ R17, R19.reuse, R17 ;  /* 0x0000001113117220 */ /* 0x040fe20000410000 */
[-C--:B------:R-:W-:Y:S01]  /*0990*/  FMUL.FTZ R18, R18, R20.reuse ;  /* 0x0000001412127220 */ /* 0x080fe20000410000 */
[----:B------:R-:W-:Y:S01]  /*09a0*/  FMUL.FTZ R19, R19, R20 ;  /* 0x0000001413137220 */ /* 0x000fe20000410000 */
[----:B------:R-:W-:Y:S01]  /*09b0*/  @P0 IMAD.MOV R0, RZ, RZ, R6 ;  /* 0x000000ffff000224 */ /* 0x000fe200078e0206 */
[----:B------:R-:W-:Y:S01]  /*09c0*/  USHF.R.S32.HI UR8, URZ, 0x1f, UR8 ;  /* 0x0000001f3f087899 */ /* 0x000fe20008011408 */
[----:B------:R-:W-:Y:S01]  /*09d0*/  @P1 IMAD.MOV R10, RZ, RZ, R4 ;  /* 0x000000ffff0a1224 */ /* 0x000fe200078e0204 */
[----:B------:R-:W-:Y:S01]  /*09e0*/  USHF.R.S32.HI UR9, URZ, 0x1f, UR9 ;  /* 0x0000001f3f097899 */ /* 0x000fe20008011409 */
[----:B------:R-:W-:Y:S01]  /*09f0*/  IMAD.IADD R21, R9, 0x1, R21 ;  /* 0x0000000109157824 */ /* 0x000fe200078e0215 */
[----:B------:R-:W-:Y:S01]  /*0a00*/  USHF.R.S32.HI UR10, URZ, 0x1f, UR10 ;  /* 0x0000001f3f0a7899 */ /* 0x000fe2000801140a */
[----:B------:R-:W-:-:S11]  /*0a10*/  UMOV UR4, URZ ;  /* 0x0000003f00047c82 */ /* 0x000fd60008000000 */
.L_x_220:
[----:B01----:R-:W0:Y:S01]  /*0a20*/  LDC.64 R46, c[0x0][0x2b0] ;  /* 0x0000ac00ff2e7b82 */ /* 0x003e220000000a00 */
[----:B------:R-:W-:Y:S01]  /*0a30*/  ULDC UR16, c[0x0][0x238] ;  /* 0x00008e0000107ab9 */ /* 0x000fe20000000800 */
[----:B------:R-:W-:Y:S01]  /*0a40*/  USHF.R.S32.HI UR5, URZ, 0x1f, UR4 ;  /* 0x0000001f3f057899 */ /* 0x000fe20008011404 */
[----:B------:R-:W-:Y:S01]  /*0a50*/  IMAD.MOV.U32 R20, RZ, RZ, R8 ;  /* 0x000000ffff147224 */ /* 0x000fe200078e0008 */
[----:B------:R-:W-:Y:S02]  /*0a60*/  UISETP.NE.AND UP0, UPT, UR16, 0x1, UPT ;  /* 0x000000011000788c */ /* 0x000fe4000bf05270 */
[----:B------:R-:W-:Y:S02]  /*0a70*/  ULOP3.LUT UR6, UR16, 0x1, URZ, 0xc0, !UPT ;  /* 0x0000000110067892 */ /* 0x000fe4000f8ec03f */
[----:B------:R-:W1:Y:S01]  /*0a80*/  LDC R25, c[0x0][0x230] ;  /* 0x00008c00ff197b82 */ /* 0x000e620000000800 */
[----:B------:R-:W-:Y:S01]  /*0a90*/  UMOV UR15, UR4 ;  /* 0x00000004000f7c82 */ /* 0x000fe20008000000 */
[----:B------:R-:W-:Y:S01]  /*0aa0*/  PLOP3.LUT P2, PT, PT, PT, UP0, 0x80, 0x0 ;  /* 0x000000000000781c */ /* 0x000fe20003f4f008 */
[----:B------:R-:W-:-:S06]  /*0ab0*/  UISETP.NE.U32.AND UP1, UPT, UR6, 0x1, UPT ;  /* 0x000000010600788c */ /* 0x000fcc000bf25070 */
[----:B------:R-:W-:Y:S01]  /*0ac0*/  PLOP3.LUT P0, PT, PT, PT, UP1, 0x80, 0x0 ;  /* 0x000000000000781c */ /* 0x000fe20003f0f018 */
[C---:B0-----:R-:W-:Y:S01]  /*0ad0*/  IMAD R24, R46.reuse, UR5, RZ ;  /* 0x000000052e187c24 */ /* 0x041fe2000f8e02ff */
[----:B------:R-:W-:Y:S01]  /*0ae0*/  UMOV UR5, URZ ;  /* 0x0000003f00057c82 */ /* 0x000fe20008000000 */
[----:B------:R-:W-:-:S04]  /*0af0*/  IMAD.WIDE.U32 R22, R46, UR4, R20 ;  /* 0x000000042e167c25 */ /* 0x000fc8000f8e0014 */
[----:B------:R-:W-:Y:S01]  /*0b00*/  IMAD R47, R47, UR4, R24 ;  /* 0x000000042f2f7c24 */ /* 0x000fe2000f8e0218 */
[----:B------:R-:W-:-:S03]  /*0b10*/  UIADD3 UR4, UR4, 0x1, URZ ;  /* 0x0000000104047890 */ /* 0x000fc6000fffe03f */
[----:B------:R-:W-:-:S03]  /*0b20*/  IMAD.IADD R47, R23, 0x1, R47 ;  /* 0x00000001172f7824 */ /* 0x000fc600078e022f */
[----:B-1----:R-:W-:Y:S01]  /*0b30*/  ISETP.LE.AND P1, PT, R25, UR4, PT ;  /* 0x0000000419007c0c */ /* 0x002fe2000bf23270 */
[----:B------:R-:W-:-:S12]  /*0b40*/  @!P2 BRA `(.L_x_217) ;  /* 0x0000000c0008a947 */ /* 0x000fd80003800000 */
[----:B------:R-:W-:Y:S01]  /*0b50*/  ULOP3.LUT UR5, UR16, 0x1, URZ, 0xc0, !UPT ;  /* 0x0000000110057892 */ /* 0x000fe2000f8ec03f */
[----:B------:R-:W-:Y:S01]  /*0b60*/  ULDC UR17, c[0x0][0x240] ;  /* 0x0000900000117ab9 */ /* 0x000fe20000000800 */
[----:B------:R-:W-:Y:S02]  /*0b70*/  ULDC UR24, c[0x0][0x248] ;  /* 0x0000920000187ab9 */ /* 0x000fe40000000800 */
[----:B------:R-:W-:Y:S01]  /*0b80*/  UIADD3 UR6, -UR5, UR16, URZ ;  /* 0x0000001005067290 */ /* 0x000fe2000fffe13f */
[----:B------:R-:W-:Y:S02]  /*0b90*/  ULDC UR25, c[0x0][0x250] ;  /* 0x0000940000197ab9 */ /* 0x000fe40000000800 */
[----:B------:R-:W-:Y:S01]  /*0ba0*/  UMOV UR5, URZ ;  /* 0x0000003f00057c82 */ /* 0x000fe20008000000 */
[----:B------:R-:W-:Y:S01]  /*0bb0*/  ULDC.64 UR18, c[0x0][0x2b8] ;  /* 0x0000ae0000127ab9 */ /* 0x000fe20000000a00 */
[----:B------:R-:W-:Y:S01]  /*0bc0*/  ULDC.64 UR20, c[0x0][0x280] ;  /* 0x0000a00000147ab9 */ /* 0x000fe20000000a00 */
[----:B------:R-:W-:-:S06]  /*0bd0*/  ULDC.64 UR22, c[0x0][0x2d8] ;  /* 0x0000b60000167ab9 */ /* 0x000fcc0000000a00 */
.L_x_218:
[----:B------:R-:W-:Y:S01]  /*0be0*/  USHF.R.S32.HI UR7, URZ, 0x1f, UR5 ;  /* 0x0000001f3f077899 */ /* 0x000fe20008011405 */
[----:B0-----:R-:W-:Y:S01]  /*0bf0*/  MOV R35, UR18 ;  /* 0x0000001200237c02 */ /* 0x001fe20008000f00 */
[----:B------:R-:W-:Y:S02]  /*0c00*/  IMAD.MOV.U32 R46, RZ, RZ, R22 ;  /* 0x000000ffff2e7224 */ /* 0x000fe400078e0016 */
[----:B------:R-:W-:Y:S02]  /*0c10*/  UIMAD UR7, UR7, UR18, URZ ;  /* 0x00000012070772a4 */ /* 0x000fe4000f8e023f */
[----:B------:R-:W-:Y:S02]  /*0c20*/  IMAD.WIDE.U32 R24, R35, UR5, R46 ;  /* 0x0000000523187c25 */ /* 0x000fe4000f8e002e */
[----:B------:R-:W-:Y:S01]  /*0c30*/  UIMAD UR7, UR5, UR19, UR7 ;  /* 0x00000013050772a4 */ /* 0x000fe2000f8e0207 */
[----:B------:R-:W-:-:S05]  /*0c40*/  LEA R26, P2, R24, UR20, 0x2 ;  /* 0x00000014181a7c11 */ /* 0x000fca000f8410ff */
[----:B------:R-:W-:-:S05]  /*0c50*/  VIADD R3, R25, UR7 ;  /* 0x0000000719037c36 */ /* 0x000fca0008000000 */
[----:B------:R-:W-:-:S05]  /*0c60*/  LEA.HI.X R27, R24, UR21, R3, 0x2, P2 ;  /* 0x00000015181b7c11 */ /* 0x000fca00090f1403 */
[----:B------:R0:W2:Y:S01]  /*0c70*/  LDG.E R20, desc[UR12][R26.64] ;  /* 0x0000000c1a147981 */ /* 0x0000a2000c1e1900 */
[----:B------:R-:W-:Y:S01]  /*0c80*/  UIMAD UR14, UR15, UR16, UR5 ;  /* 0x000000100f0e72a4 */ /* 0x000fe2000f8e0205 */
[----:B------:R-:W-:Y:S01]  /*0c90*/  SHF.R.S32.HI R3, RZ, 0x1f, R2 ;  /* 0x0000001fff037819 */ /* 0x000fe20000011402 */
[----:B------:R-:W-:Y:S01]  /*0ca0*/  IMAD.U32 R33, RZ, RZ, UR17 ;  /* 0x00000011ff217e24 */ /* 0x000fe2000f8e00ff */
[----:B------:R-:W-:Y:S01]  /*0cb0*/  SHF.R.S32.HI R5, RZ, 0x1f, R4 ;  /* 0x0000001fff057819 */ /* 0x000fe20000011404 */
[----:B------:R-:W-:Y:S01]  /*0cc0*/  USHF.R.S32.HI UR7, URZ, 0x1f, UR14 ;  /* 0x0000001f3f077899 */ /* 0x000fe2000801140e */
[----:B------:R-:W-:Y:S01]  /*0cd0*/  SHF.R.S32.HI R39, RZ, 0x1f, R0 ;  /* 0x0000001fff277819 */ /* 0x000fe20000011400 */
[----:B------:R-:W-:Y:S02]  /*0ce0*/  UIMAD UR11, UR8, UR14, URZ ;  /* 0x0000000e080b72a4 */ /* 0x000fe4000f8e023f */
[----:B------:R-:W-:Y:S01]  /*0cf0*/  IMAD.WIDE.U32 R28, R33, UR14, R2 ;  /* 0x0000000e211c7c25 */ /* 0x000fe2000f8e0002 */
[----:B------:R-:W-:Y:S01]  /*0d00*/  SHF.R.S32.HI R25, RZ, 0x1f, R10 ;  /* 0x0000001fff197819 */ /* 0x000fe2000001140a */
[----:B------:R-:W-:-:S02]  /*0d10*/  UIMAD UR7, UR7, UR17, UR11 ;  /* 0x00000011070772a4 */ /* 0x000fc4000f8e020b */
[----:B------:R-:W-:Y:S02]  /*0d20*/  IMAD.MOV.U32 R38, RZ, RZ, R0 ;  /* 0x000000ffff267224 */ /* 0x000fe400078e0000 */
[----:B------:R-:W-:Y:S02]  /*0d30*/  IMAD.WIDE.U32 R30, R28, UR24, R4 ;  /* 0x000000181c1e7c25 */ /* 0x000fe4000f8e0004 */
[----:B------:R-:W-:-:S05]  /*0d40*/  IADD3 R7, R29, UR7, RZ ;  /* 0x000000071d077c10 */ /* 0x000fca000fffe0ff */
[----:B------:R-:W-:-:S04]  /*0d50*/  IMAD R7, R7, UR24, RZ ;  /* 0x0000001807077c24 */ /* 0x000fc8000f8e02ff */
[----:B------:R-:W-:Y:S01]  /*0d60*/  IMAD R41, R28, UR9, R7 ;  /* 0x000000091c297c24 */ /* 0x000fe2000f8e0207 */
[----:B------:R-:W-:-:S03]  /*0d70*/  SHF.R.S32.HI R7, RZ, 0x1f, R6 ;  /* 0x0000001fff077819 */ /* 0x000fc60000011406 */
[----:B------:R-:W-:Y:S02]  /*0d80*/  IMAD.IADD R24, R31, 0x1, R41 ;  /* 0x000000011f187824 */ /* 0x000fe400078e0229 */
[----:B0-----:R-:W-:-:S04]  /*0d90*/  IMAD.WIDE.U32 R26, R30, UR25, R6 ;  /* 0x000000191e1a7c25 */ /* 0x001fc8000f8e0006 */
[----:B------:R-:W-:Y:S01]  /*0da0*/  IMAD R29, R24, UR25, RZ ;  /* 0x00000019181d7c24 */ /* 0x000fe2000f8e02ff */
[----:B------:R-:W-:Y:S01]  /*0db0*/  LEA R44, P2, R26, UR22, 0x2 ;  /* 0x000000161a2c7c11 */ /* 0x000fe2000f8410ff */
[----:B------:R-:W-:Y:S02]  /*0dc0*/  IMAD.MOV.U32 R24, RZ, RZ, R10 ;  /* 0x000000ffff187224 */ /* 0x000fe400078e000a */
[C---:B------:R-:W-:Y:S02]  /*0dd0*/  IMAD R43, R30.reuse, UR10, R29 ;  /* 0x0000000a1e2b7c24 */ /* 0x040fe4000f8e021d */
[----:B------:R-:W-:-:S03]  /*0de0*/  IMAD.WIDE.U32 R30, R30, UR25, R38 ;  /* 0x000000191e1e7c25 */ /* 0x000fc6000f8e0026 */
[----:B------:R-:W-:Y:S01]  /*0df0*/  IADD3 R37, R27, R43, RZ ;  /* 0x0000002b1b257210 */ /* 0x000fe20007ffe0ff */
[----:B------:R-:W-:Y:S01]  /*0e00*/  IMAD.WIDE.U32 R28, R28, UR24, R24 ;  /* 0x000000181c1c7c25 */ /* 0x000fe2000f8e0018 */
[----:B------:R-:W-:Y:S02]  /*0e10*/  LEA R36, P3, R30, UR22, 0x2 ;  /* 0x000000161e247c11 */ /* 0x000fe4000f8610ff */
[----:B------:R-:W-:Y:S01]  /*0e20*/  LEA.HI.X R45, R26, UR23, R37, 0x2, P2 ;  /* 0x000000171a2d7c11 */ /* 0x000fe200090f1425 */
[----:B------:R-:W-:Y:S02]  /*0e30*/  IMAD.IADD R31, R43, 0x1, R31 ;  /* 0x000000012b1f7824 */ /* 0x000fe400078e021f */
[----:B------:R-:W-:-:S03]  /*0e40*/  IMAD.IADD R27, R41, 0x1, R29 ;  /* 0x00000001291b7824 */ /* 0x000fc600078e021d */
[----:B------:R-:W-:Y:S01]  /*0e50*/  LEA.HI.X R37, R30, UR23, R31, 0x2, P3 ;  /* 0x000000171e257c11 */ /* 0x000fe200098f141f */
[----:B------:R-:W-:Y:S01]  /*0e60*/  IMAD R31, R27, UR25, RZ ;  /* 0x000000191b1f7c24 */ /* 0x000fe2000f8e02ff */
[--C-:B------:R-:W-:Y:S01]  /*0e70*/  SHF.R.S32.HI R27, RZ, 0x1f, R12.reuse ;  /* 0x0000001fff1b7819 */ /* 0x100fe2000001140c */
[----:B------:R-:W-:Y:S02]  /*0e80*/  IMAD.MOV.U32 R26, RZ, RZ, R12 ;  /* 0x000000ffff1a7224 */ /* 0x000fe400078e000c */
[----:B------:R-:W-:-:S04]  /*0e90*/  IMAD.WIDE.U32 R40, R28, UR25, R6 ;  /* 0x000000191c287c25 */ /* 0x000fc8000f8e0006 */
[----:B------:R-:W-:Y:S02]  /*0ea0*/  IMAD R51, R28, UR10, R31 ;  /* 0x0000000a1c337c24 */ /* 0x000fe4000f8e021f */
[----:B------:R-:W-:Y:S01]  /*0eb0*/  IMAD.WIDE.U32 R30, R33, UR14, R26 ;  /* 0x0000000e211e7c25 */ /* 0x000fe2000f8e001a */
[----:B------:R-:W-:Y:S02]  /*0ec0*/  LEA R42, P2, R40, UR22, 0x2 ;  /* 0x00000016282a7c11 */ /* 0x000fe4000f8410ff */
[----:B------:R-:W-:Y:S01]  /*0ed0*/  IADD3 R41, R41, R51, RZ ;  /* 0x0000003329297210 */ /* 0x000fe20007ffe0ff */
[----:B------:R-:W-:-:S03]  /*0ee0*/  VIADD R32, R31, UR7 ;  /* 0x000000071f207c36 */ /* 0x000fc60008000000 */
[----:B------:R-:W-:Y:S01]  /*0ef0*/  LEA.HI.X R43, R40, UR23, R41, 0x2, P2 ;  /* 0x00000017282b7c11 */ /* 0x000fe200090f1429 */
[----:B------:R-:W-:-:S04]  /*0f00*/  IMAD R41, R32, UR24, RZ ;  /* 0x0000001820297c24 */ /* 0x000fc8000f8e02ff */
[----:B------:R-:W-:Y:S01]  /*0f10*/  IMAD R53, R30, UR9, R41 ;  /* 0x000000091e357c24 */ /* 0x000fe2000f8e0229 */
[----:B------:R-:W-:-:S04]  /*0f20*/  UIADD3 UR7, UR5, 0x1, URZ ;  /* 0x0000000105077890 */ /* 0x000fc8000fffe03f */
[----:B------:R-:W-:-:S04]  /*0f30*/  USHF.R.S32.HI UR11, URZ, 0x1f, UR7 ;  /* 0x0000001f3f0b7899 */ /* 0x000fc80008011407 */
[----:B------:R-:W-:-:S04]  /*0f40*/  UIMAD UR11, UR11, UR18, URZ ;  /* 0x000000120b0b72a4 */ /* 0x000fc8000f8e023f */
[----:B------:R-:W-:Y:S01]  /*0f50*/  UIMAD UR11, UR7, UR19, UR11 ;  /* 0x00000013070b72a4 */ /* 0x000fe2000f8e020b */
[-C--:B--2---:R-:W-:Y:S01]  /*0f60*/  FMUL.FTZ R29, R15, R20.reuse ;  /* 0x000000140f1d7220 */ /* 0x084fe20000410000 */
[----:B------:R-:W-:-:S04]  /*0f70*/  FMUL.FTZ R49, R14, R20 ;  /* 0x000000140e317220 */ /* 0x000fc80000410000 */
[----:B------:R0:W-:Y:S04]  /*0f80*/  REDG.E.ADD.F32.FTZ.RN.STRONG.GPU desc[UR12][R44.64], R29 ;  /* 0x0000001d2c0079a6 */ /* 0x0001e8000c10f38c */
[----:B------:R1:W-:Y:S01]  /*0f90*/  REDG.E.ADD.F32.FTZ.RN.STRONG.GPU desc[UR12][R36.64], R49 ;  /* 0x00000031240079a6 */ /* 0x0003e2000c10f38c */
[----:B------:R-:W-:-:S05]  /*0fa0*/  FMUL.FTZ R31, R16, R20 ;  /* 0x00000014101f7220 */ /* 0x000fca0000410000 */
[----:B------:R2:W-:Y:S01]  /*0fb0*/  REDG.E.ADD.F32.FTZ.RN.STRONG.GPU desc[UR12][R42.64], R31 ;  /* 0x0000001f2a0079a6 */ /* 0x0005e2000c10f38c */
[----:B0-----:R-:W-:-:S04]  /*0fc0*/  IMAD.WIDE.U32 R28, R28, UR25, R38 ;  /* 0x000000191c1c7c25 */ /* 0x001fc8000f8e0026 */
[----:B------:R-:W-:Y:S01]  /*0fd0*/  IMAD.IADD R29, R51, 0x1, R29 ;  /* 0x00000001331d7824 */ /* 0x000fe200078e021d */
[----:B------:R-:W-:Y:S01]  /*0fe0*/  LEA R44, P2, R28, UR22, 0x2 ;  /* 0x000000161c2c7c11 */ /* 0x000fe2000f8410ff */
[----:B-1----:R-:W-:-:S03]  /*0ff0*/  IMAD.WIDE.U32 R36, R30, UR24, R4 ;  /* 0x000000181e247c25 */ /* 0x002fc6000f8e0004 */
[----:B------:R-:W-:Y:S01]  /*1000*/  LEA.HI.X R45, R28, UR23, R29, 0x2, P2 ;  /* 0x000000171c2d7c11 */ /* 0x000fe200090f141d */
[----:B------:R-:W-:Y:S02]  /*1010*/  IMAD.IADD R28, R37, 0x1, R53 ;  /* 0x00000001251c7824 */ /* 0x000fe400078e0235 */
[----:B--2---:R-:W-:-:S04]  /*1020*/  IMAD.WIDE.U32 R30, R30, UR24, R24 ;  /* 0x000000181e1e7c25 */ /* 0x004fc8000f8e0018 */
[----:B------:R-:W-:Y:S02]  /*1030*/  IMAD R29, R28, UR25, RZ ;  /* 0x000000191c1d7c24 */ /* 0x000fe4000f8e02ff */
[----:B------:R-:W-:-:S04]  /*1040*/  IMAD.WIDE.U32 R40, R36, UR25, R6 ;  /* 0x0000001924287c25 */ /* 0x000fc8000f8e0006 */
[----:B------:R-:W-:Y:S02]  /*1050*/  IMAD R43, R36, UR10, R29 ;  /* 0x0000000a242b7c24 */ /* 0x000fe4000f8e021d */
[----:B------:R-:W-:Y:S02]  /*1060*/  IMAD.IADD R31, R53, 0x1, R31 ;  /* 0x00000001351f7824 */ /* 0x000fe400078e021f */
[----:B------:R-:W-:Y:S01]  /*1070*/  FMUL.FTZ R49, R17, R20 ;  /* 0x0000001411317220 */ /* 0x000fe20000410000 */
[----:B------:R-:W-:Y:S01]  /*1080*/  LEA R28, P2, R40, UR22, 0x2 ;  /* 0x00000016281c7c11 */ /* 0x000fe2000f8410ff */
[----:B------:R-:W-:Y:S01]  /*1090*/  IMAD.WIDE.U32 R36, R36, UR25, R38 ;  /* 0x0000001924247c25 */ /* 0x000fe2000f8e0026 */
[----:B------:R-:W-:Y:S02]  /*10a0*/  IADD3 R29, R41, R43, RZ ;  /* 0x0000002b291d7210 */ /* 0x000fe40007ffe0ff */
[----:B------:R0:W-:Y:S01]  /*10b0*/  REDG.E.ADD.F32.FTZ.RN.STRONG.GPU desc[UR12][R44.64], R49 ;  /* 0x000000312c0079a6 */ /* 0x0001e2000c10f38c */
[----:B------:R-:W-:Y:S01]  /*10c0*/  IMAD R31, R31, UR25, RZ ;  /* 0x000000191f1f7c24 */ /* 0x000fe2000f8e02ff */
[----:B------:R-:W-:Y:S01]  /*10d0*/  LEA.HI.X R29, R40, UR23, R29, 0x2, P2 ;  /* 0x00000017281d7c11 */ /* 0x000fe200090f141d */
[----:B------:R-:W-:Y:S01]  /*10e0*/  IMAD.IADD R37, R43, 0x1, R37 ;  /* 0x000000012b257824 */ /* 0x000fe200078e0225 */
[----:B------:R-:W-:Y:S01]  /*10f0*/  LEA R40, P2, R36, UR22, 0x2 ;  /* 0x0000001624287c11 */ /* 0x000fe2000f8410ff */
[----:B------:R-:W-:-:S03]  /*1100*/  IMAD.WIDE.U32 R42, R30, UR25, R6 ;  /* 0x000000191e2a7c25 */ /* 0x000fc6000f8e0006 */
[----:B------:R-:W-:Y:S01]  /*1110*/  LEA.HI.X R41, R36, UR23, R37, 0x2, P2 ;  /* 0x0000001724297c11 */ /* 0x000fe200090f1425 */
[----:B0-----:R-:W-:Y:S01]  /*1120*/  IMAD R45, R30, UR10, R31 ;  /* 0x0000000a1e2d7c24 */ /* 0x001fe2000f8e021f */
[----:B------:R-:W-:-:S04]  /*1130*/  LEA R36, P2, R42, UR22, 0x2 ;  /* 0x000000162a247c11 */ /* 0x000fc8000f8410ff */
[----:B------:R-:W-:-:S04]  /*1140*/  IADD3 R31, R43, R45, RZ ;  /* 0x0000002d2b1f7210 */ /* 0x000fc80007ffe0ff */
[----:B------:R-:W-:Y:S01]  /*1150*/  LEA.HI.X R37, R42, UR23, R31, 0x2, P2 ;  /* 0x000000172a257c11 */ /* 0x000fe200090f141f */
[----:B------:R-:W-:-:S04]  /*1160*/  IMAD.WIDE.U32 R30, R30, UR25, R38 ;  /* 0x000000191e1e7c25 */ /* 0x000fc8000f8e0026 */
[----:B------:R-:W-:Y:S01]  /*1170*/  IMAD.IADD R31, R45, 0x1, R31 ;  /* 0x000000012d1f7824 */ /* 0x000fe200078e021f */
[----:B------:R-:W-:Y:S01]  /*1180*/  LEA R34, P2, R30, UR22, 0x2 ;  /* 0x000000161e227c11 */ /* 0x000fe2000f8410ff */
[----:B------:R-:W-:-:S03]  /*1190*/  IMAD.WIDE.U32 R42, R35, UR7, R46 ;  /* 0x00000007232a7c25 */ /* 0x000fc6000f8e002e */
[----:B------:R-:W-:Y:S01]  /*11a0*/  LEA.HI.X R35, R30, UR23, R31, 0x2, P2 ;  /* 0x000000171e237c11 */ /* 0x000fe200090f141f */
[----:B------:R-:W-:Y:S01]  /*11b0*/  VIADD R31, R43, UR11 ;  /* 0x0000000b2b1f7c36 */ /* 0x000fe20008000000 */
[----:B------:R-:W-:Y:S01]  /*11c0*/  LEA R30, P2, R42, UR20, 0x2 ;  /* 0x000000142a1e7c11 */ /* 0x000fe2000f8410ff */
[-C--:B------:R-:W-:Y:S01]  /*11d0*/  FMUL.FTZ R43, R18, R20.reuse ;  /* 0x00000014122b7220 */ /* 0x080fe20000410000 */
[-C--:B------:R-:W-:Y:S01]  /*11e0*/  FMUL.FTZ R45, R19, R20.reuse ;  /* 0x00000014132d7220 */ /* 0x080fe20000410000 */
[-C--:B------:R-:W-:Y:S01]  /*11f0*/  FMUL.FTZ R49, R11, R20.reuse ;  /* 0x000000140b317220 */ /* 0x080fe20000410000 */
[----:B------:R-:W-:Y:S01]  /*1200*/  FMUL.FTZ R51, R13, R20 ;  /* 0x000000140d337220 */ /* 0x000fe20000410000 */
[----:B------:R-:W-:Y:S01]  /*1210*/  LEA.HI.X R31, R42, UR21, R31, 0x2, P2 ;  /* 0x000000152a1f7c11 */ /* 0x000fe200090f141f */
[----:B------:R0:W-:Y:S04]  /*1220*/  REDG.E.ADD.F32.FTZ.RN.STRONG.GPU desc[UR12][R28.64], R43 ;  /* 0x0000002b1c0079a6 */ /* 0x0001e8000c10f38c */
[----:B------:R1:W-:Y:S04]  /*1230*/  REDG.E.ADD.F32.FTZ.RN.STRONG.GPU desc[UR12][R40.64], R45 ;  /* 0x0000002d280079a6 */ /* 0x0003e8000c10f38c */
[----:B------:R-:W-:Y:S04]  /*1240*/  REDG.E.ADD.F32.FTZ.RN.STRONG.GPU desc[UR12][R36.64], R49 ;  /* 0x00000031240079a6 */ /* 0x000fe8000c10f38c */
[----:B------:R2:W-:Y:S04]  /*1250*/  REDG.E.ADD.F32.FTZ.RN.STRONG.GPU desc[UR12][R34.64], R51 ;  /* 0x00000033220079a6 */ /* 0x0005e8000c10f38c */
[----:B------:R3:W4:Y:S01]  /*1260*/  LDG.E R20, desc[UR12][R30.64] ;  /* 0x0000000c1e147981 */ /* 0x000722000c1e1900 */
[----:B------:R-:W-:-:S04]  /*1270*/  UIMAD UR7, UR15, UR16, UR7 ;  /* 0x000000100f0772a4 */ /* 0x000fc8000f8e0207 */
[----:B------:R-:W-:Y:S02]  /*1280*/  USHF.R.S32.HI UR11, URZ, 0x1f, UR7 ;  /* 0x0000001f3f0b7899 */ /* 0x000fe40008011407 */
[----:B------:R-:W-:Y:S02]  /*1290*/  UIMAD UR14, UR8, UR7, URZ ;  /* 0x00000007080e72a4 */ /* 0x000fe4000f8e023f */
[C---:B0-----:R-:W-:Y:S02]  /*12a0*/  IMAD.WIDE.U32 R28, R33.reuse, UR7, R2 ;  /* 0x00000007211c7c25 */ /* 0x041fe4000f8e0002 */
[----:B------:R-:W-:Y:S02]  /*12b0*/  UIMAD UR11, UR11, UR17, UR14 ;  /* 0x000000110b0b72a4 */ /* 0x000fe4000f8e020e */
[----:B-1----:R-:W-:-:S04]  /*12c0*/  IMAD.WIDE.U32 R40, R33, UR7, R26 ;  /* 0x0000000721287c25 */ /* 0x002fc8000f8e001a */
[----:B------:R-:W-:Y:S01]  /*12d0*/  IADD3 R29, R29, UR11, RZ ;  /* 0x0000000b1d1d7c10 */ /* 0x000fe2000fffe0ff */
[----:B------:R-:W-:-:S04]  /*12e0*/  VIADD R26, R41, UR11 ;  /* 0x0000000b291a7c36 */ /* 0x000fc80008000000 */
[----:B------:R-:W-:Y:S02]  /*12f0*/  IMAD R29, R29, UR24, RZ ;  /* 0x000000181d1d7c24 */ /* 0x000fe4000f8e02ff */
[----:B------:R-:W-:-:S04]  /*1300*/  IMAD.WIDE.U32 R44, R28, UR24, R4 ;  /* 0x000000181c2c7c25 */ /* 0x000fc8000f8e0004 */
[----:B---3--:R-:W-:Y:S02]  /*1310*/  IMAD R31, R28, UR9, R29 ;  /* 0x000000091c1f7c24 */ /* 0x008fe4000f8e021d */
[----:B------:R-:W-:Y:S02]  /*1320*/  IMAD R33, R26, UR24, RZ ;  /* 0x000000181a217c24 */ /* 0x000fe4000f8e02ff */
[----:B------:R-:W-:Y:S02]  /*1330*/  IMAD.IADD R29, R45, 0x1, R31 ;  /* 0x000000012d1d7824 */ /* 0x000fe400078e021f */
[----:B--2---:R-:W-:-:S04]  /*1340*/  IMAD.WIDE.U32 R34, R28, UR24, R24 ;  /* 0x000000181c227c25 */ /* 0x004fc8000f8e0018 */
[----:B------:R-:W-:Y:S01]  /*1350*/  IMAD.WIDE.U32 R26, R40, UR24, R4 ;  /* 0x00000018281a7c25 */ /* 0x000fe2000f8e0004 */
[----:B------:R-:W-:-:S03]  /*1360*/  IADD3 R28, R31, R35, RZ ;  /* 0x000000231f1c7210 */ /* 0x000fc60007ffe0ff */
[C---:B------:R-:W-:Y:S02]  /*1370*/  IMAD R49, R40.reuse, UR9, R33 ;  /* 0x0000000928317c24 */ /* 0x040fe4000f8e0221 */
[----:B------:R-:W-:-:S04]  /*1380*/  IMAD.WIDE.U32 R40, R40, UR24, R24 ;  /* 0x0000001828287c25 */ /* 0x000fc8000f8e0018 */
[----:B------:R-:W-:Y:S02]  /*1390*/  IMAD R29, R29, UR25, RZ ;  /* 0x000000191d1d7c24 */ /* 0x000fe4000f8e02ff */
[----:B------:R-:W-:Y:S02]  /*13a0*/  IMAD.IADD R24, R27, 0x1, R49 ;  /* 0x000000011b187824 */ /* 0x000fe400078e0231 */
[----:B------:R-:W-:-:S04]  /*13b0*/  IMAD.WIDE.U32 R42, R44, UR25, R6 ;  /* 0x000000192c2a7c25 */ /* 0x000fc8000f8e0006 */
[C---:B------:R-:W-:Y:S02]  /*13c0*/  IMAD R29, R44.reuse, UR10, R29 ;  /* 0x0000000a2c1d7c24 */ /* 0x040fe4000f8e021d */
[----:B------:R-:W-:Y:S02]  /*13d0*/  IMAD.IADD R31, R49, 0x1, R41 ;  /* 0x00000001311f7824 */ /* 0x000fe400078e0229 */
[----:B------:R-:W-:-:S04]  /*13e0*/  IMAD.WIDE.U32 R44, R44, UR25, R38 ;  /* 0x000000192c2c7c25 */ /* 0x000fc8000f8e0026 */
[----:B------:R-:W-:Y:S02]  /*13f0*/  IMAD R51, R28, UR25, RZ ;  /* 0x000000191c337c24 */ /* 0x000fe4000f8e02ff */
[----:B------:R-:W-:Y:S02]  /*1400*/  IMAD R25, R24, UR25, RZ ;  /* 0x0000001918197c24 */ /* 0x000fe4000f8e02ff */
[----:B------:R-:W-:Y:S01]  /*1410*/  IMAD R53, R31, UR25, RZ ;  /* 0x000000191f357c24 */ /* 0x000fe2000f8e02ff */
[----:B------:R-:W-:Y:S01]  /*1420*/  IADD3 R31, R43, R29, RZ ;  /* 0x0000001d2b1f7210 */ /* 0x000fe20007ffe0ff */
[----:B------:R-:W-:Y:S01]  /*1430*/  IMAD.IADD R29, R29, 0x1, R45 ;  /* 0x000000011d1d7824 */ /* 0x000fe200078e022d */
[----:B------:R-:W-:Y:S01]  /*1440*/  LEA R30, P2, R42, UR22, 0x2 ;  /* 0x000000162a1e7c11 */ /* 0x000fe2000f8410ff */
[----:B------:R-:W-:Y:S01]  /*1450*/  IMAD.WIDE.U32 R36, R34, UR25, R6 ;  /* 0x0000001922247c25 */ /* 0x000fe2000f8e0006 */
[----:B------:R-:W-:-:S03]  /*1460*/  LEA R28, P3, R44, UR22, 0x2 ;  /* 0x000000162c1c7c11 */ /* 0x000fc6000f8610ff */
[----:B------:R-:W-:Y:S02]  /*1470*/  IMAD R51, R34, UR10, R51 ;  /* 0x0000000a22337c24 */ /* 0x000fe4000f8e0233 */
[----:B------:R-:W-:-:S04]  /*1480*/  IMAD.WIDE.U32 R32, R26, UR25, R6 ;  /* 0x000000191a207c25 */ /* 0x000fc8000f8e0006 */
[----:B------:R-:W-:Y:S02]  /*1490*/  IMAD R49, R26, UR10, R25 ;  /* 0x0000000a1a317c24 */ /* 0x000fe4000f8e0219 */
[----:B------:R-:W-:Y:S01]  /*14a0*/  IMAD.WIDE.U32 R34, R34, UR25, R38 ;  /* 0x0000001922227c25 */ /* 0x000fe2000f8e0026 */
[----:B------:R-:W-:Y:S02]  /*14b0*/  LEA.HI.X R31, R42, UR23, R31, 0x2, P2 ;  /* 0x000000172a1f7c11 */ /* 0x000fe400090f141f */
[----:B------:R-:W-:Y:S01]  /*14c0*/  LEA.HI.X R29, R44, UR23, R29, 0x2, P3 ;  /* 0x000000172c1d7c11 */ /* 0x000fe200098f141d */
[----:B------:R-:W-:Y:S01]  /*14d0*/  IMAD.WIDE.U32 R26, R26, UR25, R38 ;  /* 0x000000191a1a7c25 */ /* 0x000fe2000f8e0026 */
[----:B------:R-:W-:-:S03]  /*14e0*/  LEA R44, P2, R36, UR22, 0x2 ;  /* 0x00000016242c7c11 */ /* 0x000fc6000f8410ff */
[----:B------:R-:W-:Y:S01]  /*14f0*/  IMAD.WIDE.U32 R24, R40, UR25, R6 ;  /* 0x0000001928187c25 */ /* 0x000fe2000f8e0006 */
[----:B------:R-:W-:-:S03]  /*1500*/  LEA R42, P3, R34, UR22, 0x2 ;  /* 0x00000016222a7c11 */ /* 0x000fc6000f8610ff */
[----:B------:R-:W-:-:S04]  /*1510*/  IMAD.WIDE.U32 R38, R40, UR25, R38 ;  /* 0x0000001928267c25 */ /* 0x000fc8000f8e0026 */
[----:B------:R-:W-:Y:S01]  /*1520*/  IMAD R53, R40, UR10, R53 ;  /* 0x0000000a28357c24 */ /* 0x000fe2000f8e0235 */
[----:B------:R-:W-:Y:S01]  /*1530*/  LEA R40, P4, R32, UR22, 0x2 ;  /* 0x0000001620287c11 */ /* 0x000fe2000f8810ff */
[----:B------:R-:W-:Y:S02]  /*1540*/  IMAD.IADD R37, R37, 0x1, R51 ;  /* 0x0000000125257824 */ /* 0x000fe400078e0233 */
[----:B------:R-:W-:Y:S01]  /*1550*/  IMAD.IADD R33, R33, 0x1, R49 ;  /* 0x0000000121217824 */ /* 0x000fe200078e0231 */
[----:B------:R-:W-:Y:S01]  /*1560*/  IADD3 R51, R51, R35, RZ ;  /* 0x0000002333337210 */ /* 0x000fe20007ffe0ff */
[----:B------:R-:W-:Y:S01]  /*1570*/  IMAD.IADD R49, R49, 0x1, R27 ;  /* 0x0000000131317824 */ /* 0x000fe200078e021b */
[----:B------:R-:W-:Y:S01]  /*1580*/  LEA.HI.X R45, R36, UR23, R37, 0x2, P2 ;  /* 0x00000017242d7c11 */ /* 0x000fe200090f1425 */
[----:B------:R-:W-:Y:S01]  /*1590*/  UIADD3 UR6, UR6, -0x2, URZ ;  /* 0xfffffffe06067890 */ /* 0x000fe2000fffe03f */
[----:B------:R-:W-:Y:S02]  /*15a0*/  LEA.HI.X R41, R32, UR23, R33, 0x2, P4 ;  /* 0x0000001720297c11 */ /* 0x000fe4000a0f1421 */
[----:B------:R-:W-:-:S02]  /*15b0*/  LEA.HI.X R43, R34, UR23, R51, 0x2, P3 ;  /* 0x00000017222b7c11 */ /* 0x000fc400098f1433 */
[----:B------:R-:W-:Y:S02]  /*15c0*/  LEA R32, P2, R26, UR22, 0x2 ;  /* 0x000000161a207c11 */ /* 0x000fe4000f8410ff */
[----:B------:R-:W-:Y:S02]  /*15d0*/  LEA R34, P3, R24, UR22, 0x2 ;  /* 0x0000001618227c11 */ /* 0x000fe4000f8610ff */
[----:B------:R-:W-:Y:S01]  /*15e0*/  IADD3 R27, R25, R53, RZ ;  /* 0x00000035191b7210 */ /* 0x000fe20007ffe0ff */
[----:B------:R-:W-:Y:S01]  /*15f0*/  IMAD.IADD R53, R53, 0x1, R39 ;  /* 0x0000000135357824 */ /* 0x000fe200078e0227 */
[----:B------:R-:W-:Y:S02]  /*1600*/  LEA.HI.X R33, R26, UR23, R49, 0x2, P2 ;  /* 0x000000171a217c11 */ /* 0x000fe400090f1431 */
[----:B------:R-:W-:Y:S02]  /*1610*/  LEA R36, P4, R38, UR22, 0x2 ;  /* 0x0000001626247c11 */ /* 0x000fe4000f8810ff */
[----:B------:R-:W-:-:S02]  /*1620*/  LEA.HI.X R35, R24, UR23, R27, 0x2, P3 ;  /* 0x0000001718237c11 */ /* 0x000fc400098f141b */
[----:B------:R-:W-:Y:S02]  /*1630*/  ISETP.NE.AND P2, PT, RZ, UR6, PT ;  /* 0x00000006ff007c0c */ /* 0x000fe4000bf45270 */
[----:B------:R-:W-:Y:S01]  /*1640*/  LEA.HI.X R37, R38, UR23, R53, 0x2, P4 ;  /* 0x0000001726257c11 */ /* 0x000fe2000a0f1435 */
[----:B------:R-:W-:Y:S01]  /*1650*/  UIADD3 UR5, UR5, 0x2, URZ ;  /* 0x0000000205057890 */ /* 0x000fe2000fffe03f */
[-C--:B----4-:R-:W-:Y:S01]  /*1660*/  FMUL.FTZ R25, R15, R20.reuse ;  /* 0x000000140f197220 */ /* 0x090fe20000410000 */
[-C--:B------:R-:W-:Y:S01]  /*1670*/  FMUL.FTZ R27, R14, R20.reuse ;  /* 0x000000140e1b7220 */ /* 0x080fe20000410000 */
[-C--:B------:R-:W-:Y:S01]  /*1680*/  FMUL.FTZ R39, R16, R20.reuse ;  /* 0x0000001410277220 */ /* 0x080fe20000410000 */
[-C--:B------:R-:W-:Y:S01]  /*1690*/  FMUL.FTZ R49, R17, R20.reuse ;  /* 0x0000001411317220 */ /* 0x080fe20000410000 */
[-C--:B------:R-:W-:Y:S01]  /*16a0*/  FMUL.FTZ R51, R18, R20.reuse ;  /* 0x0000001412337220 */ /* 0x080fe20000410000 */
[----:B------:R0:W-:Y:S01]  /*16b0*/  REDG.E.ADD.F32.FTZ.RN.STRONG.GPU desc[UR12][R30.64], R25 ;  /* 0x000000191e0079a6 */ /* 0x0001e2000c10f38c */
[-C--:B------:R-:W-:Y:S01]  /*16c0*/  FMUL.FTZ R53, R19, R20.reuse ;  /* 0x0000001413357220 */ /* 0x080fe20000410000 */
[-C--:B------:R-:W-:Y:S01]  /*16d0*/  FMUL.FTZ R55, R11, R20.reuse ;  /* 0x000000140b377220 */ /* 0x080fe20000410000 */
[----:B------:R-:W-:Y:S01]  /*16e0*/  FMUL.FTZ R57, R13, R20 ;  /* 0x000000140d397220 */ /* 0x000fe20000410000 */
[----:B------:R0:W-:Y:S04]  /*16f0*/  REDG.E.ADD.F32.FTZ.RN.STRONG.GPU desc[UR12][R28.64], R27 ;  /* 0x0000001b1c0079a6 */ /* 0x0001e8000c10f38c */
[----:B------:R0:W-:Y:S04]  /*1700*/  REDG.E.ADD.F32.FTZ.RN.STRONG.GPU desc[UR12][R44.64], R39 ;  /* 0x000000272c0079a6 */ /* 0x0001e8000c10f38c */
[----:B------:R0:W-:Y:S04]  /*1710*/  REDG.E.ADD.F32.FTZ.RN.STRONG.GPU desc[UR12][R42.64], R49 ;  /* 0x000000312a0079a6 */ /* 0x0001e8000c10f38c */
[----:B------:R0:W-:Y:S04]  /*1720*/  REDG.E.ADD.F32.FTZ.RN.STRONG.GPU desc[UR12][R40.64], R51 ;  /* 0x00000033280079a6 */ /* 0x0001e8000c10f38c */
[----:B------:R0:W-:Y:S04]  /*1730*/  REDG.E.ADD.F32.FTZ.RN.STRONG.GPU desc[UR12][R32.64], R53 ;  /* 0x00000035200079a6 */ /* 0x0001e8000c10f38c */
[----:B------:R0:W-:Y:S04]  /*1740*/  REDG.E.ADD.F32.FTZ.RN.STRONG.GPU desc[UR12][R34.64], R55 ;  /* 0x00000037220079a6 */ /* 0x0001e8000c10f38c */
[----:B------:R0:W-:Y:S01]  /*1750*/  REDG.E.ADD.F32.FTZ.RN.STRONG.GPU desc[UR12][R36.64], R57 ;  /* 0x00000039240079a6 */ /* 0x0001e2000c10f38c */
[----:B------:R-:W-:Y:S05]  /*1760*/  @P2 BRA `(.L_x_218) ;  /* 0xfffffff4001c2947 */ /* 0x000fea000383ffff */
.L_x_217:
[----:B------:R-:W-:Y:S05]  /*1770*/  @P0 BRA `(.L_x_219) ;  /* 0x0000000400a40947 */ /* 0x000fea0003800000 */
[----:B------:R-:W-:Y:S01]  /*1780*/  USHF.R.S32.HI UR6, URZ, 0x1f, UR5 ;  /* 0x0000001f3f067899 */ /* 0x000fe20008011405 */
[----:B------:R-:W-:Y:S01]  /*1790*/  MOV R46, R22 ;  /* 0x00000016002e7202 */ /* 0x000fe20000000f00 */
[----:B------:R-:W-:Y:S01]  /*17a0*/  ULDC.64 UR18, c[0x0][0x2b8] ;  /* 0x0000ae0000127ab9 */ /* 0x000fe20000000a00 */
[----:B------:R-:W-:Y:S01]  /*17b0*/  ULDC UR11, c[0x0][0x240] ;  /* 0x00009000000b7ab9 */ /* 0x000fe20000000800 */
[----:B------:R-:W-:Y:S02]  /*17c0*/  UIMAD UR6, UR6, UR18, URZ ;  /* 0x00000012060672a4 */ /* 0x000fe4000f8e023f */
[----:B------:R-:W-:Y:S02]  /*17d0*/  IMAD.U32 R23, RZ, RZ, UR18 ;  /* 0x00000012ff177e24 */ /* 0x000fe4000f8e00ff */
[----:B------:R-:W-:Y:S02]  /*17e0*/  UIMAD UR6, UR5, UR19, UR6 ;  /* 0x00000013050672a4 */ /* 0x000fe4000f8e0206 */
[----:B------:R-:W-:Y:S01]  /*17f0*/  IMAD.WIDE.U32 R22, R23, UR5, R46 ;  /* 0x0000000517167c25 */ /* 0x000fe2000f8e002e */
[----:B------:R-:W-:-:S03]  /*1800*/  ULDC.64 UR18, c[0x0][0x280] ;  /* 0x0000a00000127ab9 */ /* 0x000fc60000000a00 */
[----:B------:R-:W-:Y:S01]  /*1810*/  VIADD R23, R23, UR6 ;  /* 0x0000000617177c36 */ /* 0x000fe20008000000 */
[----:B------:R-:W-:-:S04]  /*1820*/  LEA R24, P0, R22, UR18, 0x2 ;  /* 0x0000001216187c11 */ /* 0x000fc8000f8010ff */
[----:B0-----:R-:W-:-:S05]  /*1830*/  LEA.HI.X R25, R22, UR19, R23, 0x2, P0 ;  /* 0x0000001316197c11 */ /* 0x001fca00080f1417 */
[----:B------:R0:W2:Y:S01]  /*1840*/  LDG.E R20, desc[UR12][R24.64] ;  /* 0x0000000c18147981 */ /* 0x0000a2000c1e1900 */
[----:B------:R-:W-:Y:S01]  /*1850*/  UIMAD UR5, UR15, UR16, UR5 ;  /* 0x000000100f0572a4 */ /* 0x000fe2000f8e0205 */
[----:B------:R-:W-:Y:S01]  /*1860*/  SHF.R.S32.HI R31, RZ, 0x1f, R2 ;  /* 0x0000001fff1f7819 */ /* 0x000fe20000011402 */
[----:B------:R-:W-:Y:S01]  /*1870*/  IMAD.U32 R27, RZ, RZ, UR11 ;  /* 0x0000000bff1b7e24 */ /* 0x000fe2000f8e00ff */
[----:B------:R-:W-:Y:S01]  /*1880*/  MOV R30, R2 ;  /* 0x00000002001e7202 */ /* 0x000fe20000000f00 */
[----:B------:R-:W-:Y:S01]  /*1890*/  USHF.R.S32.HI UR6, URZ, 0x1f, UR5 ;  /* 0x0000001f3f067899 */ /* 0x000fe20008011405 */
[--C-:B------:R-:W-:Y:S01]  /*18a0*/  SHF.R.S32.HI R23, RZ, 0x1f, R12.reuse ;  /* 0x0000001fff177819 */ /* 0x100fe2000001140c */
[----:B------:R-:W-:Y:S01]  /*18b0*/  UIMAD UR7, UR8, UR5, URZ ;  /* 0x00000005080772a4 */ /* 0x000fe2000f8e023f */
[----:B------:R-:W-:Y:S01]  /*18c0*/  IMAD.MOV.U32 R22, RZ, RZ, R12 ;  /* 0x000000ffff167224 */ /* 0x000fe200078e000c */
[----:B------:R-:W-:Y:S01]  /*18d0*/  SHF.R.S32.HI R37, RZ, 0x1f, R0 ;  /* 0x0000001fff257819 */ /* 0x000fe20000011400 */
[----:B------:R-:W-:Y:S01]  /*18e0*/  IMAD.WIDE.U32 R30, R27, UR5, R30 ;  /* 0x000000051b1e7c25 */ /* 0x000fe2000f8e001e */
[----:B------:R-:W-:Y:S01]  /*18f0*/  UIMAD UR6, UR6, UR11, UR7 ;  /* 0x0000000b060672a4 */ /* 0x000fe2000f8e0207 */
[----:B0-----:R-:W-:-:S02]  /*1900*/  SHF.R.S32.HI R25, RZ, 0x1f, R4 ;  /* 0x0000001fff197819 */ /* 0x001fc40000011404 */
[----:B------:R-:W-:Y:S01]  /*1910*/  IMAD.WIDE.U32 R22, R27, UR5, R22 ;  /* 0x000000051b167c25 */ /* 0x000fe2000f8e0016 */
[----:B------:R-:W-:Y:S01]  /*1920*/  ULDC UR5, c[0x0][0x248] ;  /* 0x0000920000057ab9 */ /* 0x000fe20000000800 */
[----:B------:R-:W-:Y:S02]  /*1930*/  SHF.R.S32.HI R27, RZ, 0x1f, R10 ;  /* 0x0000001fff1b7819 */ /* 0x000fe4000001140a */
[----:B------:R-:W-:Y:S01]  /*1940*/  VIADD R26, R31, UR6 ;  /* 0x000000061f1a7c36 */ /* 0x000fe20008000000 */
[----:B------:R-:W-:Y:S01]  /*1950*/  IADD3 R23, R23, UR6, RZ ;  /* 0x0000000617177c10 */ /* 0x000fe2000fffe0ff */
[----:B------:R-:W-:Y:S01]  /*1960*/  IMAD.MOV.U32 R24, RZ, RZ, R4 ;  /* 0x000000ffff187224 */ /* 0x000fe200078e0004 */
[----:B------:R-:W-:Y:S01]  /*1970*/  MOV R36, R0 ;  /* 0x0000000000247202 */ /* 0x000fe20000000f00 */
[----:B------:R-:W-:Y:S01]  /*1980*/  IMAD R29, R26, UR5, RZ ;  /* 0x000000051a1d7c24 */ /* 0x000fe2000f8e02ff */
[----:B------:R-:W-:Y:S01]  /*1990*/  ULDC.64 UR6, c[0x0][0x2d8] ;  /* 0x0000b60000067ab9 */ /* 0x000fe20000000a00 */
[----:B------:R-:W-:-:S02]  /*19a0*/  IMAD.MOV.U32 R26, RZ, RZ, R10 ;  /* 0x000000ffff1a7224 */ /* 0x000fc400078e000a */
[----:B------:R-:W-:-:S04]  /*19b0*/  IMAD.WIDE.U32 R32, R30, UR5, R24 ;  /* 0x000000051e207c25 */ /* 0x000fc8000f8e0018 */
[C---:B------:R-:W-:Y:S02]  /*19c0*/  IMAD R29, R30.reuse, UR9, R29 ;  /* 0x000000091e1d7c24 */ /* 0x040fe4000f8e021d */
[----:B------:R-:W-:-:S04]  /*19d0*/  IMAD.WIDE.U32 R30, R30, UR5, R26 ;  /* 0x000000051e1e7c25 */ /* 0x000fc8000f8e001a */
[----:B------:R-:W-:Y:S01]  /*19e0*/  IMAD.WIDE.U32 R38, R22, UR5, R26 ;  /* 0x0000000516267c25 */ /* 0x000fe2000f8e001a */
[----:B------:R-:W-:-:S03]  /*19f0*/  IADD3 R27, R33, R29, RZ ;  /* 0x0000001d211b7210 */ /* 0x000fc60007ffe0ff */
[----:B------:R-:W-:Y:S02]  /*1a00*/  IMAD R23, R23, UR5, RZ ;  /* 0x0000000517177c24 */ /* 0x000fe4000f8e02ff */
[----:B------:R-:W-:Y:S01]  /*1a10*/  IMAD.WIDE.U32 R24, R22, UR5, R24 ;  /* 0x0000000516187c25 */ /* 0x000fe2000f8e0018 */
[----:B------:R-:W-:-:S03]  /*1a20*/  ULDC UR5, c[0x0][0x250] ;  /* 0x0000940000057ab9 */ /* 0x000fc60000000800 */
[----:B------:R-:W-:Y:S01]  /*1a30*/  IMAD R47, R22, UR9, R23 ;  /* 0x00000009162f7c24 */ /* 0x000fe2000f8e0217 */
[--C-:B------:R-:W-:Y:S01]  /*1a40*/  SHF.R.S32.HI R23, RZ, 0x1f, R6.reuse ;  /* 0x0000001fff177819 */ /* 0x100fe20000011406 */
[----:B------:R-:W-:Y:S02]  /*1a50*/  IMAD R27, R27, UR5, RZ ;  /* 0x000000051b1b7c24 */ /* 0x000fe4000f8e02ff */
[----:B------:R-:W-:Y:S02]  /*1a60*/  IMAD.MOV.U32 R22, RZ, RZ, R6 ;  /* 0x000000ffff167224 */ /* 0x000fe400078e0006 */
[----:B------:R-:W-:Y:S02]  /*1a70*/  IMAD.IADD R26, R29, 0x1, R31 ;  /* 0x000000011d1a7824 */ /* 0x000fe400078e021f */
[----:B------:R-:W-:Y:S02]  /*1a80*/  IMAD.IADD R25, R25, 0x1, R47 ;  /* 0x0000000119197824 */ /* 0x000fe400078e022f */
[----:B------:R-:W-:-:S02]  /*1a90*/  IMAD R43, R32, UR10, R27 ;  /* 0x0000000a202b7c24 */ /* 0x000fc4000f8e021b */
[----:B------:R-:W-:-:S04]  /*1aa0*/  IMAD.WIDE.U32 R40, R32, UR5, R22 ;  /* 0x0000000520287c25 */ /* 0x000fc8000f8e0016 */
[----:B------:R-:W-:Y:S02]  /*1ab0*/  IMAD.IADD R27, R47, 0x1, R39 ;  /* 0x000000012f1b7824 */ /* 0x000fe400078e0227 */
[----:B------:R-:W-:Y:S01]  /*1ac0*/  IMAD R45, R26, UR5, RZ ;  /* 0x000000051a2d7c24 */ /* 0x000fe2000f8e02ff */
[----:B------:R-:W-:Y:S01]  /*1ad0*/  LEA R26, P0, R40, UR6, 0x2 ;  /* 0x00000006281a7c11 */ /* 0x000fe2000f8010ff */
[----:B------:R-:W-:Y:S02]  /*1ae0*/  IMAD R25, R25, UR5, RZ ;  /* 0x0000000519197c24 */ /* 0x000fe4000f8e02ff */
[----:B------:R-:W-:Y:S01]  /*1af0*/  IMAD R49, R27, UR5, RZ ;  /* 0x000000051b317c24 */ /* 0x000fe2000f8e02ff */
[----:B------:R-:W-:Y:S01]  /*1b00*/  IADD3 R27, R41, R43, RZ ;  /* 0x0000002b291b7210 */ /* 0x000fe20007ffe0ff */
[----:B------:R-:W-:-:S03]  /*1b10*/  IMAD.WIDE.U32 R32, R32, UR5, R36 ;  /* 0x0000000520207c25 */ /* 0x000fc6000f8e0024 */
[----:B------:R-:W-:Y:S01]  /*1b20*/  LEA.HI.X R27, R40, UR7, R27, 0x2, P0 ;  /* 0x00000007281b7c11 */ /* 0x000fe200080f141b */
[----:B------:R-:W-:-:S04]  /*1b30*/  IMAD.WIDE.U32 R34, R30, UR5, R22 ;  /* 0x000000051e227c25 */ /* 0x000fc8000f8e0016 */
[----:B------:R-:W-:Y:S01]  /*1b40*/  IMAD R45, R30, UR10, R45 ;  /* 0x0000000a1e2d7c24 */ /* 0x000fe2000f8e022d */
[----:B------:R-:W-:Y:S01]  /*1b50*/  LEA R40, P2, R34, UR6, 0x2 ;  /* 0x0000000622287c11 */ /* 0x000fe2000f8410ff */
[----:B------:R-:W-:-:S04]  /*1b60*/  IMAD.WIDE.U32 R30, R30, UR5, R36 ;  /* 0x000000051e1e7c25 */ /* 0x000fc8000f8e0024 */
[----:B------:R-:W-:Y:S01]  /*1b70*/  IMAD.WIDE.U32 R28, R24, UR5, R22 ;  /* 0x00000005181c7c25 */ /* 0x000fe2000f8e0016 */
[----:B------:R-:W-:-:S03]  /*1b80*/  LEA R42, P3, R30, UR6, 0x2 ;  /* 0x000000061e2a7c11 */ /* 0x000fc6000f8610ff */
[----:B------:R-:W-:Y:S01]  /*1b90*/  IMAD R47, R24, UR10, R25 ;  /* 0x0000000a182f7c24 */ /* 0x000fe2000f8e0219 */
[----:B------:R-:W-:Y:S01]  /*1ba0*/  LEA R44, P4, R28, UR6, 0x2 ;  /* 0x000000061c2c7c11 */ /* 0x000fe2000f8810ff */
[----:B------:R-:W-:-:S04]  /*1bb0*/  IMAD.WIDE.U32 R24, R24, UR5, R36 ;  /* 0x0000000518187c25 */ /* 0x000fc8000f8e0024 */
[----:B------:R-:W-:-:S04]  /*1bc0*/  IMAD.WIDE.U32 R22, R38, UR5, R22 ;  /* 0x0000000526167c25 */ /* 0x000fc8000f8e0016 */
[----:B------:R-:W-:-:S04]  /*1bd0*/  IMAD.WIDE.U32 R36, R38, UR5, R36 ;  /* 0x0000000526247c25 */ /* 0x000fc8000f8e0024 */
[----:B------:R-:W-:Y:S01]  /*1be0*/  IMAD R49, R38, UR10, R49 ;  /* 0x0000000a26317c24 */ /* 0x000fe2000f8e0231 */
[C---:B------:R-:W-:Y:S01]  /*1bf0*/  LEA R38, P0, R32.reuse, UR6, 0x2 ;  /* 0x0000000620267c11 */ /* 0x040fe2000f8010ff */
[----:B------:R-:W-:Y:S02]  /*1c00*/  IMAD.IADD R43, R43, 0x1, R33 ;  /* 0x000000012b2b7824 */ /* 0x000fe400078e0221 */
[----:B------:R-:W-:Y:S01]  /*1c10*/  IMAD.IADD R33, R35, 0x1, R45 ;  /* 0x0000000123217824 */ /* 0x000fe200078e022d */
[----:B------:R-:W-:Y:S01]  /*1c20*/  IADD3 R45, R45, R31, RZ ;  /* 0x0000001f2d2d7210 */ /* 0x000fe20007ffe0ff */
[----:B------:R-:W-:Y:S01]  /*1c30*/  IMAD.IADD R29, R29, 0x1, R47 ;  /* 0x000000011d1d7824 */ /* 0x000fe200078e022f */
[----:B------:R-:W-:Y:S01]  /*1c40*/  LEA.HI.X R39, R32, UR7, R43, 0x2, P0 ;  /* 0x0000000720277c11 */ /* 0x000fe200080f142b */
[----:B------:R-:W-:Y:S01]  /*1c50*/  IMAD.IADD R47, R47, 0x1, R25 ;  /* 0x000000012f2f7824 */ /* 0x000fe200078e0219 */
[----:B------:R-:W-:Y:S02]  /*1c60*/  LEA.HI.X R43, R30, UR7, R45, 0x2, P3 ;  /* 0x000000071e2b7c11 */ /* 0x000fe400098f142d */
[----:B------:R-:W-:-:S02]  /*1c70*/  LEA.HI.X R41, R34, UR7, R33, 0x2, P2 ;  /* 0x0000000722297c11 */ /* 0x000fc400090f1421 */
[----:B------:R-:W-:Y:S02]  /*1c80*/  LEA.HI.X R45, R28, UR7, R29, 0x2, P4 ;  /* 0x000000071c2d7c11 */ /* 0x000fe4000a0f141d */
[----:B------:R-:W-:Y:S02]  /*1c90*/  LEA R28, P2, R22, UR6, 0x2 ;  /* 0x00000006161c7c11 */ /* 0x000fe4000f8410ff */
[----:B------:R-:W-:Y:S01]  /*1ca0*/  IADD3 R25, R23, R49, RZ ;  /* 0x0000003117197210 */ /* 0x000fe20007ffe0ff */
[----:B------:R-:W-:Y:S01]  /*1cb0*/  IMAD.IADD R49, R49, 0x1, R37 ;  /* 0x0000000131317824 */ /* 0x000fe200078e0225 */
[----:B------:R-:W-:Y:S02]  /*1cc0*/  LEA R30, P0, R24, UR6, 0x2 ;  /* 0x00000006181e7c11 */ /* 0x000fe4000f8010ff */
[----:B------:R-:W-:Y:S02]  /*1cd0*/  LEA R32, P3, R36, UR6, 0x2 ;  /* 0x0000000624207c11 */ /* 0x000fe4000f8610ff */
[----:B------:R-:W-:-:S02]  /*1ce0*/  LEA.HI.X R29, R22, UR7, R25, 0x2, P2 ;  /* 0x00000007161d7c11 */ /* 0x000fc400090f1419 */
[----:B------:R-:W-:Y:S02]  /*1cf0*/  LEA.HI.X R31, R24, UR7, R47, 0x2, P0 ;  /* 0x00000007181f7c11 */ /* 0x000fe400080f142f */
[----:B------:R-:W-:Y:S01]  /*1d00*/  LEA.HI.X R33, R36, UR7, R49, 0x2, P3 ;  /* 0x0000000724217c11 */ /* 0x000fe200098f1431 */
[-C--:B--2---:R-:W-:Y:S01]  /*1d10*/  FMUL.FTZ R23, R15, R20.reuse ;  /* 0x000000140f177220 */ /* 0x084fe20000410000 */
        /* <DEDUP_REMOVED lines=14> */
[----:B------:R1:W-:Y:S02]  /*1e00*/  REDG.E.ADD.F32.FTZ.RN.STRONG.GPU desc[UR12][R32.64], R53 ;  /* 0x00000035200079a6 */ /* 0x0003e4000c10f38c */
.L_x_219:
[----:B------:R-:W-:Y:S05]  /*1e10*/  @!P1 BRA `(.L_x_220) ;  /* 0xffffffec00009947 */ /* 0x000fea000383ffff */
[----:B------:R-:W-:Y:S05]  /*1e20*/  EXIT ;  /* 0x000000000000794d */ /* 0x000fea0003800000 */
.L_x_216:
        /* <DEDUP_REMOVED lines=10> */
[----:B------:R-:W-:Y:S01]  /*1ed0*/  ULDC.64 UR10, c[0x0][0x260] ;  /* 0x00009800000a7ab9 */ /* 0x000fe20000000a00 */
[C---:B------:R-:W-:Y:S01]  /*1ee0*/  IMAD R0, R2.reuse, UR4, RZ ;  /* 0x0000000402007c24 */ /* 0x040fe2000f8e02ff */
[----:B------:R-:W-:Y:S01]  /*1ef0*/  IADD3 R30, R13, -0x1, RZ ;  /* 0xffffffff0d1e7810 */ /* 0x000fe20007ffe0ff */
[----:B------:R-:W-:Y:S01]  /*1f00*/  IMAD R6, R2, UR6, RZ ;  /* 0x0000000602067c24 */ /* 0x000fe2000f8e02ff */
[----:B------:R-:W-:Y:S01]  /*1f10*/  ULDC.64 UR8, c[0x0][0x2b8] ;  /* 0x0000ae0000087ab9 */ /* 0x000fe20000000a00 */
[----:B------:R-:W-:Y:S01]  /*1f20*/  IMAD.WIDE.U32 R2, R11, UR4, RZ ;  /* 0x000000040b027c25 */ /* 0x000fe2000f8e00ff */
[----:B------:R-:W-:-:S02]  /*1f30*/  USHF.L.U64.HI UR11, UR10, 0x2, UR11 ;  /* 0x000000020a0b7899 */ /* 0x000fc4000801020b */
[----:B------:R-:W-:Y:S01]  /*1f40*/  USHF.L.U64.HI UR9, UR8, 0x2, UR9 ;  /* 0x0000000208097899 */ /* 0x000fe20008010209 */
[C---:B------:R-:W-:Y:S01]  /*1f50*/  IMAD R9, R11.reuse, UR5, R0 ;  /* 0x000000050b097c24 */ /* 0x040fe2000f8e0200 */
[----:B------:R-:W-:Y:S01]  /*1f60*/  ULDC.64 UR4, c[0x0][0x270] ;  /* 0x00009c0000047ab9 */ /* 0x000fe20000000a00 */
[C---:B------:R-:W-:Y:S01]  /*1f70*/  IMAD R15, R11.reuse, UR7, R6 ;  /* 0x000000070b0f7c24 */ /* 0x040fe2000f8e0206 */
[----:B------:R-:W-:Y:S01]  /*1f80*/  USHF.L.U32 UR10, UR10, 0x2, URZ ;  /* 0x000000020a0a7899 */ /* 0x000fe2000800063f */
[----:B------:R-:W-:Y:S01]  /*1f90*/  IMAD.WIDE.U32 R6, R11, UR6, RZ ;  /* 0x000000060b067c25 */ /* 0x000fe2000f8e00ff */
[----:B------:R-:W-:Y:S01]  /*1fa0*/  ULDC.64 UR6, c[0x0][0x2c8] ;  /* 0x0000b20000067ab9 */ /* 0x000fe20000000a00 */
[----:B------:R-:W-:Y:S02]  /*1fb0*/  USHF.L.U32 UR8, UR8, 0x2, URZ ;  /* 0x0000000208087899 */ /* 0x000fe4000800063f */
[C---:B------:R-:W-:Y:S01]  /*1fc0*/  IMAD R0, R4.reuse, UR4, RZ ;  /* 0x0000000404007c24 */ /* 0x040fe2000f8e02ff */
[----:B------:R-:W-:Y:S01]  /*1fd0*/  IADD3 R7, R7, R15, RZ ;  /* 0x0000000f07077210 */ /* 0x000fe20007ffe0ff */
[----:B------:R-:W-:-:S02]  /*1fe0*/  IMAD R4, R4, UR6, RZ ;  /* 0x0000000604047c24 */ /* 0x000fc4000f8e02ff */
[----:B------:R-:W-:Y:S02]  /*1ff0*/  IMAD.IADD R3, R3, 0x1, R9 ;  /* 0x0000000103037824 */ /* 0x000fe400078e0209 */
[C---:B------:R-:W-:Y:S01]  /*2000*/  IMAD R11, R17.reuse, UR7, R4 ;  /* 0x00000007110b7c24 */ /* 0x040fe2000f8e0204 */
[----:B------:R-:W-:Y:S01]  /*2010*/  SHF.R.S32.HI R4, RZ, 0x1f, R5 ;  /* 0x0000001fff047819 */ /* 0x000fe20000011405 */
[C---:B------:R-:W-:Y:S02]  /*2020*/  IMAD R9, R17.reuse, UR5, R0 ;  /* 0x0000000511097c24 */ /* 0x040fe4000f8e0200 */
[----:B------:R-:W-:Y:S01]  /*2030*/  IMAD.WIDE.U32 R2, R17, UR4, R2 ;  /* 0x0000000411027c25 */ /* 0x000fe2000f8e0002 */
[----:B------:R-:W-:-:S03]  /*2040*/  ULDC.64 UR4, c[0x0][0x268] ;  /* 0x00009a0000047ab9 */ /* 0x000fc60000000a00 */
[----:B------:R-:W-:Y:S01]  /*2050*/  IMAD.WIDE.U32 R6, R17, UR6, R6 ;  /* 0x0000000611067c25 */ /* 0x000fe2000f8e0006 */
[----:B------:R-:W-:-:S03]  /*2060*/  ULDC.64 UR6, c[0x0][0x2c0] ;  /* 0x0000b00000067ab9 */ /* 0x000fc60000000a00 */
[C---:B------:R-:W-:Y:S02]  /*2070*/  IMAD R0, R4.reuse, UR4, RZ ;  /* 0x0000000404007c24 */ /* 0x040fe4000f8e02ff */
[----:B------:R-:W-:Y:S02]  /*2080*/  IMAD.IADD R3, R3, 0x1, R9 ;  /* 0x0000000103037824 */ /* 0x000fe400078e0209 */
[----:B------:R-:W-:Y:S02]  /*2090*/  IMAD R4, R4, UR6, RZ ;  /* 0x0000000604047c24 */ /* 0x000fe4000f8e02ff */
[----:B------:R-:W-:Y:S02]  /*20a0*/  IMAD.IADD R7, R7, 0x1, R11 ;  /* 0x0000000107077824 */ /* 0x000fe400078e020b */
[----:B------:R-:W-:Y:S01]  /*20b0*/  IMAD R11, R5, UR5, R0 ;  /* 0x00000005050b7c24 */ /* 0x000fe2000f8e0200 */
[----:B------:R-:W-:Y:S01]  /*20c0*/  LOP3.LUT R0, R13, 0x3, RZ, 0xc0, !PT ;  /* 0x000000030d007812 */ /* 0x000fe200078ec0ff */
[----:B------:R-:W-:Y:S01]  /*20d0*/  IMAD.WIDE.U32 R2, R5, UR4, R2 ;  /* 0x0000000405027c25 */ /* 0x000fe2000f8e0002 */
[----:B------:R-:W-:-:S03]  /*20e0*/  UMOV UR4, URZ ;  /* 0x0000003f00047c82 */ /* 0x000fc60008000000 */
[C---:B------:R-:W-:Y:S01]  /*20f0*/  IMAD R9, R5.reuse, UR7, R4 ;  /* 0x0000000705097c24 */ /* 0x040fe2000f8e0204 */
[----:B------:R-:W-:Y:S01]  /*2100*/  UMOV UR7, URZ ;  /* 0x0000003f00077c82 */ /* 0x000fe20008000000 */
[----:B------:R-:W-:Y:S01]  /*2110*/  IMAD.WIDE.U32 R4, R5, UR6, R6 ;  /* 0x0000000605047c25 */ /* 0x000fe2000f8e0006 */
[----:B------:R-:W-:-:S03]  /*2120*/  UMOV UR6, URZ ;  /* 0x0000003f00067c82 */ /* 0x000fc60008000000 */
[----:B------:R-:W-:Y:S01]  /*2130*/  IMAD.IADD R10, R13, 0x1, -R0 ;  /* 0x000000010d0a7824 */ /* 0x000fe200078e0a00 */
[----:B------:R-:W-:Y:S01]  /*2140*/  IADD3 R13, R9, R5, RZ ;  /* 0x00000005090d7210 */ /* 0x000fe20007ffe0ff */
[----:B------:R-:W-:-:S07]  /*2150*/  IMAD.IADD R11, R3, 0x1, R11 ;  /* 0x00000001030b7824 */ /* 0x000fce00078e020b */
.L_x_227:
[----:B0-----:R-:W0:Y:S01]  /*2160*/  LDC.64 R32, c[0x0][0x2b0] ;  /* 0x0000ac00ff207b82 */ /* 0x001e220000000a00 */
[----:B------:R-:W-:Y:S01]  /*2170*/  USHF.R.S32.HI UR5, URZ, 0x1f, UR4 ;  /* 0x0000001f3f057899 */ /* 0x000fe20008011404 */
[----:B-1-3--:R-:W-:Y:S01]  /*2180*/  MOV R19, R11 ;  /* 0x0000000b00137202 */ /* 0x00afe20000000f00 */
[----:B------:R-:W-:Y:S01]  /*2190*/  IMAD.MOV.U32 R12, RZ, RZ, R4 ;  /* 0x000000ffff0c7224 */ /* 0x000fe200078e0004 */
[----:B------:R-:W-:Y:S01]  /*21a0*/  ISETP.GE.U32.AND P0, PT, R30, 0x3, PT ;  /* 0x000000031e00780c */ /* 0x000fe20003f06070 */
[----:B------:R-:W-:-:S03]  /*21b0*/  IMAD.MOV.U32 R18, RZ, RZ, R2 ;  /* 0x000000ffff127224 */ /* 0x000fc600078e0002 */
[----:B------:R-:W1:Y:S08]  /*21c0*/  LDC.64 R26, c[0x0][0x258] ;  /* 0x00009600ff1a7b82 */ /* 0x000e700000000a00 */
[----:B--2---:R-:W2:Y:S01]  /*21d0*/  LDC R20, c[0x0][0x230] ;  /* 0x00008c00ff147b82 */ /* 0x004ea20000000800 */
[C---:B0-----:R-:W-:Y:S02]  /*21e0*/  IMAD R14, R32.reuse, UR5, RZ ;  /* 0x00000005200e7c24 */ /* 0x041fe4000f8e02ff */
        /* <DEDUP_REMOVED lines=10> */
[----:B----4-:R-:W-:-:S12]  /*2290*/  @!P0 BRA `(.L_x_221) ;  /* 0x0000000c00648947 */ /* 0x010fd80003800000 */
[----:B------:R-:W-:Y:S01]  /*22a0*/  IMAD R14, R32, UR7, RZ ;  /* 0x00000007200e7c24 */ /* 0x000fe2000f8e02ff */
[----:B------:R-:W-:Y:S01]  /*22b0*/  ISETP.GT.AND P0, PT, R10, RZ, PT ;  /* 0x000000ff0a00720c */ /* 0x000fe20003f04270 */
[----:B------:R-:W-:Y:S01]  /*22c0*/  IMAD R16, R26, UR7, RZ ;  /* 0x000000071a107c24 */ /* 0x000fe2000f8e02ff */
[----:B------:R-:W-:Y:S01]  /*22d0*/  ULDC.64 UR16, c[0x0][0x280] ;  /* 0x0000a00000107ab9 */ /* 0x000fe20000000a00 */
[----:B------:R-:W-:Y:S01]  /*22e0*/  IMAD.WIDE.U32 R20, R32, UR6, R12 ;  /* 0x0000000620147c25 */ /* 0x000fe2000f8e000c */
[----:B------:R-:W-:Y:S01]  /*22f0*/  ULDC.64 UR14, c[0x0][0x228] ;  /* 0x00008a00000e7ab9 */ /* 0x000fe20000000a00 */
[----:B------:R-:W-:Y:S02]  /*2300*/  UMOV UR5, URZ ;  /* 0x0000003f00057c82 */ /* 0x000fe40008000000 */
[----:B------:R-:W-:-:S04]  /*2310*/  IMAD.WIDE.U32 R18, R26, UR6, R18 ;  /* 0x000000061a127c25 */ /* 0x000fc8000f8e0012 */
[----:B------:R-:W-:Y:S01]  /*2320*/  IMAD R33, R33, UR6, R14 ;  /* 0x0000000621217c24 */ /* 0x000fe2000f8e020e */
[----:B------:R-:W-:Y:S01]  /*2330*/  LEA R14, P3, R18, UR14, 0x2 ;  /* 0x0000000e120e7c11 */ /* 0x000fe2000f8610ff */
[----:B------:R-:W-:Y:S01]  /*2340*/  IMAD R27, R27, UR6, R16 ;  /* 0x000000061b1b7c24 */ /* 0x000fe2000f8e0210 */
[----:B------:R-:W-:Y:S01]  /*2350*/  LEA R16, P2, R20, UR16, 0x2 ;  /* 0x0000001014107c11 */ /* 0x000fe2000f8410ff */
[----:B------:R-:W-:Y:S01]  /*2360*/  IMAD.MOV.U32 R12, RZ, RZ, R10 ;  /* 0x000000ffff0c7224 */ /* 0x000fe200078e000a */
[----:B------:R-:W-:Y:S01]  /*2370*/  IADD3 R33, R21, R33, RZ ;  /* 0x0000002115217210 */ /* 0x000fe20007ffe0ff */
[----:B------:R-:W-:-:S03]  /*2380*/  IMAD.IADD R27, R19, 0x1, R27 ;  /* 0x00000001131b7824 */ /* 0x000fc600078e021b */
[----:B------:R-:W-:Y:S02]  /*2390*/  LEA.HI.X R33, R20, UR17, R33, 0x2, P2 ;  /* 0x0000001114217c11 */ /* 0x000fe400090f1421 */
[----:B------:R-:W-:Y:S01]  /*23a0*/  LEA.HI.X R27, R18, UR15, R27, 0x2, P3 ;  /* 0x0000000f121b7c11 */ /* 0x000fe200098f141b */
[----:B------:R-:W-:Y:S06]  /*23b0*/  @!P0 BRA `(.L_x_222) ;  /* 0x00000008009c8947 */ /* 0x000fec0003800000 */
[----:B------:R-:W-:Y:S02]  /*23c0*/  ISETP.GT.AND P2, PT, R12, 0xc, PT ;  /* 0x0000000c0c00780c */ /* 0x000fe40003f44270 */
[----:B------:R-:W-:-:S11]  /*23d0*/  PLOP3.LUT P0, PT, PT, PT, PT, 0x80, 0x0 ;  /* 0x000000000000781c */ /* 0x000fd60003f0f070 */
[----:B------:R-:W-:Y:S05]  /*23e0*/  @!P2 BRA `(.L_x_223) ;  /* 0x0000000400a4a947 */ /* 0x000fea0003800000 */
[----:B------:R-:W-:-:S13]  /*23f0*/  PLOP3.LUT P0, PT, PT, PT, PT, 0x8, 0x0 ;  /* 0x000000000000781c */ /* 0x000fda0003f0e170 */
.L_x_224:
[----:B0-----:R-:W-:Y:S01]  /*2400*/  MOV R18, R16 ;  /* 0x0000001000127202 */ /* 0x001fe20000000f00 */
[----:B------:R-:W-:-:S05]  /*2410*/  IMAD.MOV.U32 R19, RZ, RZ, R33 ;  /* 0x000000ffff137224 */ /* 0x000fca00078e0021 */
[----:B------:R0:W2:Y:S01]  /*2420*/  LDG.E R31, desc[UR12][R18.64] ;  /* 0x0000000c121f7981 */ /* 0x0000a2000c1e1900 */
[----:B------:R-:W-:-:S04]  /*2430*/  IADD3 R20, P2, R16, UR8, RZ ;  /* 0x0000000810147c10 */ /* 0x000fc8000ff5e0ff */
[----:B------:R-:W-:Y:S01]  /*2440*/  IADD3.X R21, R33, UR9, RZ, P2, !PT ;  /* 0x0000000921157c10 */ /* 0x000fe200097fe4ff */
[----:B0-----:R-:W-:Y:S01]  /*2450*/  IMAD.MOV.U32 R18, RZ, RZ, R14 ;  /* 0x000000ffff127224 */ /* 0x001fe200078e000e */
[----:B------:R-:W-:-:S05]  /*2460*/  MOV R19, R27 ;  /* 0x0000001b00137202 */ /* 0x000fca0000000f00 */
[----:B--2---:R0:W-:Y:S04]  /*2470*/  STG.E desc[UR12][R18.64], R31 ;  /* 0x0000001f12007986 */ /* 0x0041e8000c10190c */
[----:B------:R-:W2:Y:S01]  /*2480*/  LDG.E R33, desc[UR12][R20.64] ;  /* 0x0000000c14217981 */ /* 0x000ea2000c1e1900 */
[----:B------:R-:W-:Y:S02]  /*2490*/  IADD3 R22, P2, R14, UR10, RZ ;  /* 0x0000000a0e167c10 */ /* 0x000fe4000ff5e0ff */
[----:B------:R-:W-:Y:S02]  /*24a0*/  IADD3 R24, P3, R20, UR8, RZ ;  /* 0x0000000814187c10 */ /* 0x000fe4000ff7e0ff */
[----:B------:R-:W-:Y:S02]  /*24b0*/  IADD3.X R23, R27, UR11, RZ, P2, !PT ;  /* 0x0000000b1b177c10 */ /* 0x000fe400097fe4ff */
[----:B------:R-:W-:-:S03]  /*24c0*/  IADD3.X R25, R21, UR9, RZ, P3, !PT ;  /* 0x0000000915197c10 */ /* 0x000fc60009ffe4ff */
[----:B--2---:R1:W-:Y:S04]  /*24d0*/  STG.E desc[UR12][R22.64], R33 ;  /* 0x0000002116007986 */ /* 0x0043e8000c10190c */
[----:B------:R-:W2:Y:S01]  /*24e0*/  LDG.E R35, desc[UR12][R24.64] ;  /* 0x0000000c18237981 */ /* 0x000ea2000c1e1900 */
[----:B------:R-:W-:Y:S02]  /*24f0*/  IADD3 R26, P2, R22, UR10, RZ ;  /* 0x0000000a161a7c10 */ /* 0x000fe4000ff5e0ff */
[----:B------:R-:W-:Y:S02]  /*2500*/  IADD3 R28, P3, R24, UR8, RZ ;  /* 0x00000008181c7c10 */ /* 0x000fe4000ff7e0ff */
[----:B------:R-:W-:Y:S02]  /*2510*/  IADD3.X R27, R23, UR11, RZ, P2, !PT ;  /* 0x0000000b171b7c10 */ /* 0x000fe400097fe4ff */
[----:B------:R-:W-:-:S03]  /*2520*/  IADD3.X R29, R25, UR9, RZ, P3, !PT ;  /* 0x00000009191d7c10 */ /* 0x000fc60009ffe4ff */
[----:B--2---:R2:W-:Y:S04]  /*2530*/  STG.E desc[UR12][R26.64], R35 ;  /* 0x000000231a007986 */ /* 0x0045e8000c10190c */
[----:B0-----:R-:W3:Y:S01]  /*2540*/  LDG.E R31, desc[UR12][R28.64] ;  /* 0x0000000c1c1f7981 */ /* 0x001ee2000c1e1900 */
[----:B------:R-:W-:Y:S02]  /*2550*/  IADD3 R18, P3, R26, UR10, RZ ;  /* 0x0000000a1a127c10 */ /* 0x000fe4000ff7e0ff */
[----:B------:R-:W-:Y:S02]  /*2560*/  IADD3 R20, P2, R28, UR8, RZ ;  /* 0x000000081c147c10 */ /* 0x000fe4000ff5e0ff */
[----:B------:R-:W-:Y:S02]  /*2570*/  IADD3.X R19, R27, UR11, RZ, P3, !PT ;  /* 0x0000000b1b137c10 */ /* 0x000fe40009ffe4ff */
[----:B------:R-:W-:-:S03]  /*2580*/  IADD3.X R21, R29, UR9, RZ, P2, !PT ;  /* 0x000000091d157c10 */ /* 0x000fc600097fe4ff */
[----:B---3--:R0:W-:Y:S04]  /*2590*/  STG.E desc[UR12][R18.64], R31 ;  /* 0x0000001f12007986 */ /* 0x0081e8000c10190c */
[----:B-1----:R-:W3:Y:S01]  /*25a0*/  LDG.E R33, desc[UR12][R20.64] ;  /* 0x0000000c14217981 */ /* 0x002ee2000c1e1900 */
[----:B------:R-:W-:Y:S02]  /*25b0*/  IADD3 R22, P2, R18, UR10, RZ ;  /* 0x0000000a12167c10 */ /* 0x000fe4000ff5e0ff */
[----:B------:R-:W-:Y:S02]  /*25c0*/  IADD3 R24, P3, R20, UR8, RZ ;  /* 0x0000000814187c10 */ /* 0x000fe4000ff7e0ff */
[----:B------:R-:W-:Y:S02]  /*25d0*/  IADD3.X R23, R19, UR11, RZ, P2, !PT ;  /* 0x0000000b13177c10 */ /* 0x000fe400097fe4ff */
[----:B------:R-:W-:-:S03]  /*25e0*/  IADD3.X R25, R21, UR9, RZ, P3, !PT ;  /* 0x0000000915197c10 */ /* 0x000fc60009ffe4ff */
[----:B---3--:R1:W-:Y:S04]  /*25f0*/  STG.E desc[UR12][R22.64], R33 ;  /* 0x0000002116007986 */ /* 0x0083e8000c10190c */
[----:B--2---:R-:W2:Y:S01]  /*2600*/  LDG.E R35, desc[UR12][R24.64] ;  /* 0x0000000c18237981 */ /* 0x004ea2000c1e1900 */
        /* <DEDUP_REMOVED lines=57> */
[----:B------:R-:W-:Y:S01]  /*29a0*/  IADD3.X R29, R25, UR9, RZ, P3, !PT ;  /* 0x00000009191d7c10 */ /* 0x000fe20009ffe4ff */
[----:B------:R-:W-:Y:S01]  /*29b0*/  VIADD R12, R12, 0xfffffff0 ;  /* 0xfffffff00c0c7836 */ /* 0x000fe20000000000 */
[----:B0-----:R-:W-:Y:S01]  /*29c0*/  IADD3 R18, P2, R26, UR10, RZ ;  /* 0x0000000a1a127c10 */ /* 0x001fe2000ff5e0ff */
[----:B--2---:R0:W-:Y:S04]  /*29d0*/  STG.E desc[UR12][R26.64], R35 ;  /* 0x000000231a007986 */ /* 0x0041e8000c10190c */
[----:B------:R-:W2:Y:S01]  /*29e0*/  LDG.E R21, desc[UR12][R28.64] ;  /* 0x0000000c1c157981 */ /* 0x000ea2000c1e1900 */
[----:B------:R-:W-:Y:S01]  /*29f0*/  IADD3.X R19, R27, UR11, RZ, P2, !PT ;  /* 0x0000000b1b137c10 */ /* 0x000fe200097fe4ff */
[----:B------:R-:W-:Y:S01]  /*2a00*/  UIADD3 UR5, UR5, 0x10, URZ ;  /* 0x0000001005057890 */ /* 0x000fe2000fffe03f */
[----:B------:R-:W-:-:S02]  /*2a10*/  ISETP.GT.AND P2, PT, R12, 0xc, PT ;  /* 0x0000000c0c00780c */ /* 0x000fc40003f44270 */
[----:B------:R-:W-:Y:S02]  /*2a20*/  IADD3 R16, P3, R28, UR8, RZ ;  /* 0x000000081c107c10 */ /* 0x000fe4000ff7e0ff */
[----:B------:R-:W-:Y:S02]  /*2a30*/  IADD3 R14, P4, R18, UR10, RZ ;  /* 0x0000000a120e7c10 */ /* 0x000fe4000ff9e0ff */
[----:B-1----:R-:W-:Y:S02]  /*2a40*/  IADD3.X R33, R29, UR9, RZ, P3, !PT ;  /* 0x000000091d217c10 */ /* 0x002fe40009ffe4ff */
[----:B0-----:R-:W-:Y:S01]  /*2a50*/  IADD3.X R27, R19, UR11, RZ, P4, !PT ;  /* 0x0000000b131b7c10 */ /* 0x001fe2000a7fe4ff */
[----:B--2---:R0:W-:Y:S04]  /*2a60*/  STG.E desc[UR12][R18.64], R21 ;  /* 0x0000001512007986 */ /* 0x0041e8000c10190c */
[----:B------:R-:W-:Y:S05]  /*2a70*/  @P2 BRA `(.L_x_224) ;  /* 0xfffffff800602947 */ /* 0x000fea000383ffff */
.L_x_223:
[----:B------:R-:W-:-:S13]  /*2a80*/  ISETP.GT.AND P2, PT, R12, 0x4, PT ;  /* 0x000000040c00780c */ /* 0x000fda0003f44270 */
[----:B------:R-:W-:Y:S05]  /*2a90*/  @!P2 BRA `(.L_x_225) ;  /* 0x0000000000dca947 */ /* 0x000fea0003800000 */
[----:B0-----:R-:W-:Y:S01]  /*2aa0*/  IMAD.MOV.U32 R18, RZ, RZ, R16 ;  /* 0x000000ffff127224 */ /* 0x001fe200078e0010 */
[----:B------:R-:W-:-:S05]  /*2ab0*/  MOV R19, R33 ;  /* 0x0000002100137202 */ /* 0x000fca0000000f00 */
[----:B------:R0:W2:Y:S01]  /*2ac0*/  LDG.E R31, desc[UR12][R18.64] ;  /* 0x0000000c121f7981 */ /* 0x0000a2000c1e1900 */
[----:B------:R-:W-:-:S04]  /*2ad0*/  IADD3 R20, P0, R16, UR8, RZ ;  /* 0x0000000810147c10 */ /* 0x000fc8000ff1e0ff */
[----:B------:R-:W-:Y:S01]  /*2ae0*/  IADD3.X R21, R33, UR9, RZ, P0, !PT ;  /* 0x0000000921157c10 */ /* 0x000fe200087fe4ff */
[----:B0-----:R-:W-:Y:S02]  /*2af0*/  IMAD.MOV.U32 R18, RZ, RZ, R14 ;  /* 0x000000ffff127224 */ /* 0x001fe400078e000e */
[----:B------:R-:W-:-:S05]  /*2b00*/  IMAD.MOV.U32 R19, RZ, RZ, R27 ;  /* 0x000000ffff137224 */ /* 0x000fca00078e001b */
        /* <DEDUP_REMOVED lines=37> */
[----:B------:R-:W4:Y:S01]  /*2d60*/  LDG.E R25, desc[UR12][R20.64] ;  /* 0x0000000c14197981 */ /* 0x000f22000c1e1900 */
[----:B-1----:R-:W-:Y:S01]  /*2d70*/  IADD3 R22, P0, R18, UR10, RZ ;  /* 0x0000000a12167c10 */ /* 0x002fe2000ff1e0ff */
[----:B------:R-:W-:Y:S01]  /*2d80*/  UIADD3 UR5, UR5, 0x8, URZ ;  /* 0x0000000805057890 */ /* 0x000fe2000fffe03f */
[----:B------:R-:W-:Y:S02]  /*2d90*/  IADD3 R16, P2, R20, UR8, RZ ;  /* 0x0000000814107c10 */ /* 0x000fe4000ff5e0ff */
[----:B------:R-:W-:Y:S02]  /*2da0*/  IADD3.X R23, R19, UR11, RZ, P0, !PT ;  /* 0x0000000b13177c10 */ /* 0x000fe400087fe4ff */
[----:B------:R-:W-:-:S02]  /*2db0*/  IADD3 R14, P3, R22, UR10, RZ ;  /* 0x0000000a160e7c10 */ /* 0x000fc4000ff7e0ff */
[----:B------:R-:W-:Y:S02]  /*2dc0*/  PLOP3.LUT P0, PT, PT, PT, PT, 0x8, 0x0 ;  /* 0x000000000000781c */ /* 0x000fe40003f0e170 */
[----:B------:R-:W-:Y:S02]  /*2dd0*/  IADD3 R12, R12, -0x8, RZ ;  /* 0xfffffff80c0c7810 */ /* 0x000fe40007ffe0ff */
[----:B------:R-:W-:Y:S02]  /*2de0*/  IADD3.X R33, R21, UR9, RZ, P2, !PT ;  /* 0x0000000915217c10 */ /* 0x000fe400097fe4ff */
[----:B--2---:R-:W-:Y:S01]  /*2df0*/  IADD3.X R27, R23, UR11, RZ, P3, !PT ;  /* 0x0000000b171b7c10 */ /* 0x004fe20009ffe4ff */
[----:B----4-:R3:W-:Y:S06]  /*2e00*/  STG.E desc[UR12][R22.64], R25 ;  /* 0x0000001916007986 */ /* 0x0107ec000c10190c */
.L_x_225:
[----:B------:R-:W-:-:S13]  /*2e10*/  ISETP.NE.OR P0, PT, R12, RZ, P0 ;  /* 0x000000ff0c00720c */ /* 0x000fda0000705670 */
[----:B------:R-:W-:Y:S05]  /*2e20*/  @!P0 BRA `(.L_x_221) ;  /* 0x0000000000808947 */ /* 0x000fea0003800000 */
.L_x_222:
[----:B01-3--:R-:W-:Y:S02]  /*2e30*/  IMAD.MOV.U32 R18, RZ, RZ, R16 ;  /* 0x000000ffff127224 */ /* 0x00bfe400078e0010 */
[----:B------:R-:W-:-:S05]  /*2e40*/  IMAD.MOV.U32 R19, RZ, RZ, R33 ;  /* 0x000000ffff137224 */ /* 0x000fca00078e0021 */
[----:B------:R0:W2:Y:S01]  /*2e50*/  LDG.E R31, desc[UR12][R18.64] ;  /* 0x0000000c121f7981 */ /* 0x0000a2000c1e1900 */
[----:B------:R-:W-:-:S04]  /*2e60*/  IADD3 R20, P0, R16, UR8, RZ ;  /* 0x0000000810147c10 */ /* 0x000fc8000ff1e0ff */
[----:B------:R-:W-:Y:S02]  /*2e70*/  IADD3.X R21, R33, UR9, RZ, P0, !PT ;  /* 0x0000000921157c10 */ /* 0x000fe400087fe4ff */
[----:B0-----:R-:W-:Y:S01]  /*2e80*/  MOV R18, R14 ;  /* 0x0000000e00127202 */ /* 0x001fe20000000f00 */
        /* <DEDUP_REMOVED lines=19> */
[----:B------:R-:W-:-:S02]  /*2fc0*/  ISETP.NE.AND P0, PT, R12, RZ, PT ;  /* 0x000000ff0c00720c */ /* 0x000fc40003f05270 */
[----:B------:R-:W-:Y:S02]  /*2fd0*/  IADD3 R16, P2, R28, UR8, RZ ;  /* 0x000000081c107c10 */ /* 0x000fe4000ff5e0ff */
[----:B------:R-:W-:Y:S02]  /*2fe0*/  IADD3 R14, P3, R18, UR10, RZ ;  /* 0x0000000a120e7c10 */ /* 0x000fe4000ff7e0ff */
[----:B-1----:R-:W-:Y:S02]  /*2ff0*/  IADD3.X R33, R29, UR9, RZ, P2, !PT ;  /* 0x000000091d217c10 */ /* 0x002fe400097fe4ff */
[----:B0-----:R-:W-:Y:S01]  /*3000*/  IADD3.X R27, R19, UR11, RZ, P3, !PT ;  /* 0x0000000b131b7c10 */ /* 0x001fe20009ffe4ff */
[----:B--2---:R1:W-:Y:S04]  /*3010*/  STG.E desc[UR12][R18.64], R21 ;  /* 0x0000001512007986 */ /* 0x0043e8000c10190c */
[----:B------:R-:W-:Y:S05]  /*3020*/  @P0 BRA `(.L_x_222) ;  /* 0xfffffffc00800947 */ /* 0x000fea000383ffff */
.L_x_221:
[----:B------:R-:W-:-:S13]  /*3030*/  ISETP.NE.AND P0, PT, R0, RZ, PT ;  /* 0x000000ff0000720c */ /* 0x000fda0003f05270 */
[----:B------:R-:W-:Y:S05]  /*3040*/  @!P0 BRA `(.L_x_226) ;  /* 0x0000000000e48947 */ /* 0x000fea0003800000 */
[----:B01-3--:R-:W0:Y:S01]  /*3050*/  LDC.64 R18, c[0x0][0x2b8] ;  /* 0x0000ae00ff127b82 */ /* 0x00be220000000a00 */
[----:B------:R-:W-:Y:S01]  /*3060*/  USHF.R.S32.HI UR14, URZ, 0x1f, UR5 ;  /* 0x0000001f3f0e7899 */ /* 0x000fe20008011405 */
[----:B------:R-:W-:Y:S01]  /*3070*/  MOV R16, R8 ;  /* 0x0000000800107202 */ /* 0x000fe20000000f00 */
[----:B------:R-:W-:Y:S01]  /*3080*/  ULDC.64 UR16, c[0x0][0x280] ;  /* 0x0000a00000107ab9 */ /* 0x000fe20000000a00 */
[----:B------:R-:W-:Y:S01]  /*3090*/  IMAD.MOV.U32 R14, RZ, RZ, R6 ;  /* 0x000000ffff0e7224 */ /* 0x000fe200078e0006 */
[----:B------:R-:W-:Y:S02]  /*30a0*/  ULDC.64 UR18, c[0x0][0x228] ;  /* 0x00008a0000127ab9 */ /* 0x000fe40000000a00 */
[C---:B0-----:R-:W-:Y:S02]  /*30b0*/  IMAD R12, R18.reuse, UR14, RZ ;  /* 0x0000000e120c7c24 */ /* 0x041fe4000f8e02ff */
[----:B------:R-:W-:-:S04]  /*30c0*/  IMAD.WIDE.U32 R8, R18, UR5, R16 ;  /* 0x0000000512087c25 */ /* 0x000fc8000f8e0010 */
[----:B------:R-:W-:Y:S01]  /*30d0*/  IMAD R7, R19, UR5, R12 ;  /* 0x0000000513077c24 */ /* 0x000fe2000f8e020c */
[----:B------:R-:W-:-:S03]  /*30e0*/  LEA R20, P0, R8, UR16, 0x2 ;  /* 0x0000001008147c11 */ /* 0x000fc6000f8010ff */
[----:B------:R-:W-:-:S05]  /*30f0*/  IMAD.IADD R7, R9, 0x1, R7 ;  /* 0x0000000109077824 */ /* 0x000fca00078e0207 */
[----:B------:R-:W-:Y:S02]  /*3100*/  LEA.HI.X R21, R8, UR17, R7, 0x2, P0 ;  /* 0x0000001108157c11 */ /* 0x000fe400080f1407 */
[----:B------:R-:W0:Y:S04]  /*3110*/  LDC.64 R8, c[0x0][0x260] ;  /* 0x00009800ff087b82 */ /* 0x000e280000000a00 */
[----:B------:R-:W2:Y:S01]  /*3120*/  LDG.E R21, desc[UR12][R20.64] ;  /* 0x0000000c14157981 */ /* 0x000ea2000c1e1900 */
[C---:B0-----:R-:W-:Y:S02]  /*3130*/  IMAD R12, R8.reuse, UR14, RZ ;  /* 0x0000000e080c7c24 */ /* 0x041fe4000f8e02ff */
[----:B------:R-:W-:-:S04]  /*3140*/  IMAD.WIDE.U32 R6, R8, UR5, R14 ;  /* 0x0000000508067c25 */ /* 0x000fc8000f8e000e */
[----:B------:R-:W-:Y:S01]  /*3150*/  IMAD R23, R9, UR5, R12 ;  /* 0x0000000509177c24 */ /* 0x000fe2000f8e020c */
[----:B------:R-:W-:-:S04]  /*3160*/  LEA R22, P0, R6, UR18, 0x2 ;  /* 0x0000001206167c11 */ /* 0x000fc8000f8010ff */
[----:B------:R-:W-:-:S04]  /*3170*/  IADD3 R7, R7, R23, RZ ;  /* 0x0000001707077210 */ /* 0x000fc80007ffe0ff */
[----:B------:R-:W-:Y:S02]  /*3180*/  LEA.HI.X R23, R6, UR19, R7, 0x2, P0 ;  /* 0x0000001306177c11 */ /* 0x000fe400080f1407 */
[----:B------:R-:W-:-:S03]  /*3190*/  ISETP.NE.AND P0, PT, R0, 0x1, PT ;  /* 0x000000010000780c */ /* 0x000fc60003f05270 */
[----:B--2---:R2:W-:Y:S10]  /*31a0*/  STG.E desc[UR12][R22.64], R21 ;  /* 0x0000001516007986 */ /* 0x0045f4000c10190c */
[----:B------:R-:W-:Y:S05]  /*31b0*/  @!P0 BRA `(.L_x_226) ;  /* 0x0000000000888947 */ /* 0x000fea0003800000 */
[----:B------:R-:W-:-:S04]  /*31c0*/  UIADD3 UR14, UR5, 0x1, URZ ;  /* 0x00000001050e7890 */ /* 0x000fc8000fffe03f */
[----:B------:R-:W-:Y:S02]  /*31d0*/  USHF.R.S32.HI UR15, URZ, 0x1f, UR14 ;  /* 0x0000001f3f0f7899 */ /* 0x000fe4000801140e */
[----:B------:R-:W-:-:S04]  /*31e0*/  IMAD.WIDE.U32 R6, R18, UR14, R16 ;  /* 0x0000000e12067c25 */ /* 0x000fc8000f8e0010 */
[----:B------:R-:W-:Y:S01]  /*31f0*/  IMAD R12, R18, UR15, RZ ;  /* 0x0000000f120c7c24 */ /* 0x000fe2000f8e02ff */
[----:B------:R-:W-:-:S03]  /*3200*/  LEA R20, P0, R6, UR16, 0x2 ;  /* 0x0000001006147c11 */ /* 0x000fc6000f8010ff */
[----:B--2---:R-:W-:-:S04]  /*3210*/  IMAD R21, R19, UR14, R12 ;  /* 0x0000000e13157c24 */ /* 0x004fc8000f8e020c */
[----:B------:R-:W-:-:S05]  /*3220*/  IMAD.IADD R7, R7, 0x1, R21 ;  /* 0x0000000107077824 */ /* 0x000fca00078e0215 */
[----:B------:R-:W-:-:S06]  /*3230*/  LEA.HI.X R21, R6, UR17, R7, 0x2, P0 ;  /* 0x0000001106157c11 */ /* 0x000fcc00080f1407 */
[----:B------:R-:W2:Y:S01]  /*3240*/  LDG.E R21, desc[UR12][R20.64] ;  /* 0x0000000c14157981 */ /* 0x000ea2000c1e1900 */
[C---:B------:R-:W-:Y:S02]  /*3250*/  IMAD R12, R8.reuse, UR15, RZ ;  /* 0x0000000f080c7c24 */ /* 0x040fe4000f8e02ff */
[----:B------:R-:W-:-:S04]  /*3260*/  IMAD.WIDE.U32 R6, R8, UR14, R14 ;  /* 0x0000000e08067c25 */ /* 0x000fc8000f8e000e */
[----:B------:R-:W-:Y:S01]  /*3270*/  IMAD R23, R9, UR14, R12 ;  /* 0x0000000e09177c24 */ /* 0x000fe2000f8e020c */
[----:B------:R-:W-:-:S03]  /*3280*/  LEA R22, P0, R6, UR18, 0x2 ;  /* 0x0000001206167c11 */ /* 0x000fc6000f8010ff */
[----:B------:R-:W-:-:S05]  /*3290*/  IMAD.IADD R7, R7, 0x1, R23 ;  /* 0x0000000107077824 */ /* 0x000fca00078e0217 */
[----:B------:R-:W-:Y:S02]  /*32a0*/  LEA.HI.X R23, R6, UR19, R7, 0x2, P0 ;  /* 0x0000001306177c11 */ /* 0x000fe400080f1407 */
[----:B------:R-:W-:-:S03]  /*32b0*/  ISETP.NE.AND P0, PT, R0, 0x2, PT ;  /* 0x000000020000780c */ /* 0x000fc60003f05270 */
[----:B--2---:R4:W-:Y:S10]  /*32c0*/  STG.E desc[UR12][R22.64], R21 ;  /* 0x0000001516007986 */ /* 0x0049f4000c10190c */
[----:B------:R-:W-:Y:S05]  /*32d0*/  @!P0 BRA `(.L_x_226) ;  /* 0x0000000000408947 */ /* 0x000fea0003800000 */
[----:B------:R-:W-:-:S04]  /*32e0*/  UIADD3 UR5, UR5, 0x2, URZ ;  /* 0x0000000205057890 */ /* 0x000fc8000fffe03f */
[----:B------:R-:W-:Y:S02]  /*32f0*/  USHF.R.S32.HI UR14, URZ, 0x1f, UR5 ;  /* 0x0000001f3f0e7899 */ /* 0x000fe40008011405 */
[----:B------:R-:W-:-:S04]  /*3300*/  IMAD.WIDE.U32 R16, R18, UR5, R16 ;  /* 0x0000000512107c25 */ /* 0x000fc8000f8e0010 */
[----:B------:R-:W-:-:S04]  /*3310*/  IMAD R6, R18, UR14, RZ ;  /* 0x0000000e12067c24 */ /* 0x000fc8000f8e02ff */
[----:B------:R-:W-:Y:S01]  /*3320*/  IMAD R7, R19, UR5, R6 ;  /* 0x0000000513077c24 */ /* 0x000fe2000f8e0206 */
[----:B------:R-:W-:-:S04]  /*3330*/  LEA R6, P0, R16, UR16, 0x2 ;  /* 0x0000001010067c11 */ /* 0x000fc8000f8010ff */
[----:B------:R-:W-:-:S04]  /*3340*/  IADD3 R7, R17, R7, RZ ;  /* 0x0000000711077210 */ /* 0x000fc80007ffe0ff */
[----:B------:R-:W-:-:S06]  /*3350*/  LEA.HI.X R7, R16, UR17, R7, 0x2, P0 ;  /* 0x0000001110077c11 */ /* 0x000fcc00080f1407 */
[----:B------:R-:W2:Y:S01]  /*3360*/  LDG.E R7, desc[UR12][R6.64] ;  /* 0x0000000c06077981 */ /* 0x000ea2000c1e1900 */
[C---:B------:R-:W-:Y:S02]  /*3370*/  IMAD R12, R8.reuse, UR14, RZ ;  /* 0x0000000e080c7c24 */ /* 0x040fe4000f8e02ff */
[----:B------:R-:W-:-:S04]  /*3380*/  IMAD.WIDE.U32 R14, R8, UR5, R14 ;  /* 0x00000005080e7c25 */ /* 0x000fc8000f8e000e */
[----:B------:R-:W-:Y:S01]  /*3390*/  IMAD R9, R9, UR5, R12 ;  /* 0x0000000509097c24 */ /* 0x000fe2000f8e020c */
[----:B------:R-:W-:-:S03]  /*33a0*/  LEA R8, P0, R14, UR18, 0x2 ;  /* 0x000000120e087c11 */ /* 0x000fc6000f8010ff */
[----:B------:R-:W-:-:S05]  /*33b0*/  IMAD.IADD R9, R15, 0x1, R9 ;  /* 0x000000010f097824 */ /* 0x000fca00078e0209 */
[----:B------:R-:W-:-:S05]  /*33c0*/  LEA.HI.X R9, R14, UR19, R9, 0x2, P0 ;  /* 0x000000130e097c11 */ /* 0x000fca00080f1409 */
[----:B--2---:R0:W-:Y:S02]  /*33d0*/  STG.E desc[UR12][R8.64], R7 ;  /* 0x0000000708007986 */ /* 0x0041e4000c10190c */
.L_x_226:
[----:B------:R-:W-:-:S04]  /*33e0*/  UIADD3 UR6, UP0, UR6, 0x1, URZ ;  /* 0x0000000106067890 */ /* 0x000fc8000ff1e03f */
[----:B------:R-:W-:Y:S01]  /*33f0*/  UIADD3.X UR7, URZ, UR7, URZ, UP0, !UPT ;  /* 0x000000073f077290 */ /* 0x000fe200087fe43f */
[----:B------:R-:W-:Y:S11]  /*3400*/  @!P1 BRA `(.L_x_227) ;  /* 0xffffffec00549947 */ /* 0x000ff6000383ffff */
[----:B------:R-:W-:Y:S05]  /*3410*/  EXIT ;  /* 0x000000000000794d */ /* 0x000fea0003800000 */
.L_x_228:
        /* <DEDUP_REMOVED lines=14> */
.L_x_302:


//--------------------- .text._ZN2at6native55_GLOBAL__N__c1b0da0d_22_UpSampleTrilinear3d_cu_efb54c9339upsample_trilinear3d_backward_out_frameIddEEviT0_S3_S3_bNS_27GenericPackedTensorAccessorIT_Lm5ENS_16DefaultPtrTraitsElEENS4_IKS5_Lm5ES6_lEEPS5_ --------------------------
	.section	.text._ZN2at6native55_GLOBAL__N__c1b0da0d_22_UpSampleTrilinear3d_cu_efb54c9339upsample_trilinear3d_backward_out_frameIddEEviT0_S3_S3_bNS_27GenericPackedTensorAccessorIT_Lm5ENS_16DefaultPtrTraitsElEENS4_IKS5_Lm5ES6_lEEPS5_,"ax",@progbits
	.align	128
.text._ZN2at6native55_GLOBAL__N__c1b0da0d_22_UpSampleTrilinear3d_cu_efb54c9339upsample_trilinear3d_backward_out_frameIddEEviT0_S3_S3_bNS_27GenericPackedTensorAccessorIT_Lm5ENS_16DefaultPtrTraitsElEENS4_IKS5_Lm5ES6_lEEPS5_:
        .type           _ZN2at6native55_GLOBAL__N__c1b0da0d_22_UpSampleTrilinear3d_cu_efb54c9339upsample_trilinear3d_backward_out_frameIddEEviT0_S3_S3_bNS_27GenericPackedTensorAccessorIT_Lm5ENS_16DefaultPtrTraitsElEENS4_IKS5_Lm5ES6_lEEPS5_,@function
        .size           _ZN2at6native55_GLOBAL__N__c1b0da0d_22_UpSampleTrilinear3d_cu_efb54c9339upsample_trilinear3d_backward_out_frameIddEEviT0_S3_S3_bNS_27GenericPackedTensorAccessorIT_Lm5ENS_16DefaultPtrTraitsElEENS4_IKS5_Lm5ES6_lEEPS5_,(.L_x_303 - _ZN2at6native55_GLOBAL__N__c1b0da0d_22_UpSampleTrilinear3d_cu_efb54c9339upsample_trilinear3d_backward_out_frameIddEEviT0_S3_S3_bNS_27GenericPackedTensorAccessorIT_Lm5ENS_16DefaultPtrTraitsElEENS4_IKS5_Lm5ES6_lEEPS5_)
        .other          _ZN2at6native55_GLOBAL__N__c1b0da0d_22_UpSampleTrilinear3d_cu_efb54c9339upsample_trilinear3d_backward_out_frameIddEEviT0_S3_S3_bNS_27GenericPackedTensorAccessorIT_Lm5ENS_16DefaultPtrTraitsElEENS4_IKS5_Lm5ES6_lEEPS5_,@"STO_CUDA_ENTRY STV_DEFAULT"
_ZN2at6native55_GLOBAL__N__c1b0da0d_22_UpSampleTrilinear3d_cu_efb54c9339upsample_trilinear3d_backward_out_frameIddEEviT0_S3_S3_bNS_27GenericPackedTensorAccessorIT_Lm5ENS_16DefaultPtrTraitsElEENS4_IKS5_Lm5ES6_lEEPS5_:
        /* <DEDUP_REMOVED lines=24> */
[----:B------:R0:W1:Y:S02]  /*0180*/  F2I.FTZ.U32.TRUNC.NTZ R3, R2 ;  /* 0x0000000200037305 */ /* 0x000064000021f000 */
[----:B0-----:R-:W-:Y:S02]  /*0190*/  IMAD.MOV.U32 R2, RZ, RZ, RZ ;  /* 0x000000ffff027224 */ /* 0x001fe400078e00ff */
[----:B-1----:R-:W-:-:S04]  /*01a0*/  IMAD.MOV R6, RZ, RZ, -R3 ;  /* 0x000000ffff067224 */ /* 0x002fc800078e0a03 */
[----:B------:R-:W-:Y:S01]  /*01b0*/  IMAD R11, R6, R9, RZ ;  /* 0x00000009060b7224 */ /* 0x000fe200078e02ff */
[----:B------:R-:W-:-:S03]  /*01c0*/  IABS R6, R5 ;  /* 0x0000000500067213 */ /* 0x000fc60000000000 */
[----:B------:R-:W-:-:S04]  /*01d0*/  IMAD.HI.U32 R3, R3, R11, R2 ;  /* 0x0000000b03037227 */ /* 0x000fc800078e0002 */
[----:B------:R-:W-:Y:S02]  /*01e0*/  IMAD.MOV R11, RZ, RZ, -R6 ;  /* 0x000000ffff0b7224 */ /* 0x000fe400078e0a06 */
[----:B------:R-:W-:Y:S01]  /*01f0*/  IMAD.HI.U32 R4, R3, R8, RZ ;  /* 0x0000000803047227 */ /* 0x000fe200078e00ff */
[----:B------:R-:W0:Y:S03]  /*0200*/  I2F.RP R6, R13 ;  /* 0x0000000d00067306 */ /* 0x000e260000209400 */
[----:B------:R-:W-:-:S05]  /*0210*/  IMAD R2, R4, R11, R8 ;  /* 0x0000000b04027224 */ /* 0x000fca00078e0208 */
[----:B------:R-:W-:Y:S01]  /*0220*/  ISETP.GT.U32.AND P1, PT, R9, R2, PT ;  /* 0x000000020900720c */ /* 0x000fe20003f24070 */
[----:B0-----:R-:W0:-:S12]  /*0230*/  MUFU.RCP R6, R6 ;  /* 0x0000000600067308 */ /* 0x001e180000001000 */
[----:B------:R-:W-:Y:S02]  /*0240*/  @!P1 IMAD.IADD R2, R2, 0x1, -R9 ;  /* 0x0000000102029824 */ /* 0x000fe400078e0a09 */
[----:B------:R-:W-:Y:S01]  /*0250*/  @!P1 VIADD R4, R4, 0x1 ;  /* 0x0000000104049836 */ /* 0x000fe20000000000 */
[----:B------:R-:W-:Y:S02]  /*0260*/  ISETP.NE.AND P1, PT, R5, RZ, PT ;  /* 0x000000ff0500720c */ /* 0x000fe40003f25270 */
[----:B------:R-:W-:Y:S02]  /*0270*/  ISETP.GE.U32.AND P0, PT, R2, R9, PT ;  /* 0x000000090200720c */ /* 0x000fe40003f06070 */
[----:B------:R-:W-:-:S04]  /*0280*/  LOP3.LUT R2, R0, R5, RZ, 0x3c, !PT ;  /* 0x0000000500027212 */ /* 0x000fc800078e3cff */
[----:B------:R-:W-:Y:S01]  /*0290*/  ISETP.GE.AND P2, PT, R2, RZ, PT ;  /* 0x000000ff0200720c */ /* 0x000fe20003f46270 */
[----:B0-----:R-:W-:-:S04]  /*02a0*/  VIADD R2, R6, 0xffffffe ;  /* 0x0ffffffe06027836 */ /* 0x001fc80000000000 */
[----:B------:R0:W1:Y:S02]  /*02b0*/  F2I.FTZ.U32.TRUNC.NTZ R3, R2 ;  /* 0x0000000200037305 */ /* 0x000064000021f000 */
[----:B------:R-:W-:-:S06]  /*02c0*/  @P0 VIADD R4, R4, 0x1 ;  /* 0x0000000104040836 */ /* 0x000fcc0000000000 */
[----:B------:R-:W-:Y:S01]  /*02d0*/  @!P2 IADD3 R4, -R4, RZ, RZ ;  /* 0x000000ff0404a210 */ /* 0x000fe20007ffe1ff */
[----:B0-----:R-:W-:Y:S01]  /*02e0*/  IMAD.MOV.U32 R2, RZ, RZ, RZ ;  /* 0x000000ffff027224 */ /* 0x001fe200078e00ff */
[----:B------:R-:W-:-:S05]  /*02f0*/  @!P1 LOP3.LUT R4, RZ, R5, RZ, 0x33, !PT ;  /* 0x00000005ff049212 */ /* 0x000fca00078e33ff */
[----:B------:R-:W-:Y:S02]  /*0300*/  IMAD.MOV R6, RZ, RZ, -R4 ;  /* 0x000000ffff067224 */ /* 0x000fe400078e0a04 */
[----:B-1----:R-:W-:Y:S02]  /*0310*/  IMAD.MOV R8, RZ, RZ, -R3 ;  /* 0x000000ffff087224 */ /* 0x002fe400078e0a03 */
[----:B------:R-:W-:Y:S02]  /*0320*/  IMAD R6, R5, R6, R0 ;  /* 0x0000000605067224 */ /* 0x000fe400078e0200 */
[----:B------:R-:W-:-:S03]  /*0330*/  IMAD R5, R8, R13, RZ ;  /* 0x0000000d08057224 */ /* 0x000fc600078e02ff */
[----:B------:R-:W-:Y:S01]  /*0340*/  IABS R0, R6 ;  /* 0x0000000600007213 */ /* 0x000fe20000000000 */
[----:B------:R-:W-:-:S04]  /*0350*/  IMAD.HI.U32 R2, R3, R5, R2 ;  /* 0x0000000503027227 */ /* 0x000fc800078e0002 */
[----:B------:R-:W-:-:S04]  /*0360*/  IMAD.MOV.U32 R3, RZ, RZ, R0 ;  /* 0x000000ffff037224 */ /* 0x000fc800078e0000 */
        /* <DEDUP_REMOVED lines=10> */
[----:B------:R-:W-:Y:S02]  /*0410*/  @P0 IADD3 R0, R0, 0x1, RZ ;  /* 0x0000000100000810 */ /* 0x000fe40007ffe0ff */
[----:B------:R-:W-:-:S04]  /*0420*/  PLOP3.LUT P0, PT, PT, PT, UP0, 0x80, 0x0 ;  /* 0x000000000000781c */ /* 0x000fc80003f0f008 */
[----:B------:R-:W-:Y:S01]  /*0430*/  @!P2 IMAD.MOV R0, RZ, RZ, -R0 ;  /* 0x000000ffff00a224 */ /* 0x000fe200078e0a00 */
[----:B------:R-:W-:Y:S02]  /*0440*/  @!P1 LOP3.LUT R0, RZ, R7, RZ, 0x33, !PT ;  /* 0x00000007ff009212 */ /* 0x000fe400078e33ff */
[----:B------:R-:W-:-:S03]  /*0450*/  ISETP.EQ.AND P1, PT, R7, UR10, PT ;  /* 0x0000000a07007c0c */ /* 0x000fc6000bf22270 */
[----:B------:R-:W-:-:S04]  /*0460*/  IMAD.MOV R2, RZ, RZ, -R0 ;  /* 0x000000ffff027224 */ /* 0x000fc800078e0a00 */
[----:B------:R-:W-:-:S06]  /*0470*/  IMAD R5, R7, R2, R6 ;  /* 0x0000000207057224 */ /* 0x000fcc00078e0206 */
[----:B------:R-:W-:Y:S05]  /*0480*/  @P0 BRA P1, `(.L_x_229) ;  /* 0x0000001800880947 */ /* 0x000fea0000800000 */
[----:B------:R-:W-:Y:S01]  /*0490*/  ULDC.U8 UR4, c[0x0][0x230] ;  /* 0x00008c0000047ab9 */ /* 0x000fe20000000000 */
[----:B------:R-:W0:Y:S01]  /*04a0*/  LDC R16, c[0x0][0x240] ;  /* 0x00009000ff107b82 */ /* 0x000e220000000800 */
[----:B------:R-:W-:Y:S01]  /*04b0*/  UPRMT UR4, UR4, 0x8880, URZ ;  /* 0x0000888004047896 */ /* 0x000fe2000800003f */
[----:B------:R-:W1:Y:S05]  /*04c0*/  I2F.F64 R10, R5 ;  /* 0x00000005000a7312 */ /* 0x000e6a0000201c00 */
[----:B------:R-:W-:-:S03]  /*04d0*/  ISETP.NE.AND P1, PT, RZ, UR4, PT ;  /* 0x00000004ff007c0c */ /* 0x000fc6000bf25270 */
[----:B------:R-:W2:Y:S08]  /*04e0*/  I2F.F64 R6, R4 ;  /* 0x0000000400067312 */ /* 0x000eb00000201c00 */
[----:B------:R3:W4:Y:S02]  /*04f0*/  I2F.F64 R8, R0 ;  /* 0x0000000000087312 */ /* 0x0007240000201c00 */
[----:B------:R-:W1:Y:S01]  /*0500*/  @P1 LDC.64 R2, c[0x0][0x228] ;  /* 0x00008a00ff021b82 */ /* 0x000e620000000a00 */
[----:B0-----:R-:W-:-:S07]  /*0510*/  ISETP.GE.AND P2, PT, R16, 0x1, PT ;  /* 0x000000011000780c */ /* 0x001fce0003f46270 */
[----:B------:R-:W2:Y:S08]  /*0520*/  @P1 LDC.64 R12, c[0x0][0x218] ;  /* 0x00008600ff0c1b82 */ /* 0x000eb00000000a00 */
[----:B------:R-:W0:Y:S01]  /*0530*/  @P1 LDC.64 R14, c[0x0][0x220] ;  /* 0x00008800ff0e1b82 */ /* 0x000e220000000a00 */
[----:B-1----:R-:W-:Y:S02]  /*0540*/  @P1 DMUL R2, R10, R2 ;  /* 0x000000020a021228 */ /* 0x002fe40000000000 */
[----:B--2---:R-:W-:Y:S01]  /*0550*/  @P1 DMUL R12, R6, R12 ;  /* 0x0000000c060c1228 */ /* 0x004fe20000000000 */
[----:B---34-:R-:W-:Y:S10]  /*0560*/  @P1 BRA `(.L_x_230) ;  /* 0x0000000000181947 */ /* 0x018ff40003800000 */
[----:B------:R-:W1:Y:S01]  /*0570*/  LDC.64 R12, c[0x0][0x218] ;  /* 0x00008600ff0c7b82 */ /* 0x000e620000000a00 */
[----:B------:R-:W-:-:S08]  /*0580*/  DADD R6, R6, 0.5 ;  /* 0x3fe0000006067429 */ /* 0x000fd00000000000 */
[----:B-1----:R-:W-:-:S08]  /*0590*/  DFMA R6, R6, R12, -0.5 ;  /* 0xbfe000000606742b */ /* 0x002fd0000000000c */
[----:B------:R-:W-:-:S06]  /*05a0*/  DSETP.GEU.AND P0, PT, R6, RZ, PT ;  /* 0x000000ff0600722a */ /* 0x000fcc0003f0e000 */
[----:B------:R-:W-:Y:S02]  /*05b0*/  FSEL R12, R6, RZ, P0 ;  /* 0x000000ff060c7208 */ /* 0x000fe40000000000 */
[----:B------:R-:W-:-:S07]  /*05c0*/  FSEL R13, R7, RZ, P0 ;  /* 0x000000ff070d7208 */ /* 0x000fce0000000000 */
.L_x_230:
[----:B0-----:R-:W-:Y:S01]  /*05d0*/  @P1 DMUL R14, R8, R14 ;  /* 0x0000000e080e1228 */ /* 0x001fe20000000000 */
[----:B------:R-:W-:Y:S10]  /*05e0*/  @P1 BRA `(.L_x_231) ;  /* 0x0000000000181947 */ /* 0x000ff40003800000 */
[----:B------:R-:W0:Y:S01]  /*05f0*/  LDC.64 R14, c[0x0][0x220] ;  /* 0x00008800ff0e7b82 */ /* 0x000e220000000a00 */
[----:B------:R-:W-:-:S08]  /*0600*/  DADD R6, R8, 0.5 ;  /* 0x3fe0000008067429 */ /* 0x000fd00000000000 */
[----:B0-----:R-:W-:-:S08]  /*0610*/  DFMA R6, R6, R14, -0.5 ;  /* 0xbfe000000606742b */ /* 0x001fd0000000000e */
[----:B------:R-:W-:-:S06]  /*0620*/  DSETP.GEU.AND P0, PT, R6, RZ, PT ;  /* 0x000000ff0600722a */ /* 0x000fcc0003f0e000 */
[----:B------:R-:W-:Y:S02]  /*0630*/  FSEL R14, R6, RZ, P0 ;  /* 0x000000ff060e7208 */ /* 0x000fe40000000000 */
[----:B------:R-:W-:-:S07]  /*0640*/  FSEL R15, R7, RZ, P0 ;  /* 0x000000ff070f7208 */ /* 0x000fce0000000000 */
.L_x_231:
[----:B------:R-:W-:Y:S05]  /*0650*/  @P1 BRA `(.L_x_232) ;  /* 0x0000000000181947 */ /* 0x000fea0003800000 */
[----:B------:R-:W0:Y:S01]  /*0660*/  LDC.64 R6, c[0x0][0x228] ;  /* 0x00008a00ff067b82 */ /* 0x000e220000000a00 */
[----:B------:R-:W-:-:S08]  /*0670*/  DADD R2, R10, 0.5 ;  /* 0x3fe000000a027429 */ /* 0x000fd00000000000 */
[----:B0-----:R-:W-:-:S08]  /*0680*/  DFMA R2, R2, R6, -0.5 ;  /* 0xbfe000000202742b */ /* 0x001fd00000000006 */
[----:B------:R-:W-:-:S06]  /*0690*/  DSETP.GEU.AND P0, PT, R2, RZ, PT ;  /* 0x000000ff0200722a */ /* 0x000fcc0003f0e000 */
[----:B------:R-:W-:Y:S02]  /*06a0*/  FSEL R2, R2, RZ, P0 ;  /* 0x000000ff02027208 */ /* 0x000fe40000000000 */
[----:B------:R-:W-:-:S07]  /*06b0*/  FSEL R3, R3, RZ, P0 ;  /* 0x000000ff03037208 */ /* 0x000fce0000000000 */
.L_x_232:
[----:B------:R-:W-:Y:S05]  /*06c0*/  @!P2 EXIT ;  /* 0x000000000000a94d */ /* 0x000fea0003800000 */
[----:B------:R-:W0:Y:S01]  /*06d0*/  F2I.F64.TRUNC R6, R12 ;  /* 0x0000000c00067311 */ /* 0x000e22000030d100 */
[----:B------:R-:W1:Y:S01]  /*06e0*/  LDC R32, c[0x0][0x248] ;  /* 0x00009200ff207b82 */ /* 0x000e620000000800 */
[----:B------:R-:W-:Y:S01]  /*06f0*/  SHF.R.S32.HI R20, RZ, 0x1f, R5 ;  /* 0x0000001fff147819 */ /* 0x000fe20000011405 */
[----:B------:R-:W-:Y:S01]  /*0700*/  ULDC.64 UR4, c[0x0][0x2e0] ;  /* 0x0000b80000047ab9 */ /* 0x000fe20000000a00 */
[----:B------:R-:W-:Y:S01]  /*0710*/  ULDC.64 UR14, c[0x0][0x2d0] ;  /* 0x0000b400000e7ab9 */ /* 0x000fe20000000a00 */
[----:B------:R-:W-:Y:S02]  /*0720*/  UIADD3 UR6, UR8, -0x1, URZ ;  /* 0xffffffff08067890 */ /* 0x000fe4000fffe03f */
[----:B------:R-:W-:Y:S01]  /*0730*/  IMAD R20, R20, UR4, RZ ;  /* 0x0000000414147c24 */ /* 0x000fe2000f8e02ff */
[----:B------:R-:W-:Y:S03]  /*0740*/  F2I.F64.TRUNC R8, R14 ;  /* 0x0000000e00087311 */ /* 0x000fe6000030d100 */
[----:B------:R-:W-:-:S02]  /*0750*/  IMAD R23, R5, UR5, R20 ;  /* 0x0000000505177c24 */ /* 0x000fc4000f8e0214 */
[----:B------:R-:W-:Y:S01]  /*0760*/  IMAD.WIDE.U32 R20, R5, UR4, RZ ;  /* 0x0000000405147c25 */ /* 0x000fe2000f8e00ff */
[----:B------:R-:W-:Y:S01]  /*0770*/  SHF.R.S32.HI R5, RZ, 0x1f, R0 ;  /* 0x0000001fff057819 */ /* 0x000fe20000011400 */
[----:B------:R-:W-:Y:S01]  /*0780*/  ULDC.64 UR4, c[0x0][0x2d8] ;  /* 0x0000b60000047ab9 */ /* 0x000fe20000000a00 */
[----:B------:R-:W2:Y:S01]  /*0790*/  F2I.F64.TRUNC R10, R2 ;  /* 0x00000002000a7311 */ /* 0x000ea2000030d100 */
[----:B------:R-:W-:Y:S01]  /*07a0*/  IMAD.IADD R21, R21, 0x1, R23 ;  /* 0x0000000115157824 */ /* 0x000fe200078e0217 */
[----:B0-----:R-:W-:Y:S01]  /*07b0*/  ISETP.GE.AND P2, PT, R6, UR6, PT ;  /* 0x0000000606007c0c */ /* 0x001fe2000bf46270 */
[----:B------:R-:W-:Y:S02]  /*07c0*/  IMAD R5, R5, UR4, RZ ;  /* 0x0000000405057c24 */ /* 0x000fe4000f8e02ff */
[----:B------:R-:W-:Y:S01]  /*07d0*/  IMAD.WIDE.U32 R22, R0, UR4, R20 ;  /* 0x0000000400167c25 */ /* 0x000fe2000f8e0014 */
[----:B------:R-:W-:Y:S02]  /*07e0*/  UIADD3 UR4, UR10, -0x1, URZ ;  /* 0xffffffff0a047890 */ /* 0x000fe4000fffe03f */
[----:B------:R-:W0:Y:S01]  /*07f0*/  I2F.F64 R16, R6 ;  /* 0x0000000600107312 */ /* 0x000e220000201c00 */
[----:B-1----:R-:W-:Y:S01]  /*0800*/  ISETP.GE.AND P3, PT, R32, 0x1, PT ;  /* 0x000000012000780c */ /* 0x002fe20003f66270 */
[----:B------:R-:W-:Y:S01]  /*0810*/  IMAD R5, R0, UR5, R5 ;  /* 0x0000000500057c24 */ /* 0x000fe2000f8e0205 */
[----:B------:R-:W-:Y:S01]  /*0820*/  SHF.R.S32.HI R0, RZ, 0x1f, R4 ;  /* 0x0000001fff007819 */ /* 0x000fe20000011404 */
[----:B------:R-:W-:-:S02]  /*0830*/  UIADD3 UR5, UR9, -0x1, URZ ;  /* 0xffffffff09057890 */ /* 0x000fc4000fffe03f */
[----:B------:R-:W-:Y:S01]  /*0840*/  IMAD.IADD R23, R23, 0x1, R5 ;  /* 0x0000000117177824 */ /* 0x000fe200078e0205 */
[----:B--2---:R-:W-:Y:S01]  /*0850*/  ISETP.GE.AND P0, PT, R10, UR4, PT ;  /* 0x000000040a007c0c */ /* 0x004fe2000bf06270 */
[----:B------:R-:W1:Y:S01]  /*0860*/  I2F.F64 R18, R8 ;  /* 0x0000000800127312 */ /* 0x000e620000201c00 */
[----:B------:R-:W-:Y:S01]  /*0870*/  IMAD R5, R0, UR14, RZ ;  /* 0x0000000e00057c24 */ /* 0x000fe2000f8e02ff */
[----:B------:R-:W-:Y:S01]  /*0880*/  ISETP.GE.AND P1, PT, R8, UR5, PT ;  /* 0x0000000508007c0c */ /* 0x000fe2000bf26270 */
[----:B------:R-:W-:Y:S02]  /*0890*/  VIADD R0, R10, 0x1 ;  /* 0x000000010a007836 */ /* 0x000fe40000000000 */
[----:B------:R-:W-:Y:S01]  /*08a0*/  IMAD R5, R4, UR15, R5 ;  /* 0x0000000f04057c24 */ /* 0x000fe2000f8e0205 */
[----:B0-----:R-:W-:Y:S02]  /*08b0*/  DADD R16, -R16, R12 ;  /* 0x0000000010107229 */ /* 0x001fe4000000010c */
[----:B------:R-:W0:Y:S01]  /*08c0*/  I2F.F64 R28, R10 ;  /* 0x0000000a001c7312 */ /* 0x000e220000201c00 */
[----:B-1----:R-:W-:-:S05]  /*08d0*/  DADD R18, -R18, R14 ;  /* 0x0000000012127229 */ /* 0x002fca000000010e */
[----:B------:R-:W-:-:S03]  /*08e0*/  DADD R12, -R16, 1 ;  /* 0x3ff00000100c7429 */ /* 0x000fc60000000100 */
[----:B------:R-:W-:Y:S02]  /*08f0*/  DADD R14, -R18, 1 ;  /* 0x3ff00000120e7429 */ /* 0x000fe40000000100 */
[----:B0-----:R-:W-:Y:S02]  /*0900*/  DADD R28, -R28, R2 ;  /* 0x000000001c1c7229 */ /* 0x001fe40000000102 */
[----:B------:R-:W-:Y:S02]  /*0910*/  DMUL R2, R16, R18 ;  /* 0x0000001210027228 */ /* 0x000fe40000000000 */
[----:B------:R-:W-:Y:S02]  /*0920*/  DMUL R24, R18, R12 ;  /* 0x0000000c12187228 */ /* 0x000fe40000000000 */
[-C--:B------:R-:W-:Y:S02]  /*0930*/  DMUL R20, R12, R14.reuse ;  /* 0x0000000e0c147228 */ /* 0x080fe40000000000 */
[----:B------:R-:W-:Y:S01]  /*0940*/  DADD R26, -R28, 1 ;  /* 0x3ff000001c1a7429 */ /* 0x000fe20000000100 */
[----:B------:R-:W-:Y:S01]  /*0950*/  IMAD.WIDE.U32 R12, R4, UR14, R22 ;  /* 0x0000000e040c7c25 */ /* 0x000fe2000f8e0016 */
[----:B------:R-:W-:-:S02]  /*0960*/  DMUL R30, R16, R14 ;  /* 0x0000000e101e7228 */ /* 0x000fc40000000000 */
[C---:B------:R-:W-:Y:S01]  /*0970*/  DMUL R16, R28.reuse, R2 ;  /* 0x000000021c107228 */ /* 0x040fe20000000000 */
[----:B------:R-:W-:Y:S01]  /*0980*/  VIADD R4, R6, 0x1 ;  /* 0x0000000106047836 */ /* 0x000fe20000000000 */
[-C--:B------:R-:W-:Y:S02]  /*0990*/  DMUL R18, R28, R20.reuse ;  /* 0x000000141c127228 */ /* 0x080fe40000000000 */
[C---:B------:R-:W-:Y:S02]  /*09a0*/  DMUL R20, R26.reuse, R20 ;  /* 0x000000141a147228 */ /* 0x040fe40000000000 */
[----:B------:R-:W-:Y:S01]  /*09b0*/  DMUL R14, R26, R2 ;  /* 0x000000021a0e7228 */ /* 0x000fe20000000000 */
[----:B------:R-:W-:Y:S01]  /*09c0*/  VIADD R2, R8, 0x1 ;  /* 0x0000000108027836 */ /* 0x000fe20000000000 */
[----:B------:R-:W-:Y:S09]  /*09d0*/  @!P3 EXIT ;  /* 0x000000000000b94d */ /* 0x000ff20003800000 */
[-C--:B------:R-:W-:Y:S01]  /*09e0*/  DMUL R22, R26, R24.reuse ;  /* 0x000000181a167228 */ /* 0x080fe20000000000 */
[----:B------:R-:W-:Y:S01]  /*09f0*/  @P0 IADD3 R0, R10, RZ, RZ ;  /* 0x000000ff0a000210 */ /* 0x000fe20007ffe0ff */
[----:B------:R-:W-:Y:S01]  /*0a00*/  DMUL R24, R28, R24 ;  /* 0x000000181c187228 */ /* 0x000fe20000000000 */
[----:B------:R-:W-:Y:S01]  /*0a10*/  @P1 IMAD.MOV R2, RZ, RZ, R8 ;  /* 0x000000ffff021224 */ /* 0x000fe200078e0208 */
[-C--:B------:R-:W-:Y:S01]  /*0a20*/  DMUL R26, R26, R30.reuse ;  /* 0x0000001e1a1a7228 */ /* 0x080fe20000000000 */
[----:B------:R-:W-:Y:S01]  /*0a30*/  @P2 IMAD.MOV R4, RZ, RZ, R6 ;  /* 0x000000ffff042224 */ /* 0x000fe200078e0206 */
[----:B------:R-:W-:Y:S01]  /*0a40*/  DMUL R28, R28, R30 ;  /* 0x0000001e1c1c7228 */ /* 0x000fe20000000000 */
[----:B------:R-:W-:Y:S01]  /*0a50*/  IMAD.IADD R3, R13, 0x1, R5 ;  /* 0x000000010d037824 */ /* 0x000fe200078e0205 */
[----:B------:R-:W-:Y:S02]  /*0a60*/  USHF.R.S32.HI UR8, URZ, 0x1f, UR8 ;  /* 0x0000001f3f087899 */ /* 0x000fe40008011408 */
[----:B------:R-:W-:-:S02]  /*0a70*/  USHF.R.S32.HI UR9, URZ, 0x1f, UR9 ;  /* 0x0000001f3f097899 */ /* 0x000fc40008011409 */
[----:B------:R-:W-:Y:S01]  /*0a80*/  USHF.R.S32.HI UR10, URZ, 0x1f, UR10 ;  /* 0x0000001f3f0a7899 */ /* 0x000fe2000801140a */
[----:B------:R-:W-:-:S11]  /*0a90*/  UMOV UR4, URZ ;  /* 0x0000003f00047c82 */ /* 0x000fd60008000000 */
.L_x_236:
[----:B01----:R-:W0:Y:S01]  /*0aa0*/  LDC.64 R34, c[0x0][0x2c0] ;  /* 0x0000b000ff227b82 */ /* 0x003e220000000a00 */
[----:B------:R-:W-:Y:S01]  /*0ab0*/  ULDC UR15, c[0x0][0x248] ;  /* 0x00009200000f7ab9 */ /* 0x000fe20000000800 */
[----:B------:R-:W-:Y:S01]  /*0ac0*/  USHF.R.S32.HI UR5, URZ, 0x1f, UR4 ;  /* 0x0000001f3f057899 */ /* 0x000fe20008011404 */
[----:B------:R-:W-:Y:S01]  /*0ad0*/  IMAD.MOV.U32 R30, RZ, RZ, R12 ;  /* 0x000000ffff1e7224 */ /* 0x000fe200078e000c */
[----:B------:R-:W-:Y:S01]  /*0ae0*/  UISETP.NE.AND UP0, UPT, UR15, 0x1, UPT ;  /* 0x000000010f00788c */ /* 0x000fe2000bf05270 */
[----:B------:R-:W-:Y:S01]  /*0af0*/  IMAD.MOV.U32 R31, RZ, RZ, R3 ;  /* 0x000000ffff1f7224 */ /* 0x000fe200078e0003 */
[----:B------:R-:W-:-:S04]  /*0b00*/  ULOP3.LUT UR6, UR15, 0x1, URZ, 0xc0, !UPT ;  /* 0x000000010f067892 */ /* 0x000fc8000f8ec03f */
[----:B------:R-:W-:Y:S01]  /*0b10*/  PLOP3.LUT P1, PT, PT, PT, UP0, 0x80, 0x0 ;  /* 0x000000000000781c */ /* 0x000fe20003f2f008 */
[----:B------:R-:W-:-:S06]  /*0b20*/  UISETP.NE.U32.AND UP1, UPT, UR6, 0x1, UPT ;  /* 0x000000010600788c */ /* 0x000fcc000bf25070 */
[----:B------:R-:W-:Y:S01]  /*0b30*/  PLOP3.LUT P0, PT, PT, PT, UP1, 0x80, 0x0 ;  /* 0x000000000000781c */ /* 0x000fe20003f0f018 */
[C---:B0-----:R-:W-:Y:S01]  /*0b40*/  IMAD R32, R34.reuse, UR5, RZ ;  /* 0x0000000522207c24 */ /* 0x041fe2000f8e02ff */
[----:B------:R-:W-:Y:S01]  /*0b50*/  UMOV UR5, URZ ;  /* 0x0000003f00057c82 */ /* 0x000fe20008000000 */
[----:B------:R-:W-:-:S04]  /*0b60*/  IMAD.WIDE.U32 R30, R34, UR4, R30 ;  /* 0x00000004221e7c25 */ /* 0x000fc8000f8e001e */
[----:B------:R-:W-:-:S04]  /*0b70*/  IMAD R5, R35, UR4, R32 ;  /* 0x0000000423057c24 */ /* 0x000fc8000f8e0220 */
[----:B------:R-:W-:Y:S01]  /*0b80*/  IMAD.IADD R5, R31, 0x1, R5 ;  /* 0x000000011f057824 */ /* 0x000fe200078e0205 */
[----:B------:R-:W-:Y:S06]  /*0b90*/  @!P1 BRA `(.L_x_233) ;  /* 0x0000000c000c9947 */ /* 0x000fec0003800000 */
        /* <DEDUP_REMOVED lines=9> */
.L_x_234:
[----:B------:R-:W-:Y:S01]  /*0c30*/  USHF.R.S32.HI UR7, URZ, 0x1f, UR5 ;  /* 0x0000001f3f077899 */ /* 0x000fe20008011405 */
[----:B-1----:R-:W-:Y:S01]  /*0c40*/  MOV R32, R30 ;  /* 0x0000001e00207202 */ /* 0x002fe20000000f00 */
[----:B------:R-:W-:Y:S02]  /*0c50*/  IMAD.U32 R47, RZ, RZ, UR16 ;  /* 0x00000010ff2f7e24 */ /* 0x000fe4000f8e00ff */
[----:B------:R-:W-:Y:S01]  /*0c60*/  UIMAD UR7, UR7, UR16, URZ ;  /* 0x00000010070772a4 */ /* 0x000fe2000f8e023f */
[----:B------:R-:W-:-:S03]  /*0c70*/  IMAD.MOV.U32 R33, RZ, RZ, R5 ;  /* 0x000000ffff217224 */ /* 0x000fc600078e0005 */
[----:B------:R-:W-:Y:S02]  /*0c80*/  UIMAD UR7, UR5, UR17, UR7 ;  /* 0x00000011050772a4 */ /* 0x000fe4000f8e0207 */
[----:B------:R-:W-:-:S04]  /*0c90*/  IMAD.WIDE.U32 R34, R47, UR5, R32 ;  /* 0x000000052f227c25 */ /* 0x000fc8000f8e0020 */
[----:B------:R-:W-:Y:S01]  /*0ca0*/  VIADD R7, R35, UR7 ;  /* 0x0000000723077c36 */ /* 0x000fe20008000000 */
[----:B------:R-:W-:-:S04]  /*0cb0*/  LEA R38, P1, R34, UR18, 0x3 ;  /* 0x0000001222267c11 */ /* 0x000fc8000f8218ff */
[----:B------:R-:W-:-:S06]  /*0cc0*/  LEA.HI.X R39, R34, UR19, R7, 0x3, P1 ;  /* 0x0000001322277c11 */ /* 0x000fcc00088f1c07 */
[----:B------:R-:W2:Y:S01]  /*0cd0*/  LDG.E.64 R38, desc[UR12][R38.64] ;  /* 0x0000000c26267981 */ /* 0x000ea2000c1e1b00 */
        /* <DEDUP_REMOVED lines=11> */
[----:B------:R-:W-:-:S04]  /*0d90*/  IMAD.WIDE.U32 R36, R50, UR23, R8 ;  /* 0x0000001732247c25 */ /* 0x000fc8000f8e0008 */
[----:B------:R-:W-:-:S04]  /*0da0*/  VIADD R11, R51, UR7 ;  /* 0x00000007330b7c36 */ /* 0x000fc80008000000 */
[----:B------:R-:W-:-:S04]  /*0db0*/  IMAD R11, R11, UR23, RZ ;  /* 0x000000170b0b7c24 */ /* 0x000fc8000f8e02ff */
[----:B------:R-:W-:Y:S01]  /*0dc0*/  IMAD R43, R50, UR9, R11 ;  /* 0x00000009322b7c24 */ /* 0x000fe2000f8e020b */
[----:B------:R-:W-:-:S03]  /*0dd0*/  SHF.R.S32.HI R11, RZ, 0x1f, R10 ;  /* 0x0000001fff0b7819 */ /* 0x000fc6000001140a */
[----:B------:R-:W-:Y:S02]  /*0de0*/  IMAD.IADD R34, R37, 0x1, R43 ;  /* 0x0000000125227824 */ /* 0x000fe400078e022b */
[----:B------:R-:W-:-:S04]  /*0df0*/  IMAD.WIDE.U32 R40, R36, UR24, R10 ;  /* 0x0000001824287c25 */ /* 0x000fc8000f8e000a */
[----:B------:R-:W-:Y:S01]  /*0e00*/  IMAD R37, R34, UR24, RZ ;  /* 0x0000001822257c24 */ /* 0x000fe2000f8e02ff */
[----:B------:R-:W-:Y:S01]  /*0e10*/  LEA R60, P1, R40, UR20, 0x3 ;  /* 0x00000014283c7c11 */ /* 0x000fe2000f8218ff */
[----:B------:R-:W-:Y:S02]  /*0e20*/  IMAD.MOV.U32 R34, RZ, RZ, R2 ;  /* 0x000000ffff227224 */ /* 0x000fe400078e0002 */
[----:B------:R-:W-:Y:S02]  /*0e30*/  IMAD R49, R36, UR10, R37 ;  /* 0x0000000a24317c24 */ /* 0x000fe4000f8e0225 */
[----:B------:R-:W-:-:S03]  /*0e40*/  IMAD.WIDE.U32 R50, R50, UR23, R34 ;  /* 0x0000001732327c25 */ /* 0x000fc6000f8e0022 */
[----:B------:R-:W-:Y:S01]  /*0e50*/  IADD3 R41, R41, R49, RZ ;  /* 0x0000003129297210 */ /* 0x000fe20007ffe0ff */
[----:B------:R-:W-:-:S03]  /*0e60*/  IMAD.WIDE.U32 R36, R36, UR24, R54 ;  /* 0x0000001824247c25 */ /* 0x000fc6000f8e0036 */
[----:B------:R-:W-:Y:S01]  /*0e70*/  LEA.HI.X R61, R40, UR21, R41, 0x3, P1 ;  /* 0x00000015283d7c11 */ /* 0x000fe200088f1c29 */
[----:B------:R-:W-:Y:S01]  /*0e80*/  IMAD.IADD R40, R43, 0x1, R51 ;  /* 0x000000012b287824 */ /* 0x000fe200078e0233 */
[----:B------:R-:W-:Y:S01]  /*0e90*/  LEA R56, P1, R36, UR20, 0x3 ;  /* 0x0000001424387c11 */ /* 0x000fe2000f8218ff */
[----:B------:R-:W-:Y:S02]  /*0ea0*/  IMAD.IADD R37, R49, 0x1, R37 ;  /* 0x0000000131257824 */ /* 0x000fe400078e0225 */
[----:B------:R-:W-:Y:S02]  /*0eb0*/  IMAD R53, R40, UR24, RZ ;  /* 0x0000001828357c24 */ /* 0x000fe4000f8e02ff */
[----:B------:R-:W-:Y:S01]  /*0ec0*/  IMAD.WIDE.U32 R48, R50, UR24, R10 ;  /* 0x0000001832307c25 */ /* 0x000fe2000f8e000a */
[----:B------:R-:W-:-:S03]  /*0ed0*/  LEA.HI.X R57, R36, UR21, R37, 0x3, P1 ;  /* 0x0000001524397c11 */ /* 0x000fc600088f1c25 */
[----:B------:R-:W-:Y:S01]  /*0ee0*/  IMAD R53, R50, UR10, R53 ;  /* 0x0000000a32357c24 */ /* 0x000fe2000f8e0235 */
[--C-:B------:R-:W-:Y:S01]  /*0ef0*/  SHF.R.S32.HI R37, RZ, 0x1f, R4.reuse ;  /* 0x0000001fff257819 */ /* 0x100fe20000011404 */
[----:B------:R-:W-:Y:S01]  /*0f00*/  IMAD.MOV.U32 R36, RZ, RZ, R4 ;  /* 0x000000ffff247224 */ /* 0x000fe200078e0004 */
[----:B------:R-:W-:Y:S01]  /*0f10*/  LEA R40, P1, R48, UR20, 0x3 ;  /* 0x0000001430287c11 */ /* 0x000fe2000f8218ff */
[----:B------:R-:W-:Y:S02]  /*0f20*/  IMAD.IADD R41, R49, 0x1, R53 ;  /* 0x0000000131297824 */ /* 0x000fe400078e0235 */
[----:B------:R-:W-:-:S03]  /*0f30*/  IMAD.WIDE.U32 R50, R50, UR24, R54 ;  /* 0x0000001832327c25 */ /* 0x000fc6000f8e0036 */
[----:B------:R-:W-:Y:S01]  /*0f40*/  LEA.HI.X R41, R48, UR21, R41, 0x3, P1 ;  /* 0x0000001530297c11 */ /* 0x000fe200088f1c29 */
[----:B------:R-:W-:Y:S01]  /*0f50*/  IMAD.WIDE.U32 R48, R45, UR14, R36 ;  /* 0x0000000e2d307c25 */ /* 0x000fe2000f8e0024 */
[----:B------:R-:W-:-:S03]  /*0f60*/  LEA R52, P1, R50, UR20, 0x3 ;  /* 0x0000001432347c11 */ /* 0x000fc6000f8218ff */
[----:B------:R-:W-:Y:S02]  /*0f70*/  VIADD R44, R49, UR7 ;  /* 0x00000007312c7c36 */ /* 0x000fe40008000000 */
[----:B------:R-:W-:-:S05]  /*0f80*/  IMAD.IADD R53, R53, 0x1, R51 ;  /* 0x0000000135357824 */ /* 0x000fca00078e0233 */
[----:B------:R-:W-:Y:S01]  /*0f90*/  LEA.HI.X R53, R50, UR21, R53, 0x3, P1 ;  /* 0x0000001532357c11 */ /* 0x000fe200088f1c35 */
[----:B------:R-:W-:Y:S01]  /*0fa0*/  IMAD.WIDE.U32 R50, R48, UR23, R8 ;  /* 0x0000001730327c25 */ /* 0x000fe2000f8e0008 */
[----:B------:R-:W-:-:S04]  /*0fb0*/  UIADD3 UR7, UR5, 0x1, URZ ;  /* 0x0000000105077890 */ /* 0x000fc8000fffe03f */
[----:B------:R-:W-:-:S04]  /*0fc0*/  USHF.R.S32.HI UR11, URZ, 0x1f, UR7 ;  /* 0x0000001f3f0b7899 */ /* 0x000fc80008011407 */
[----:B------:R-:W-:Y:S01]  /*0fd0*/  UIMAD UR11, UR11, UR16, URZ ;  /* 0x000000100b0b72a4 */ /* 0x000fe2000f8e023f */
[----:B------:R-:W-:-:S03]  /*0fe0*/  IMAD.WIDE.U32 R32, R47, UR7, R32 ;  /* 0x000000072f207c25 */ /* 0x000fc6000f8e0020 */
[----:B------:R-:W-:-:S06]  /*0ff0*/  UIMAD UR11, UR7, UR17, UR11 ;  /* 0x00000011070b72a4 */ /* 0x000fcc000f8e020b */
[----:B------:R-:W-:Y:S01]  /*1000*/  VIADD R33, R33, UR11 ;  /* 0x0000000b21217c36 */ /* 0x000fe20008000000 */
[-C--:B--2---:R-:W-:Y:S02]  /*1010*/  DMUL R42, R20, R38.reuse ;  /* 0x00000026142a7228 */ /* 0x084fe40000000000 */
[----:B------:R-:W-:-:S05]  /*1020*/  DMUL R58, R18, R38 ;  /* 0x00000026123a7228 */ /* 0x000fca0000000000 */
[----:B------:R0:W-:Y:S04]  /*1030*/  REDG.E.ADD.F64.RN.STRONG.GPU desc[UR12][R60.64], R42 ;  /* 0x0000002a3c0079a6 */ /* 0x0001e8000c10ff8c */
[----:B------:R1:W-:Y:S01]  /*1040*/  REDG.E.ADD.F64.RN.STRONG.GPU desc[UR12][R56.64], R58 ;  /* 0x0000003a380079a6 */ /* 0x0003e2000c10ff8c */
[----:B0-----:R-:W-:Y:S01]  /*1050*/  DMUL R42, R22, R38 ;  /* 0x00000026162a7228 */ /* 0x001fe20000000000 */
[----:B-1----:R-:W-:-:S06]  /*1060*/  IMAD R57, R44, UR23, RZ ;  /* 0x000000172c397c24 */ /* 0x002fcc000f8e02ff */
[----:B------:R0:W-:Y:S01]  /*1070*/  REDG.E.ADD.F64.RN.STRONG.GPU desc[UR12][R40.64], R42 ;  /* 0x0000002a280079a6 */ /* 0x0001e2000c10ff8c */
[----:B------:R-:W-:Y:S01]  /*1080*/  IMAD R57, R48, UR9, R57 ;  /* 0x0000000930397c24 */ /* 0x000fe2000f8e0239 */
[----:B------:R-:W-:-:S03]  /*1090*/  DMUL R60, R24, R38 ;  /* 0x00000026183c7228 */ /* 0x000fc60000000000 */
[----:B------:R-:W-:-:S04]  /*10a0*/  IMAD.IADD R44, R51, 0x1, R57 ;  /* 0x00000001332c7824 */ /* 0x000fc800078e0239 */
[----:B------:R-:W-:Y:S01]  /*10b0*/  IMAD R51, R44, UR24, RZ ;  /* 0x000000182c337c24 */ /* 0x000fe2000f8e02ff */
[----:B------:R1:W-:Y:S01]  /*10c0*/  REDG.E.ADD.F64.RN.STRONG.GPU desc[UR12][R52.64], R60 ;  /* 0x0000003c340079a6 */ /* 0x0003e2000c10ff8c */
[----:B------:R-:W-:-:S04]  /*10d0*/  IMAD.WIDE.U32 R48, R48, UR23, R34 ;  /* 0x0000001730307c25 */ /* 0x000fc8000f8e0022 */
[----:B0-----:R-:W-:-:S04]  /*10e0*/  IMAD.WIDE.U32 R42, R50, UR24, R10 ;  /* 0x00000018322a7c25 */ /* 0x001fc8000f8e000a */
[----:B------:R-:W-:Y:S01]  /*10f0*/  IMAD R51, R50, UR10, R51 ;  /* 0x0000000a32337c24 */ /* 0x000fe2000f8e0233 */
[----:B------:R-:W-:Y:S01]  /*1100*/  LEA R40, P1, R42, UR20, 0x3 ;  /* 0x000000142a287c11 */ /* 0x000fe2000f8218ff */
[----:B------:R-:W-:-:S03]  /*1110*/  IMAD.IADD R57, R57, 0x1, R49 ;  /* 0x0000000139397824 */ /* 0x000fc600078e0231 */
[----:B------:R-:W-:Y:S01]  /*1120*/  IADD3 R41, R43, R51, RZ ;  /* 0x000000332b297210 */ /* 0x000fe20007ffe0ff */
[----:B------:R-:W-:-:S03]  /*1130*/  IMAD.WIDE.U32 R58, R50, UR24, R54 ;  /* 0x00000018323a7c25 */ /* 0x000fc6000f8e0036 */
[----:B------:R-:W-:Y:S01]  /*1140*/  LEA.HI.X R41, R42, UR21, R41, 0x3, P1 ;  /* 0x000000152a297c11 */ /* 0x000fe200088f1c29 */
[----:B------:R-:W-:Y:S01]  /*1150*/  DMUL R42, R26, R38 ;  /* 0x000000261a2a7228 */ /* 0x000fe20000000000 */
[----:B-1----:R-:W-:Y:S01]  /*1160*/  IMAD R53, R57, UR24, RZ ;  /* 0x0000001839357c24 */ /* 0x002fe2000f8e02ff */
[----:B------:R-:W-:Y:S01]  /*1170*/  LEA R50, P1, R58, UR20, 0x3 ;  /* 0x000000143a327c11 */ /* 0x000fe2000f8218ff */
[----:B------:R-:W-:Y:S02]  /*1180*/  IMAD.IADD R51, R51, 0x1, R59 ;  /* 0x0000000133337824 */ /* 0x000fe400078e023b */
[----:B------:R-:W-:Y:S02]  /*1190*/  IMAD.WIDE.U32 R56, R48, UR24, R10 ;  /* 0x0000001830387c25 */ /* 0x000fe4000f8e000a */
[----:B------:R0:W-:Y:S01]  /*11a0*/  REDG.E.ADD.F64.RN.STRONG.GPU desc[UR12][R40.64], R42 ;  /* 0x0000002a280079a6 */ /* 0x0001e2000c10ff8c */
[----:B------:R-:W-:Y:S01]  /*11b0*/  LEA.HI.X R51, R58, UR21, R51, 0x3, P1 ;  /* 0x000000153a337c11 */ /* 0x000fe200088f1c33 */
[----:B------:R-:W-:-:S02]  /*11c0*/  IMAD R53, R48, UR10, R53 ;  /* 0x0000000a30357c24 */ /* 0x000fc4000f8e0235 */
[----:B------:R-:W-:Y:S01]  /*11d0*/  IMAD.WIDE.U32 R48, R48, UR24, R54 ;  /* 0x0000001830307c25 */ /* 0x000fe2000f8e0036 */
[----:B------:R-:W-:-:S03]  /*11e0*/  LEA R52, P2, R32, UR18, 0x3 ;  /* 0x0000001220347c11 */ /* 0x000fc6000f8418ff */
[----:B------:R-:W-:Y:S02]  /*11f0*/  IMAD.IADD R47, R53, 0x1, R49 ;  /* 0x00000001352f7824 */ /* 0x000fe400078e0231 */
[----:B0-----:R-:W-:Y:S01]  /*1200*/  IMAD.IADD R41, R57, 0x1, R53 ;  /* 0x0000000139297824 */ /* 0x001fe200078e0235 */
[----:B------:R-:W-:Y:S01]  /*1210*/  LEA R40, P1, R56, UR20, 0x3 ;  /* 0x0000001438287c11 */ /* 0x000fe2000f8218ff */
[----:B------:R-:W-:-:S03]  /*1220*/  DMUL R42, R28, R38 ;  /* 0x000000261c2a7228 */ /* 0x000fc60000000000 */
[----:B------:R-:W-:Y:S01]  /*1230*/  LEA.HI.X R41, R56, UR21, R41, 0x3, P1 ;  /* 0x0000001538297c11 */ /* 0x000fe200088f1c29 */
[-C--:B------:R-:W-:Y:S01]  /*1240*/  DMUL R56, R14, R38.reuse ;  /* 0x000000260e387228 */ /* 0x080fe20000000000 */
[----:B------:R-:W-:Y:S01]  /*1250*/  LEA R46, P1, R48, UR20, 0x3 ;  /* 0x00000014302e7c11 */ /* 0x000fe2000f8218ff */
[----:B------:R-:W-:Y:S01]  /*1260*/  DMUL R38, R16, R38 ;  /* 0x0000002610267228 */ /* 0x000fe20000000000 */
[----:B------:R-:W-:Y:S01]  /*1270*/  LEA.HI.X R53, R32, UR19, R33, 0x3, P2 ;  /* 0x0000001320357c11 */ /* 0x000fe200090f1c21 */
[----:B------:R0:W-:Y:S01]  /*1280*/  REDG.E.ADD.F64.RN.STRONG.GPU desc[UR12][R50.64], R42 ;  /* 0x0000002a320079a6 */ /* 0x0001e2000c10ff8c */
[----:B------:R-:W-:-:S03]  /*1290*/  LEA.HI.X R47, R48, UR21, R47, 0x3, P1 ;  /* 0x00000015302f7c11 */ /* 0x000fc600088f1c2f */
[----:B------:R1:W-:Y:S04]  /*12a0*/  REDG.E.ADD.F64.RN.STRONG.GPU desc[UR12][R40.64], R56 ;  /* 0x00000038280079a6 */ /* 0x0003e8000c10ff8c */
[----:B------:R2:W-:Y:S04]  /*12b0*/  REDG.E.ADD.F64.RN.STRONG.GPU desc[UR12][R46.64], R38 ;  /* 0x000000262e0079a6 */ /* 0x0005e8000c10ff8c */
[----:B------:R3:W4:Y:S01]  /*12c0*/  LDG.E.64 R32, desc[UR12][R52.64] ;  /* 0x0000000c34207981 */ /* 0x000722000c1e1b00 */
[----:B------:R-:W-:-:S04]  /*12d0*/  UIMAD UR7, UR4, UR15, UR7 ;  /* 0x0000000f040772a4 */ /* 0x000fc8000f8e0207 */
[----:B------:R-:W-:Y:S02]  /*12e0*/  USHF.R.S32.HI UR11, URZ, 0x1f, UR7 ;  /* 0x0000001f3f0b7899 */ /* 0x000fe40008011407 */
[----:B------:R-:W-:Y:S02]  /*12f0*/  UIMAD UR14, UR8, UR7, URZ ;  /* 0x00000007080e72a4 */ /* 0x000fe4000f8e023f */
[C---:B0-----:R-:W-:Y:S02]  /*1300*/  IMAD.WIDE.U32 R42, R45.reuse, UR7, R6 ;  /* 0x000000072d2a7c25 */ /* 0x041fe4000f8e0006 */
[----:B------:R-:W-:Y:S02]  /*1310*/  UIMAD UR11, UR11, UR22, UR14 ;  /* 0x000000160b0b72a4 */ /* 0x000fe4000f8e020e */
[----:B------:R-:W-:-:S04]  /*1320*/  IMAD.WIDE.U32 R36, R45, UR7, R36 ;  /* 0x000000072d247c25 */ /* 0x000fc8000f8e0024 */
[----:B------:R-:W-:Y:S01]  /*1330*/  IMAD.WIDE.U32 R48, R42, UR23, R8 ;  /* 0x000000172a307c25 */ /* 0x000fe2000f8e0008 */
[----:B------:R-:W-:-:S03]  /*1340*/  IADD3 R37, R37, UR11, RZ ;  /* 0x0000000b25257c10 */ /* 0x000fc6000fffe0ff */
[----:B------:R-:W-:Y:S02]  /*1350*/  VIADD R43, R43, UR11 ;  /* 0x0000000b2b2b7c36 */ /* 0x000fe40008000000 */
[----:B------:R-:W-:Y:S02]  /*1360*/  IMAD R37, R37, UR23, RZ ;  /* 0x0000001725257c24 */ /* 0x000fe4000f8e02ff */
[----:B------:R-:W-:Y:S02]  /*1370*/  IMAD R43, R43, UR23, RZ ;  /* 0x000000172b2b7c24 */ /* 0x000fe4000f8e02ff */
[----:B-1----:R-:W-:-:S04]  /*1380*/  IMAD.WIDE.U32 R40, R48, UR24, R10 ;  /* 0x0000001830287c25 */ /* 0x002fc8000f8e000a */
[C---:B------:R-:W-:Y:S02]  /*1390*/  IMAD R51, R42.reuse, UR9, R43 ;  /* 0x000000092a337c24 */ /* 0x040fe4000f8e022b */
[----:B------:R-:W-:-:S04]  /*13a0*/  IMAD.WIDE.U32 R42, R42, UR23, R34 ;  /* 0x000000172a2a7c25 */ /* 0x000fc8000f8e0022 */
[----:B--2---:R-:W-:Y:S02]  /*13b0*/  IMAD.IADD R38, R49, 0x1, R51 ;  /* 0x0000000131267824 */ /* 0x004fe400078e0233 */
[----:B------:R-:W-:Y:S02]  /*13c0*/  IMAD.IADD R44, R51, 0x1, R43 ;  /* 0x00000001332c7824 */ /* 0x000fe400078e022b */
[----:B---3--:R-:W-:Y:S01]  /*13d0*/  IMAD R53, R38, UR24, RZ ;  /* 0x0000001826357c24 */ /* 0x008fe2000f8e02ff */
[----:B------:R-:W-:Y:S01]  /*13e0*/  LEA R38, P1, R40, UR20, 0x3 ;  /* 0x0000001428267c11 */ /* 0x000fe2000f8218ff */
[----:B------:R-:W-:-:S04]  /*13f0*/  IMAD.WIDE.U32 R46, R36, UR23, R8 ;  /* 0x00000017242e7c25 */ /* 0x000fc8000f8e0008 */
[----:B------:R-:W-:Y:S02]  /*1400*/  IMAD R53, R48, UR10, R53 ;  /* 0x0000000a30357c24 */ /* 0x000fe4000f8e0235 */
[----:B------:R-:W-:Y:S02]  /*1410*/  IMAD R49, R36, UR9, R37 ;  /* 0x0000000924317c24 */ /* 0x000fe4000f8e0225 */
[----:B------:R-:W-:Y:S02]  /*1420*/  IMAD.IADD R39, R41, 0x1, R53 ;  /* 0x0000000129277824 */ /* 0x000fe400078e0235 */
[----:B------:R-:W-:Y:S02]  /*1430*/  IMAD R57, R44, UR24, RZ ;  /* 0x000000182c397c24 */ /* 0x000fe4000f8e02ff */
[----:B------:R-:W-:Y:S01]  /*1440*/  IMAD.WIDE.U32 R36, R36, UR23, R34 ;  /* 0x0000001724247c25 */ /* 0x000fe2000f8e0022 */
[----:B------:R-:W-:-:S03]  /*1450*/  LEA.HI.X R39, R40, UR21, R39, 0x3, P1 ;  /* 0x0000001528277c11 */ /* 0x000fc600088f1c27 */
[----:B------:R-:W-:Y:S02]  /*1460*/  IMAD.IADD R43, R47, 0x1, R49 ;  /* 0x000000012f2b7824 */ /* 0x000fe400078e0231 */
[----:B------:R-:W-:-:S04]  /*1470*/  IMAD.WIDE.U32 R40, R42, UR24, R10 ;  /* 0x000000182a287c25 */ /* 0x000fc8000f8e000a */
[----:B------:R-:W-:Y:S01]  /*1480*/  IMAD R57, R42, UR10, R57 ;  /* 0x0000000a2a397c24 */ /* 0x000fe2000f8e0239 */
[----:B------:R-:W-:Y:S01]  /*1490*/  LEA R52, P2, R40, UR20, 0x3 ;  /* 0x0000001428347c11 */ /* 0x000fe2000f8418ff */
[----:B------:R-:W-:-:S04]  /*14a0*/  IMAD.WIDE.U32 R34, R48, UR24, R54 ;  /* 0x0000001830227c25 */ /* 0x000fc8000f8e0036 */
[----:B------:R-:W-:Y:S01]  /*14b0*/  IMAD R47, R43, UR24, RZ ;  /* 0x000000182b2f7c24 */ /* 0x000fe2000f8e02ff */
[----:B------:R-:W-:Y:S01]  /*14c0*/  LEA R50, P1, R34, UR20, 0x3 ;  /* 0x0000001422327c11 */ /* 0x000fe2000f8218ff */
[----:B------:R-:W-:Y:S02]  /*14d0*/  IMAD.IADD R51, R49, 0x1, R37 ;  /* 0x0000000131337824 */ /* 0x000fe400078e0225 */
[----:B------:R-:W-:Y:S02]  /*14e0*/  IMAD.IADD R41, R41, 0x1, R57 ;  /* 0x0000000129297824 */ /* 0x000fe400078e0239 */
[----:B------:R-:W-:-:S04]  /*14f0*/  IMAD.WIDE.U32 R42, R42, UR24, R54 ;  /* 0x000000182a2a7c25 */ /* 0x000fc8000f8e0036 */
[----:B------:R-:W-:-:S04]  /*1500*/  IMAD.WIDE.U32 R44, R46, UR24, R10 ;  /* 0x000000182e2c7c25 */ /* 0x000fc8000f8e000a */
[----:B------:R-:W-:Y:S02]  /*1510*/  IMAD R37, R46, UR10, R47 ;  /* 0x0000000a2e257c24 */ /* 0x000fe4000f8e022f */
[----:B------:R-:W-:Y:S02]  /*1520*/  IMAD R51, R51, UR24, RZ ;  /* 0x0000001833337c24 */ /* 0x000fe4000f8e02ff */
[----:B------:R-:W-:Y:S01]  /*1530*/  IMAD.IADD R35, R53, 0x1, R35 ;  /* 0x0000000135237824 */ /* 0x000fe200078e0223 */
[----:B------:R-:W-:Y:S01]  /*1540*/  LEA.HI.X R53, R40, UR21, R41, 0x3, P2 ;  /* 0x0000001528357c11 */ /* 0x000fe200090f1c29 */
[----:B------:R-:W-:-:S04]  /*1550*/  IMAD.WIDE.U32 R46, R46, UR24, R54 ;  /* 0x000000182e2e7c25 */ /* 0x000fc8000f8e0036 */
[----:B------:R-:W-:-:S04]  /*1560*/  IMAD.WIDE.U32 R48, R36, UR24, R10 ;  /* 0x0000001824307c25 */ /* 0x000fc8000f8e000a */
[----:B------:R-:W-:-:S04]  /*1570*/  IMAD.WIDE.U32 R54, R36, UR24, R54 ;  /* 0x0000001824367c25 */ /* 0x000fc8000f8e0036 */
[----:B------:R-:W-:Y:S01]  /*1580*/  IMAD R59, R36, UR10, R51 ;  /* 0x0000000a243b7c24 */ /* 0x000fe2000f8e0233 */
[----:B------:R-:W-:Y:S01]  /*1590*/  LEA.HI.X R51, R34, UR21, R35, 0x3, P1 ;  /* 0x0000001522337c11 */ /* 0x000fe200088f1c23 */
[----:B------:R-:W-:Y:S01]  /*15a0*/  IMAD.IADD R57, R57, 0x1, R43 ;  /* 0x0000000139397824 */ /* 0x000fe200078e022b */
[----:B------:R-:W-:Y:S01]  /*15b0*/  LEA R36, P2, R44, UR20, 0x3 ;  /* 0x000000142c247c11 */ /* 0x000fe2000f8418ff */
[----:B------:R-:W-:Y:S01]  /*15c0*/  IMAD.IADD R35, R37, 0x1, R47 ;  /* 0x0000000125237824 */ /* 0x000fe200078e022f */
[----:B------:R-:W-:Y:S01]  /*15d0*/  IADD3 R43, R45, R37, RZ ;  /* 0x000000252d2b7210 */ /* 0x000fe20007ffe0ff */
[----:B------:R-:W-:Y:S01]  /*15e0*/  UIADD3 UR6, UR6, -0x2, URZ ;  /* 0xfffffffe06067890 */ /* 0x000fe2000fffe03f */
[----:B------:R-:W-:Y:S01]  /*15f0*/  LEA R40, P1, R42, UR20, 0x3 ;  /* 0x000000142a287c11 */ /* 0x000fe2000f8218ff */
[----:B------:R-:W-:Y:S01]  /*1600*/  IMAD.IADD R45, R59, 0x1, R55 ;  /* 0x000000013b2d7824 */ /* 0x000fe200078e0237 */
[----:B------:R-:W-:Y:S02]  /*1610*/  LEA R34, P3, R46, UR20, 0x3 ;  /* 0x000000142e227c11 */ /* 0x000fe4000f8618ff */
[----:B------:R-:W-:Y:S01]  /*1620*/  LEA.HI.X R37, R44, UR21, R43, 0x3, P2 ;  /* 0x000000152c257c11 */ /* 0x000fe200090f1c2b */
[----:B------:R-:W-:Y:S01]  /*1630*/  IMAD.IADD R43, R49, 0x1, R59 ;  /* 0x00000001312b7824 */ /* 0x000fe200078e023b */
[----:B------:R-:W-:-:S02]  /*1640*/  LEA.HI.X R41, R42, UR21, R57, 0x3, P1 ;  /* 0x000000152a297c11 */ /* 0x000fc400088f1c39 */
[----:B------:R-:W-:Y:S02]  /*1650*/  LEA.HI.X R35, R46, UR21, R35, 0x3, P3 ;  /* 0x000000152e237c11 */ /* 0x000fe400098f1c23 */
[----:B------:R-:W-:Y:S02]  /*1660*/  LEA R42, P1, R48, UR20, 0x3 ;  /* 0x00000014302a7c11 */ /* 0x000fe4000f8218ff */
[----:B------:R-:W-:Y:S02]  /*1670*/  LEA R44, P2, R54, UR20, 0x3 ;  /* 0x00000014362c7c11 */ /* 0x000fe4000f8418ff */
[----:B------:R-:W-:Y:S02]  /*1680*/  LEA.HI.X R43, R48, UR21, R43, 0x3, P1 ;  /* 0x00000015302b7c11 */ /* 0x000fe400088f1c2b */
[----:B------:R-:W-:Y:S02]  /*1690*/  ISETP.NE.AND P1, PT, RZ, UR6, PT ;  /* 0x00000006ff007c0c */ /* 0x000fe4000bf25270 */
[----:B------:R-:W-:Y:S01]  /*16a0*/  LEA.HI.X R45, R54, UR21, R45, 0x3, P2 ;  /* 0x00000015362d7c11 */ /* 0x000fe200090f1c2d */
[----:B------:R-:W-:Y:S01]  /*16b0*/  UIADD3 UR5, UR5, 0x2, URZ ;  /* 0x0000000205057890 */ /* 0x000fe2000fffe03f */
[----:B----4-:R-:W-:-:S02]  /*16c0*/  DMUL R46, R20, R32 ;  /* 0x00000020142e7228 */ /* 0x010fc40000000000 */
[-C--:B------:R-:W-:Y:S02]  /*16d0*/  DMUL R56, R18, R32.reuse ;  /* 0x0000002012387228 */ /* 0x080fe40000000000 */
[-C--:B------:R-:W-:Y:S02]  /*16e0*/  DMUL R58, R22, R32.reuse ;  /* 0x00000020163a7228 */ /* 0x080fe40000000000 */
[-C--:B------:R-:W-:Y:S01]  /*16f0*/  DMUL R48, R24, R32.reuse ;  /* 0x0000002018307228 */ /* 0x080fe20000000000 */
[----:B------:R0:W-:Y:S01]  /*1700*/  REDG.E.ADD.F64.RN.STRONG.GPU desc[UR12][R38.64], R46 ;  /* 0x0000002e260079a6 */ /* 0x0001e2000c10ff8c */
[-C--:B------:R-:W-:Y:S02]  /*1710*/  DMUL R54, R26, R32.reuse ;  /* 0x000000201a367228 */ /* 0x080fe40000000000 */
[-C--:B------:R-:W-:Y:S01]  /*1720*/  DMUL R60, R28, R32.reuse ;  /* 0x000000201c3c7228 */ /* 0x080fe20000000000 */
[----:B------:R1:W-:Y:S04]  /*1730*/  REDG.E.ADD.F64.RN.STRONG.GPU desc[UR12][R50.64], R56 ;  /* 0x00000038320079a6 */ /* 0x0003e8000c10ff8c */
[----:B------:R1:W-:Y:S04]  /*1740*/  REDG.E.ADD.F64.RN.STRONG.GPU desc[UR12][R52.64], R58 ;  /* 0x0000003a340079a6 */ /* 0x0003e8000c10ff8c */
[----:B------:R1:W-:Y:S01]  /*1750*/  REDG.E.ADD.F64.RN.STRONG.GPU desc[UR12][R40.64], R48 ;  /* 0x00000030280079a6 */ /* 0x0003e2000c10ff8c */
[----:B0-----:R-:W-:-:S02]  /*1760*/  DMUL R38, R14, R32 ;  /* 0x000000200e267228 */ /* 0x001fc40000000000 */
[----:B------:R-:W-:Y:S01]  /*1770*/  DMUL R32, R16, R32 ;  /* 0x0000002010207228 */ /* 0x000fe20000000000 */
[----:B------:R1:W-:Y:S04]  /*1780*/  REDG.E.ADD.F64.RN.STRONG.GPU desc[UR12][R36.64], R54 ;  /* 0x00000036240079a6 */ /* 0x0003e8000c10ff8c */
[----:B------:R1:W-:Y:S04]  /*1790*/  REDG.E.ADD.F64.RN.STRONG.GPU desc[UR12][R34.64], R60 ;  /* 0x0000003c220079a6 */ /* 0x0003e8000c10ff8c */
[----:B------:R1:W-:Y:S04]  /*17a0*/  REDG.E.ADD.F64.RN.STRONG.GPU desc[UR12][R42.64], R38 ;  /* 0x000000262a0079a6 */ /* 0x0003e8000c10ff8c */
[----:B------:R1:W-:Y:S01]  /*17b0*/  REDG.E.ADD.F64.RN.STRONG.GPU desc[UR12][R44.64], R32 ;  /* 0x000000202c0079a6 */ /* 0x0003e2000c10ff8c */
[----:B------:R-:W-:Y:S05]  /*17c0*/  @P1 BRA `(.L_x_234) ;  /* 0xfffffff400181947 */ /* 0x000fea000383ffff */
.L_x_233:
[----:B------:R-:W-:Y:S05]  /*17d0*/  @P0 BRA `(.L_x_235) ;  /* 0x0000000400a00947 */ /* 0x000fea0003800000 */
[----:B------:R-:W-:Y:S01]  /*17e0*/  USHF.R.S32.HI UR6, URZ, 0x1f, UR5 ;  /* 0x0000001f3f067899 */ /* 0x000fe20008011405 */
[----:B------:R-:W-:Y:S01]  /*17f0*/  IMAD.MOV.U32 R31, RZ, RZ, R5 ;  /* 0x000000ffff1f7224 */ /* 0x000fe200078e0005 */
[----:B------:R-:W-:Y:S01]  /*1800*/  ULDC.64 UR16, c[0x0][0x2c8] ;  /* 0x0000b20000107ab9 */ /* 0x000fe20000000a00 */
[----:B------:R-:W-:Y:S01]  /*1810*/  ULDC UR11, c[0x0][0x250] ;  /* 0x00009400000b7ab9 */ /* 0x000fe20000000800 */
[----:B------:R-:W-:Y:S02]  /*1820*/  UIMAD UR6, UR6, UR16, URZ ;  /* 0x00000010060672a4 */ /* 0x000fe4000f8e023f */
[----:B-1----:R-:W-:Y:S02]  /*1830*/  IMAD.U32 R33, RZ, RZ, UR16 ;  /* 0x00000010ff217e24 */ /* 0x002fe4000f8e00ff */
[----:B------:R-:W-:Y:S02]  /*1840*/  UIMAD UR6, UR5, UR17, UR6 ;  /* 0x00000011050672a4 */ /* 0x000fe4000f8e0206 */
[----:B------:R-:W-:Y:S01]  /*1850*/  IMAD.WIDE.U32 R30, R33, UR5, R30 ;  /* 0x00000005211e7c25 */ /* 0x000fe2000f8e001e */
[----:B------:R-:W-:-:S03]  /*1860*/  ULDC.64 UR16, c[0x0][0x290] ;  /* 0x0000a40000107ab9 */ /* 0x000fc60000000a00 */
[----:B------:R-:W-:Y:S01]  /*1870*/  VIADD R5, R31, UR6 ;  /* 0x000000061f057c36 */ /* 0x000fe20008000000 */
[----:B------:R-:W-:-:S04]  /*1880*/  LEA R40, P0, R30, UR16, 0x3 ;  /* 0x000000101e287c11 */ /* 0x000fc8000f8018ff */
[----:B------:R-:W-:-:S06]  /*1890*/  LEA.HI.X R41, R30, UR17, R5, 0x3, P0 ;  /* 0x000000111e297c11 */ /* 0x000fcc00080f1c05 */
[----:B------:R-:W2:Y:S01]  /*18a0*/  LDG.E.64 R40, desc[UR12][R40.64] ;  /* 0x0000000c28287981 */ /* 0x000ea2000c1e1b00 */
[----:B------:R-:W-:Y:S01]  /*18b0*/  UIMAD UR5, UR4, UR15, UR5 ;  /* 0x0000000f040572a4 */ /* 0x000fe2000f8e0205 */
[----:B------:R-:W-:Y:S01]  /*18c0*/  SHF.R.S32.HI R47, RZ, 0x1f, R6 ;  /* 0x0000001fff2f7819 */ /* 0x000fe20000011406 */
[----:B------:R-:W-:Y:S01]  /*18d0*/  IMAD.U32 R31, RZ, RZ, UR11 ;  /* 0x0000000bff1f7e24 */ /* 0x000fe2000f8e00ff */
[----:B------:R-:W-:Y:S01]  /*18e0*/  MOV R46, R6 ;  /* 0x00000006002e7202 */ /* 0x000fe20000000f00 */
[----:B------:R-:W-:Y:S01]  /*18f0*/  USHF.R.S32.HI UR6, URZ, 0x1f, UR5 ;  /* 0x0000001f3f067899 */ /* 0x000fe20008011405 */
[----:B------:R-:W-:Y:S01]  /*1900*/  SHF.R.S32.HI R5, RZ, 0x1f, R4 ;  /* 0x0000001fff057819 */ /* 0x000fe20000011404 */
[----:B------:R-:W-:Y:S01]  /*1910*/  UIMAD UR7, UR8, UR5, URZ ;  /* 0x00000005080772a4 */ /* 0x000fe2000f8e023f */
[----:B------:R-:W-:Y:S01]  /*1920*/  SHF.R.S32.HI R39, RZ, 0x1f, R8 ;  /* 0x0000001fff277819 */ /* 0x000fe20000011408 */
[C---:B------:R-:W-:Y:S01]  /*1930*/  IMAD.WIDE.U32 R46, R31.reuse, UR5, R46 ;  /* 0x000000051f2e7c25 */ /* 0x040fe2000f8e002e */
[----:B------:R-:W-:Y:S01]  /*1940*/  SHF.R.S32.HI R33, RZ, 0x1f, R2 ;  /* 0x0000001fff217819 */ /* 0x000fe20000011402 */
[----:B------:R-:W-:Y:S01]  /*1950*/  UIMAD UR6, UR6, UR11, UR7 ;  /* 0x0000000b060672a4 */ /* 0x000fe2000f8e0207 */
[----:B------:R-:W-:Y:S01]  /*1960*/  SHF.R.S32.HI R45, RZ, 0x1f, R0 ;  /* 0x0000001fff2d7819 */ /* 0x000fe20000011400 */
[----:B------:R-:W-:Y:S01]  /*1970*/  IMAD.WIDE.U32 R30, R31, UR5, R4 ;  /* 0x000000051f1e7c25 */ /* 0x000fe2000f8e0004 */
[----:B------:R-:W-:-:S03]  /*1980*/  ULDC UR5, c[0x0][0x258] ;  /* 0x0000960000057ab9 */ /* 0x000fc60000000800 */
[----:B------:R-:W-:Y:S02]  /*1990*/  VIADD R32, R47, UR6 ;  /* 0x000000062f207c36 */ /* 0x000fe40008000000 */
[----:B------:R-:W-:Y:S01]  /*19a0*/  VIADD R5, R31, UR6 ;  /* 0x000000061f057c36 */ /* 0x000fe20008000000 */
[----:B------:R-:W-:Y:S01]  /*19b0*/  ULDC.64 UR6, c[0x0][0x2e8] ;  /* 0x0000ba0000067ab9 */ /* 0x000fe20000000a00 */
[----:B------:R-:W-:Y:S02]  /*19c0*/  IMAD.MOV.U32 R38, RZ, RZ, R8 ;  /* 0x000000ffff267224 */ /* 0x000fe400078e0008 */
[----:B------:R-:W-:Y:S02]  /*19d0*/  IMAD R31, R32, UR5, RZ ;  /* 0x00000005201f7c24 */ /* 0x000fe4000f8e02ff */
[----:B------:R-:W-:Y:S02]  /*19e0*/  IMAD R5, R5, UR5, RZ ;  /* 0x0000000505057c24 */ /* 0x000fe4000f8e02ff */
[----:B------:R-:W-:-:S02]  /*19f0*/  IMAD.MOV.U32 R32, RZ, RZ, R2 ;  /* 0x000000ffff207224 */ /* 0x000fc400078e0002 */
[----:B------:R-:W-:-:S04]  /*1a00*/  IMAD.WIDE.U32 R36, R46, UR5, R38 ;  /* 0x000000052e247c25 */ /* 0x000fc8000f8e0026 */
[----:B------:R-:W-:Y:S01]  /*1a10*/  IMAD R35, R46, UR9, R31 ;  /* 0x000000092e237c24 */ /* 0x000fe2000f8e021f */
[----:B------:R-:W-:Y:S01]  /*1a20*/  SHF.R.S32.HI R31, RZ, 0x1f, R10 ;  /* 0x0000001fff1f7819 */ /* 0x000fe2000001140a */
[----:B------:R-:W-:Y:S02]  /*1a30*/  IMAD R53, R30, UR9, R5 ;  /* 0x000000091e357c24 */ /* 0x000fe4000f8e0205 */
[----:B------:R-:W-:-:S04]  /*1a40*/  IMAD.WIDE.U32 R46, R46, UR5, R32 ;  /* 0x000000052e2e7c25 */ /* 0x000fc8000f8e0020 */
[----:B------:R-:W-:Y:S02]  /*1a50*/  IMAD.IADD R5, R37, 0x1, R35 ;  /* 0x0000000125057824 */ /* 0x000fe400078e0223 */
[----:B------:R-:W-:-:S04]  /*1a60*/  IMAD.WIDE.U32 R38, R30, UR5, R38 ;  /* 0x000000051e267c25 */ /* 0x000fc8000f8e0026 */
[----:B------:R-:W-:Y:S01]  /*1a70*/  IMAD.WIDE.U32 R50, R30, UR5, R32 ;  /* 0x000000051e327c25 */ /* 0x000fe2000f8e0020 */
[----:B------:R-:W-:-:S03]  /*1a80*/  ULDC UR5, c[0x0][0x260] ;  /* 0x0000980000057ab9 */ /* 0x000fc60000000800 */
[----:B------:R-:W-:Y:S01]  /*1a90*/  IMAD R49, R5, UR5, RZ ;  /* 0x0000000505317c24 */ /* 0x000fe2000f8e02ff */
[----:B------:R-:W-:Y:S01]  /*1aa0*/  IADD3 R5, R35, R47, RZ ;  /* 0x0000002f23057210 */ /* 0x000fe20007ffe0ff */
[----:B------:R-:W-:Y:S02]  /*1ab0*/  IMAD.MOV.U32 R30, RZ, RZ, R10 ;  /* 0x000000ffff1e7224 */ /* 0x000fe400078e000a */
[----:B------:R-:W-:Y:S02]  /*1ac0*/  IMAD.IADD R34, R39, 0x1, R53 ;  /* 0x0000000127227824 */ /* 0x000fe400078e0235 */
[----:B------:R-:W-:Y:S02]  /*1ad0*/  IMAD R35, R5, UR5, RZ ;  /* 0x0000000505237c24 */ /* 0x000fe4000f8e02ff */
[----:B------:R-:W-:Y:S02]  /*1ae0*/  IMAD.MOV.U32 R44, RZ, RZ, R0 ;  /* 0x000000ffff2c7224 */ /* 0x000fe400078e0000 */
[----:B------:R-:W-:-:S02]  /*1af0*/  IMAD.IADD R5, R53, 0x1, R51 ;  /* 0x0000000135057824 */ /* 0x000fc400078e0233 */
[----:B------:R-:W-:-:S04]  /*1b00*/  IMAD.WIDE.U32 R32, R36, UR5, R30 ;  /* 0x0000000524207c25 */ /* 0x000fc8000f8e001e */
[----:B------:R-:W-:Y:S01]  /*1b10*/  IMAD R49, R36, UR10, R49 ;  /* 0x0000000a24317c24 */ /* 0x000fe2000f8e0231 */
[----:B------:R-:W-:Y:S01]  /*1b20*/  LEA R48, P0, R32, UR6, 0x3 ;  /* 0x0000000620307c11 */ /* 0x000fe2000f8018ff */
[----:B------:R-:W-:Y:S02]  /*1b30*/  IMAD R39, R34, UR5, RZ ;  /* 0x0000000522277c24 */ /* 0x000fe4000f8e02ff */
[----:B------:R-:W-:-:S04]  /*1b40*/  IMAD.WIDE.U32 R36, R36, UR5, R44 ;  /* 0x0000000524247c25 */ /* 0x000fc8000f8e002c */
[----:B------:R-:W-:Y:S02]  /*1b50*/  IMAD R57, R5, UR5, RZ ;  /* 0x0000000505397c24 */ /* 0x000fe4000f8e02ff */
[----:B------:R-:W-:-:S04]  /*1b60*/  IMAD.WIDE.U32 R42, R46, UR5, R30 ;  /* 0x000000052e2a7c25 */ /* 0x000fc8000f8e001e */
[----:B------:R-:W-:Y:S01]  /*1b70*/  IMAD R51, R46, UR10, R35 ;  /* 0x0000000a2e337c24 */ /* 0x000fe2000f8e0223 */
[----:B------:R-:W-:Y:S01]  /*1b80*/  LEA R52, P2, R42, UR6, 0x3 ;  /* 0x000000062a347c11 */ /* 0x000fe2000f8418ff */
[----:B------:R-:W-:-:S04]  /*1b90*/  IMAD.WIDE.U32 R34, R38, UR5, R30 ;  /* 0x0000000526227c25 */ /* 0x000fc8000f8e001e */
[----:B------:R-:W-:Y:S02]  /*1ba0*/  IMAD R5, R38, UR10, R39 ;  /* 0x0000000a26057c24 */ /* 0x000fe4000f8e0227 */
[----:B------:R-:W-:Y:S02]  /*1bb0*/  IMAD.IADD R33, R33, 0x1, R49 ;  /* 0x0000000121217824 */ /* 0x000fe400078e0231 */
[----:B------:R-:W-:-:S04]  /*1bc0*/  IMAD.WIDE.U32 R46, R46, UR5, R44 ;  /* 0x000000052e2e7c25 */ /* 0x000fc8000f8e002c */
[----:B------:R-:W-:Y:S01]  /*1bd0*/  IMAD.WIDE.U32 R38, R38, UR5, R44 ;  /* 0x0000000526267c25 */ /* 0x000fe2000f8e002c */
[----:B------:R-:W-:-:S03]  /*1be0*/  LEA R54, P3, R46, UR6, 0x3 ;  /* 0x000000062e367c11 */ /* 0x000fc6000f8618ff */
[----:B------:R-:W-:-:S04]  /*1bf0*/  IMAD.WIDE.U32 R30, R50, UR5, R30 ;  /* 0x00000005321e7c25 */ /* 0x000fc8000f8e001e */
[----:B------:R-:W-:-:S04]  /*1c00*/  IMAD.WIDE.U32 R44, R50, UR5, R44 ;  /* 0x00000005322c7c25 */ /* 0x000fc8000f8e002c */
[----:B------:R-:W-:Y:S01]  /*1c10*/  IMAD R57, R50, UR10, R57 ;  /* 0x0000000a32397c24 */ /* 0x000fe2000f8e0239 */
[----:B------:R-:W-:Y:S01]  /*1c20*/  LEA R50, P1, R36, UR6, 0x3 ;  /* 0x0000000624327c11 */ /* 0x000fe2000f8218ff */
[----:B------:R-:W-:Y:S01]  /*1c30*/  IMAD.IADD R53, R49, 0x1, R37 ;  /* 0x0000000131357824 */ /* 0x000fe200078e0225 */
[----:B------:R-:W-:Y:S01]  /*1c40*/  LEA.HI.X R49, R32, UR7, R33, 0x3, P0 ;  /* 0x0000000720317c11 */ /* 0x000fe200080f1c21 */
[----:B------:R-:W-:Y:S01]  /*1c50*/  IMAD.IADD R43, R43, 0x1, R51 ;  /* 0x000000012b2b7824 */ /* 0x000fe200078e0233 */
[----:B------:R-:W-:Y:S01]  /*1c60*/  LEA R32, P0, R34, UR6, 0x3 ;  /* 0x0000000622207c11 */ /* 0x000fe2000f8018ff */
[----:B------:R-:W-:Y:S01]  /*1c70*/  IMAD.IADD R37, R51, 0x1, R47 ;  /* 0x0000000133257824 */ /* 0x000fe200078e022f */
[----:B------:R-:W-:Y:S01]  /*1c80*/  LEA.HI.X R51, R36, UR7, R53, 0x3, P1 ;  /* 0x0000000724337c11 */ /* 0x000fe200088f1c35 */
[----:B------:R-:W-:Y:S01]  /*1c90*/  IMAD.IADD R33, R35, 0x1, R5 ;  /* 0x0000000123217824 */ /* 0x000fe200078e0205 */
[----:B------:R-:W-:Y:S01]  /*1ca0*/  IADD3 R35, R5, R39, RZ ;  /* 0x0000002705237210 */ /* 0x000fe20007ffe0ff */
[----:B------:R-:W-:Y:S01]  /*1cb0*/  IMAD.IADD R5, R31, 0x1, R57 ;  /* 0x000000011f057824 */ /* 0x000fe200078e0239 */
[----:B------:R-:W-:-:S02]  /*1cc0*/  LEA.HI.X R53, R42, UR7, R43, 0x3, P2 ;  /* 0x000000072a357c11 */ /* 0x000fc400090f1c2b */
[----:B------:R-:W-:Y:S02]  /*1cd0*/  LEA R42, P2, R30, UR6, 0x3 ;  /* 0x000000061e2a7c11 */ /* 0x000fe4000f8418ff */
[----:B------:R-:W-:Y:S02]  /*1ce0*/  LEA R36, P1, R38, UR6, 0x3 ;  /* 0x0000000626247c11 */ /* 0x000fe4000f8218ff */
[----:B------:R-:W-:Y:S01]  /*1cf0*/  LEA.HI.X R43, R30, UR7, R5, 0x3, P2 ;  /* 0x000000071e2b7c11 */ /* 0x000fe200090f1c05 */
[----:B------:R-:W-:Y:S01]  /*1d00*/  IMAD.IADD R5, R57, 0x1, R45 ;  /* 0x0000000139057824 */ /* 0x000fe200078e022d */
[----:B------:R-:W-:Y:S02]  /*1d10*/  LEA.HI.X R55, R46, UR7, R37, 0x3, P3 ;  /* 0x000000072e377c11 */ /* 0x000fe400098f1c25 */
[----:B------:R-:W-:Y:S02]  /*1d20*/  LEA.HI.X R33, R34, UR7, R33, 0x3, P0 ;  /* 0x0000000722217c11 */ /* 0x000fe400080f1c21 */
[----:B------:R-:W-:-:S02]  /*1d30*/  LEA.HI.X R37, R38, UR7, R35, 0x3, P1 ;  /* 0x0000000726257c11 */ /* 0x000fc400088f1c23 */
[----:B------:R-:W-:-:S04]  /*1d40*/  LEA R30, P0, R44, UR6, 0x3 ;  /* 0x000000062c1e7c11 */ /* 0x000fc8000f8018ff */
[----:B------:R-:W-:Y:S01]  /*1d50*/  LEA.HI.X R31, R44, UR7, R5, 0x3, P0 ;  /* 0x000000072c1f7c11 */ /* 0x000fe200080f1c05 */
[-C--:B--2---:R-:W-:Y:S02]  /*1d60*/  DMUL R34, R20, R40.reuse ;  /* 0x0000002814227228 */ /* 0x084fe40000000000 */
[-C--:B------:R-:W-:Y:S02]  /*1d70*/  DMUL R46, R18, R40.reuse ;  /* 0x00000028122e7228 */ /* 0x080fe40000000000 */
[-C--:B------:R-:W-:Y:S02]  /*1d80*/  DMUL R38, R22, R40.reuse ;  /* 0x0000002816267228 */ /* 0x080fe40000000000 */
[-C--:B------:R-:W-:Y:S01]  /*1d90*/  DMUL R56, R24, R40.reuse ;  /* 0x0000002818387228 */ /* 0x080fe20000000000 */
[----:B------:R0:W-:Y:S01]  /*1da0*/  REDG.E.ADD.F64.RN.STRONG.GPU desc[UR12][R48.64], R34 ;  /* 0x00000022300079a6 */ /* 0x0001e2000c10ff8c */
[-C--:B------:R-:W-:Y:S02]  /*1db0*/  DMUL R44, R26, R40.reuse ;  /* 0x000000281a2c7228 */ /* 0x080fe40000000000 */
[-C--:B------:R-:W-:Y:S01]  /*1dc0*/  DMUL R58, R28, R40.reuse ;  /* 0x000000281c3a7228 */ /* 0x080fe20000000000 */
[----:B------:R0:W-:Y:S01]  /*1dd0*/  REDG.E.ADD.F64.RN.STRONG.GPU desc[UR12][R50.64], R46 ;  /* 0x0000002e320079a6 */ /* 0x0001e2000c10ff8c */
[----:B------:R-:W-:-:S02]  /*1de0*/  DMUL R60, R14, R40 ;  /* 0x000000280e3c7228 */ /* 0x000fc40000000000 */
[----:B------:R-:W-:Y:S01]  /*1df0*/  DMUL R40, R16, R40 ;  /* 0x0000002810287228 */ /* 0x000fe20000000000 */
[----:B------:R0:W-:Y:S04]  /*1e00*/  REDG.E.ADD.F64.RN.STRONG.GPU desc[UR12][R52.64], R38 ;  /* 0x00000026340079a6 */ /* 0x0001e8000c10ff8c */
[----:B------:R0:W-:Y:S04]  /*1e10*/  REDG.E.ADD.F64.RN.STRONG.GPU desc[UR12][R54.64], R56 ;  /* 0x00000038360079a6 */ /* 0x0001e8000c10ff8c */
[----:B------:R0:W-:Y:S04]  /*1e20*/  REDG.E.ADD.F64.RN.STRONG.GPU desc[UR12][R32.64], R44 ;  /* 0x0000002c200079a6 */ /* 0x0001e8000c10ff8c */
[----:B------:R0:W-:Y:S04]  /*1e30*/  REDG.E.ADD.F64.RN.STRONG.GPU desc[UR12][R36.64], R58 ;  /* 0x0000003a240079a6 */ /* 0x0001e8000c10ff8c */
[----:B------:R0:W-:Y:S04]  /*1e40*/  REDG.E.ADD.F64.RN.STRONG.GPU desc[UR12][R42.64], R60 ;  /* 0x0000003c2a0079a6 */ /* 0x0001e8000c10ff8c */
[----:B------:R0:W-:Y:S02]  /*1e50*/  REDG.E.ADD.F64.RN.STRONG.GPU desc[UR12][R30.64], R40 ;  /* 0x000000281e0079a6 */ /* 0x0001e4000c10ff8c */
.L_x_235:
[----:B------:R-:W2:Y:S01]  /*1e60*/  LDC R5, c[0x0][0x240] ;  /* 0x00009000ff057b82 */ /* 0x000ea20000000800 */
[----:B------:R-:W-:-:S06]  /*1e70*/  UIADD3 UR4, UR4, 0x1, URZ ;  /* 0x0000000104047890 */ /* 0x000fcc000fffe03f */
[----:B--2---:R-:W-:-:S13]  /*1e80*/  ISETP.LE.AND P0, PT, R5, UR4, PT ;  /* 0x0000000405007c0c */ /* 0x004fda000bf03270 */
[----:B------:R-:W-:Y:S05]  /*1e90*/  @!P0 BRA `(.L_x_236) ;  /* 0xffffffec00008947 */ /* 0x000fea000383ffff */
[----:B------:R-:W-:Y:S05]  /*1ea0*/  EXIT ;  /* 0x000000000000794d */ /* 0x000fea0003800000 */
.L_x_229:
        /* <DEDUP_REMOVED lines=10> */
[----:B------:R-:W-:Y:S01]  /*1f50*/  VIADD R24, R11, 0xffffffff ;  /* 0xffffffff0b187836 */ /* 0x000fe20000000000 */
[----:B------:R-:W-:Y:S01]  /*1f60*/  ULDC.64 UR10, c[0x0][0x270] ;  /* 0x00009c00000a7ab9 */ /* 0x000fe20000000a00 */
[C---:B------:R-:W-:Y:S01]  /*1f70*/  IMAD R6, R2.reuse, UR4, RZ ;  /* 0x0000000402067c24 */ /* 0x040fe2000f8e02ff */
[----:B------:R-:W-:Y:S01]  /*1f80*/  ULDC.64 UR8, c[0x0][0x2c8] ;  /* 0x0000b20000087ab9 */ /* 0x000fe20000000a00 */
[----:B------:R-:W-:Y:S01]  /*1f90*/  IMAD R10, R2, UR6, RZ ;  /* 0x00000006020a7c24 */ /* 0x000fe2000f8e02ff */
[----:B------:R-:W-:Y:S01]  /*1fa0*/  USHF.L.U64.HI UR11, UR10, 0x3, UR11 ;  /* 0x000000030a0b7899 */ /* 0x000fe2000801020b */
[----:B------:R-:W-:Y:S01]  /*1fb0*/  IMAD.WIDE.U32 R2, R5, UR4, RZ ;  /* 0x0000000405027c25 */ /* 0x000fe2000f8e00ff */
[----:B------:R-:W-:-:S02]  /*1fc0*/  USHF.L.U64.HI UR9, UR8, 0x3, UR9 ;  /* 0x0000000308097899 */ /* 0x000fc40008010209 */
[----:B------:R-:W-:Y:S01]  /*1fd0*/  USHF.L.U32 UR10, UR10, 0x3, URZ ;  /* 0x000000030a0a7899 */ /* 0x000fe2000800063f */
[C---:B------:R-:W-:Y:S01]  /*1fe0*/  IMAD R9, R5.reuse, UR5, R6 ;  /* 0x0000000505097c24 */ /* 0x040fe2000f8e0206 */
[----:B------:R-:W-:Y:S01]  /*1ff0*/  ULDC.64 UR4, c[0x0][0x280] ;  /* 0x0000a00000047ab9 */ /* 0x000fe20000000a00 */
[C---:B------:R-:W-:Y:S01]  /*2000*/  IMAD R13, R5.reuse, UR7, R10 ;  /* 0x00000007050d7c24 */ /* 0x040fe2000f8e020a */
[----:B------:R-:W-:Y:S01]  /*2010*/  USHF.L.U32 UR8, UR8, 0x3, URZ ;  /* 0x0000000308087899 */ /* 0x000fe2000800063f */
[----:B------:R-:W-:Y:S01]  /*2020*/  IMAD.WIDE.U32 R6, R5, UR6, RZ ;  /* 0x0000000605067c25 */ /* 0x000fe2000f8e00ff */
[----:B------:R-:W-:-:S03]  /*2030*/  ULDC.64 UR6, c[0x0][0x2d8] ;  /* 0x0000b60000067ab9 */ /* 0x000fc60000000a00 */
[----:B------:R-:W-:Y:S02]  /*2040*/  IMAD.IADD R3, R3, 0x1, R9 ;  /* 0x0000000103037824 */ /* 0x000fe400078e0209 */
[C---:B------:R-:W-:Y:S02]  /*2050*/  IMAD R5, R8.reuse, UR4, RZ ;  /* 0x0000000408057c24 */ /* 0x040fe4000f8e02ff */
[----:B------:R-:W-:Y:S02]  /*2060*/  IMAD.IADD R7, R7, 0x1, R13 ;  /* 0x0000000107077824 */ /* 0x000fe400078e020d */
[----:B------:R-:W-:Y:S02]  /*2070*/  IMAD R9, R8, UR6, RZ ;  /* 0x0000000608097c24 */ /* 0x000fe4000f8e02ff */
[C---:B------:R-:W-:Y:S02]  /*2080*/  IMAD R5, R0.reuse, UR5, R5 ;  /* 0x0000000500057c24 */ /* 0x040fe4000f8e0205 */
[----:B------:R-:W-:Y:S01]  /*2090*/  IMAD.WIDE.U32 R2, R0, UR4, R2 ;  /* 0x0000000400027c25 */ /* 0x000fe2000f8e0002 */
[----:B------:R-:W-:-:S03]  /*20a0*/  ULDC.64 UR4, c[0x0][0x278] ;  /* 0x00009e0000047ab9 */ /* 0x000fc60000000a00 */
[C---:B------:R-:W-:Y:S02]  /*20b0*/  IMAD R9, R0.reuse, UR7, R9 ;  /* 0x0000000700097c24 */ /* 0x040fe4000f8e0209 */
[----:B------:R-:W-:Y:S01]  /*20c0*/  IMAD.WIDE.U32 R6, R0, UR6, R6 ;  /* 0x0000000600067c25 */ /* 0x000fe2000f8e0006 */
[----:B------:R-:W-:Y:S01]  /*20d0*/  SHF.R.S32.HI R0, RZ, 0x1f, R4 ;  /* 0x0000001fff007819 */ /* 0x000fe20000011404 */
[----:B------:R-:W-:Y:S02]  /*20e0*/  ULDC.64 UR6, c[0x0][0x2d0] ;  /* 0x0000b40000067ab9 */ /* 0x000fe40000000a00 */
[----:B------:R-:W-:Y:S02]  /*20f0*/  IMAD.IADD R3, R3, 0x1, R5 ;  /* 0x0000000103037824 */ /* 0x000fe400078e0205 */
[C---:B------:R-:W-:Y:S02]  /*2100*/  IMAD R5, R0.reuse, UR4, RZ ;  /* 0x0000000400057c24 */ /* 0x040fe4000f8e02ff */
[----:B------:R-:W-:Y:S01]  /*2110*/  IMAD R13, R0, UR6, RZ ;  /* 0x00000006000d7c24 */ /* 0x000fe2000f8e02ff */
[----:B------:R-:W-:Y:S01]  /*2120*/  LOP3.LUT R0, R11, 0x3, RZ, 0xc0, !PT ;  /* 0x000000030b007812 */ /* 0x000fe200078ec0ff */
[----:B------:R-:W-:-:S02]  /*2130*/  IMAD.IADD R7, R7, 0x1, R9 ;  /* 0x0000000107077824 */ /* 0x000fc400078e0209 */
[----:B------:R-:W-:Y:S01]  /*2140*/  IMAD R9, R4, UR5, R5 ;  /* 0x0000000504097c24 */ /* 0x000fe2000f8e0205 */
[----:B------:R-:W-:Y:S01]  /*2150*/  IADD3 R8, -R0, R11, RZ ;  /* 0x0000000b00087210 */ /* 0x000fe20007ffe1ff */
[----:B------:R-:W-:Y:S01]  /*2160*/  IMAD.WIDE.U32 R2, R4, UR4, R2 ;  /* 0x0000000404027c25 */ /* 0x000fe2000f8e0002 */
[----:B------:R-:W-:-:S03]  /*2170*/  UMOV UR4, URZ ;  /* 0x0000003f00047c82 */ /* 0x000fc60008000000 */
[C---:B------:R-:W-:Y:S01]  /*2180*/  IMAD R13, R4.reuse, UR7, R13 ;  /* 0x00000007040d7c24 */ /* 0x040fe2000f8e020d */
[----:B------:R-:W-:Y:S01]  /*2190*/  UMOV UR7, URZ ;  /* 0x0000003f00077c82 */ /* 0x000fe20008000000 */
[----:B------:R-:W-:Y:S01]  /*21a0*/  IMAD.WIDE.U32 R4, R4, UR6, R6 ;  /* 0x0000000604047c25 */ /* 0x000fe2000f8e0006 */
[----:B------:R-:W-:-:S03]  /*21b0*/  UMOV UR6, URZ ;  /* 0x0000003f00067c82 */ /* 0x000fc60008000000 */
[----:B------:R-:W-:Y:S02]  /*21c0*/  IMAD.IADD R9, R3, 0x1, R9 ;  /* 0x0000000103097824 */ /* 0x000fe400078e0209 */
[----:B------:R-:W-:-:S07]  /*21d0*/  IMAD.IADD R11, R13, 0x1, R5 ;  /* 0x000000010d0b7824 */ /* 0x000fce00078e0205 */
.L_x_243:
[----:B012-4-:R-:W0:Y:S01]  /*21e0*/  LDC.64 R26, c[0x0][0x2c0] ;  /* 0x0000b000ff1a7b82 */ /* 0x017e220000000a00 */
[----:B------:R-:W-:Y:S01]  /*21f0*/  USHF.R.S32.HI UR5, URZ, 0x1f, UR4 ;  /* 0x0000001f3f057899 */ /* 0x000fe20008011404 */
[----:B------:R-:W-:Y:S01]  /*2200*/  ISETP.GE.U32.AND P0, PT, R24, 0x3, PT ;  /* 0x000000031800780c */ /* 0x000fe20003f06070 */
[----:B------:R-:W-:Y:S02]  /*2210*/  IMAD.MOV.U32 R10, RZ, RZ, R4 ;  /* 0x000000ffff0a7224 */ /* 0x000fe400078e0004 */
[----:B------:R-:W-:Y:S02]  /*2220*/  IMAD.MOV.U32 R18, RZ, RZ, R2 ;  /* 0x000000ffff127224 */ /* 0x000fe400078e0002 */
[----:B------:R-:W-:Y:S01]  /*2230*/  IMAD.MOV.U32 R19, RZ, RZ, R9 ;  /* 0x000000ffff137224 */ /* 0x000fe200078e0009 */
[----:B---3--:R-:W1:Y:S08]  /*2240*/  LDC.64 R22, c[0x0][0x268] ;  /* 0x00009a00ff167b82 */ /* 0x008e700000000a00 */
[----:B------:R-:W2:Y:S01]  /*2250*/  LDC R20, c[0x0][0x240] ;  /* 0x00009000ff147b82 */ /* 0x000ea20000000800 */
[----:B0-----:R-:W-:-:S02]  /*2260*/  IMAD R14, R26, UR5, RZ ;  /* 0x000000051a0e7c24 */ /* 0x001fc4000f8e02ff */
[----:B------:R-:W-:-:S04]  /*2270*/  IMAD.WIDE.U32 R12, R26, UR4, R10 ;  /* 0x000000041a0c7c25 */ /* 0x000fc8000f8e000a */
[----:B------:R-:W-:Y:S02]  /*2280*/  IMAD R17, R27, UR4, R14 ;  /* 0x000000041b117c24 */ /* 0x000fe4000f8e020e */
[C---:B-1----:R-:W-:Y:S01]  /*2290*/  IMAD R16, R22.reuse, UR5, RZ ;  /* 0x0000000516107c24 */ /* 0x042fe2000f8e02ff */
[----:B------:R-:W-:Y:S01]  /*22a0*/  UMOV UR5, URZ ;  /* 0x0000003f00057c82 */ /* 0x000fe20008000000 */
[----:B------:R-:W-:-:S04]  /*22b0*/  IMAD.WIDE.U32 R6, R22, UR4, R18 ;  /* 0x0000000416067c25 */ /* 0x000fc8000f8e0012 */
[----:B------:R-:W-:Y:S01]  /*22c0*/  IMAD R15, R23, UR4, R16 ;  /* 0x00000004170f7c24 */ /* 0x000fe2000f8e0210 */
[----:B------:R-:W-:Y:S01]  /*22d0*/  UIADD3 UR4, UR4, 0x1, URZ ;  /* 0x0000000104047890 */ /* 0x000fe2000fffe03f */
[----:B------:R-:W-:-:S03]  /*22e0*/  IMAD.IADD R17, R13, 0x1, R17 ;  /* 0x000000010d117824 */ /* 0x000fc600078e0211 */
[----:B------:R-:W-:Y:S02]  /*22f0*/  IADD3 R15, R7, R15, RZ ;  /* 0x0000000f070f7210 */ /* 0x000fe40007ffe0ff */
        /* <DEDUP_REMOVED lines=13> */
[C---:B------:R-:W-:Y:S01]  /*23d0*/  LEA R16, P2, R20.reuse, UR16, 0x3 ;  /* 0x0000001014107c11 */ /* 0x040fe2000f8418ff */
        /* <DEDUP_REMOVED lines=10> */
.L_x_240:
[----:B0-----:R-:W-:Y:S02]  /*2480*/  IMAD.MOV.U32 R20, RZ, RZ, R16 ;  /* 0x000000ffff147224 */ /* 0x001fe400078e0010 */
[----:B------:R-:W-:-:S06]  /*2490*/  IMAD.MOV.U32 R21, RZ, RZ, R25 ;  /* 0x000000ffff157224 */ /* 0x000fcc00078e0019 */
[----:B------:R-:W2:Y:S01]  /*24a0*/  LDG.E.64 R20, desc[UR12][R20.64] ;  /* 0x0000000c14147981 */ /* 0x000ea2000c1e1b00 */
[----:B------:R-:W-:Y:S01]  /*24b0*/  IADD3 R28, P2, R16, UR8, RZ ;  /* 0x00000008101c7c10 */ /* 0x000fe2000ff5e0ff */
[----:B------:R-:W-:Y:S01]  /*24c0*/  IMAD.MOV.U32 R26, RZ, RZ, R14 ;  /* 0x000000ffff1a7224 */ /* 0x000fe200078e000e */
[----:B------:R-:W-:Y:S02]  /*24d0*/  MOV R27, R19 ;  /* 0x00000013001b7202 */ /* 0x000fe40000000f00 */
[----:B------:R-:W-:Y:S02]  /*24e0*/  IADD3.X R29, R25, UR9, RZ, P2, !PT ;  /* 0x00000009191d7c10 */ /* 0x000fe400097fe4ff */
[----:B------:R-:W-:Y:S01]  /*24f0*/  IADD3 R30, P2, R14, UR10, RZ ;  /* 0x0000000a0e1e7c10 */ /* 0x000fe2000ff5e0ff */
[----:B--2---:R0:W-:Y:S04]  /*2500*/  STG.E.64 desc[UR12][R26.64], R20 ;  /* 0x000000141a007986 */ /* 0x0041e8000c101b0c */
[----:B------:R-:W2:Y:S01]  /*2510*/  LDG.E.64 R22, desc[UR12][R28.64] ;  /* 0x0000000c1c167981 */ /* 0x000ea2000c1e1b00 */
[----:B------:R-:W-:-:S02]  /*2520*/  IADD3 R32, P3, R28, UR8, RZ ;  /* 0x000000081c207c10 */ /* 0x000fc4000ff7e0ff */
[----:B------:R-:W-:Y:S02]  /*2530*/  IADD3.X R31, R19, UR11, RZ, P2, !PT ;  /* 0x0000000b131f7c10 */ /* 0x000fe400097fe4ff */
[----:B------:R-:W-:Y:S02]  /*2540*/  IADD3.X R33, R29, UR9, RZ, P3, !PT ;  /* 0x000000091d217c10 */ /* 0x000fe40009ffe4ff */
[----:B------:R-:W-:Y:S01]  /*2550*/  IADD3 R34, P2, R30, UR10, RZ ;  /* 0x0000000a1e227c10 */ /* 0x000fe2000ff5e0ff */
[----:B--2---:R1:W-:Y:S04]  /*2560*/  STG.E.64 desc[UR12][R30.64], R22 ;  /* 0x000000161e007986 */ /* 0x0043e8000c101b0c */
[----:B------:R-:W2:Y:S01]  /*2570*/  LDG.E.64 R18, desc[UR12][R32.64] ;  /* 0x0000000c20127981 */ /* 0x000ea2000c1e1b00 */
[----:B------:R-:W-:-:S02]  /*2580*/  IADD3 R36, P3, R32, UR8, RZ ;  /* 0x0000000820247c10 */ /* 0x000fc4000ff7e0ff */
[----:B------:R-:W-:Y:S02]  /*2590*/  IADD3.X R35, R31, UR11, RZ, P2, !PT ;  /* 0x0000000b1f237c10 */ /* 0x000fe400097fe4ff */
[----:B------:R-:W-:Y:S02]  /*25a0*/  IADD3.X R37, R33, UR9, RZ, P3, !PT ;  /* 0x0000000921257c10 */ /* 0x000fe40009ffe4ff */
[----:B0-----:R-:W-:Y:S01]  /*25b0*/  IADD3 R26, P3, R34, UR10, RZ ;  /* 0x0000000a221a7c10 */ /* 0x001fe2000ff7e0ff */
[----:B--2---:R0:W-:Y:S04]  /*25c0*/  STG.E.64 desc[UR12][R34.64], R18 ;  /* 0x0000001222007986 */ /* 0x0041e8000c101b0c */
[----:B------:R-:W2:Y:S01]  /*25d0*/  LDG.E.64 R20, desc[UR12][R36.64] ;  /* 0x0000000c24147981 */ /* 0x000ea2000c1e1b00 */
[----:B------:R-:W-:-:S02]  /*25e0*/  IADD3 R28, P2, R36, UR8, RZ ;  /* 0x00000008241c7c10 */ /* 0x000fc4000ff5e0ff */
[----:B------:R-:W-:Y:S02]  /*25f0*/  IADD3.X R27, R35, UR11, RZ, P3, !PT ;  /* 0x0000000b231b7c10 */ /* 0x000fe40009ffe4ff */
[----:B------:R-:W-:Y:S02]  /*2600*/  IADD3.X R29, R37, UR9, RZ, P2, !PT ;  /* 0x00000009251d7c10 */ /* 0x000fe400097fe4ff */
[----:B-1----:R-:W-:Y:S01]  /*2610*/  IADD3 R30, P2, R26, UR10, RZ ;  /* 0x0000000a1a1e7c10 */ /* 0x002fe2000ff5e0ff */
        /* <DEDUP_REMOVED lines=60> */
[----:B--2---:R-:W-:Y:S04]  /*29e0*/  STG.E.64 desc[UR12][R30.64], R22 ;  /* 0x000000161e007986 */ /* 0x004fe8000c101b0c */
[----:B------:R-:W2:Y:S01]  /*29f0*/  LDG.E.64 R18, desc[UR12][R32.64] ;  /* 0x0000000c20127981 */ /* 0x000ea2000c1e1b00 */
[----:B------:R-:W-:-:S02]  /*2a00*/  IADD3 R36, P3, R32, UR8, RZ ;  /* 0x0000000820247c10 */ /* 0x000fc4000ff7e0ff */
[----:B------:R-:W-:Y:S02]  /*2a10*/  IADD3.X R35, R31, UR11, RZ, P2, !PT ;  /* 0x0000000b1f237c10 */ /* 0x000fe400097fe4ff */
[----:B------:R-:W-:Y:S01]  /*2a20*/  IADD3.X R37, R33, UR9, RZ, P3, !PT ;  /* 0x0000000921257c10 */ /* 0x000fe20009ffe4ff */
[----:B------:R-:W-:Y:S01]  /*2a30*/  VIADD R10, R10, 0xfffffff0 ;  /* 0xfffffff00a0a7836 */ /* 0x000fe20000000000 */
[----:B0-----:R-:W-:-:S04]  /*2a40*/  IADD3 R26, P2, R34, UR10, RZ ;  /* 0x0000000a221a7c10 */ /* 0x001fc8000ff5e0ff */
[----:B------:R-:W-:Y:S01]  /*2a50*/  IADD3.X R27, R35, UR11, RZ, P2, !PT ;  /* 0x0000000b231b7c10 */ /* 0x000fe200097fe4ff */
[----:B--2---:R0:W-:Y:S04]  /*2a60*/  STG.E.64 desc[UR12][R34.64], R18 ;  /* 0x0000001222007986 */ /* 0x0041e8000c101b0c */
[----:B------:R-:W2:Y:S01]  /*2a70*/  LDG.E.64 R20, desc[UR12][R36.64] ;  /* 0x0000000c24147981 */ /* 0x000ea2000c1e1b00 */
[----:B------:R-:W-:Y:S01]  /*2a80*/  ISETP.GT.AND P2, PT, R10, 0xc, PT ;  /* 0x0000000c0a00780c */ /* 0x000fe20003f44270 */
[----:B------:R-:W-:Y:S01]  /*2a90*/  UIADD3 UR5, UR5, 0x10, URZ ;  /* 0x0000001005057890 */ /* 0x000fe2000fffe03f */
[----:B------:R-:W-:Y:S02]  /*2aa0*/  IADD3 R16, P3, R36, UR8, RZ ;  /* 0x0000000824107c10 */ /* 0x000fe4000ff7e0ff */
[----:B------:R-:W-:-:S02]  /*2ab0*/  IADD3 R14, P4, R26, UR10, RZ ;  /* 0x0000000a1a0e7c10 */ /* 0x000fc4000ff9e0ff */
[----:B------:R-:W-:Y:S02]  /*2ac0*/  IADD3.X R25, R37, UR9, RZ, P3, !PT ;  /* 0x0000000925197c10 */ /* 0x000fe40009ffe4ff */
[----:B0-----:R-:W-:Y:S01]  /*2ad0*/  IADD3.X R19, R27, UR11, RZ, P4, !PT ;  /* 0x0000000b1b137c10 */ /* 0x001fe2000a7fe4ff */
[----:B--2---:R0:W-:Y:S04]  /*2ae0*/  STG.E.64 desc[UR12][R26.64], R20 ;  /* 0x000000141a007986 */ /* 0x0041e8000c101b0c */
[----:B------:R-:W-:Y:S05]  /*2af0*/  @P2 BRA `(.L_x_240) ;  /* 0xfffffff800602947 */ /* 0x000fea000383ffff */
.L_x_239:
[----:B------:R-:W-:-:S13]  /*2b00*/  ISETP.GT.AND P2, PT, R10, 0x4, PT ;  /* 0x000000040a00780c */ /* 0x000fda0003f44270 */
[----:B------:R-:W-:Y:S05]  /*2b10*/  @!P2 BRA `(.L_x_241) ;  /* 0x0000000000dca947 */ /* 0x000fea0003800000 */
[----:B0-----:R-:W-:Y:S02]  /*2b20*/  IMAD.MOV.U32 R20, RZ, RZ, R16 ;  /* 0x000000ffff147224 */ /* 0x001fe400078e0010 */
[----:B------:R-:W-:-:S06]  /*2b30*/  IMAD.MOV.U32 R21, RZ, RZ, R25 ;  /* 0x000000ffff157224 */ /* 0x000fcc00078e0019 */
[----:B------:R-:W2:Y:S01]  /*2b40*/  LDG.E.64 R20, desc[UR12][R20.64] ;  /* 0x0000000c14147981 */ /* 0x000ea2000c1e1b00 */
[----:B------:R-:W-:Y:S01]  /*2b50*/  IADD3 R28, P0, R16, UR8, RZ ;  /* 0x00000008101c7c10 */ /* 0x000fe2000ff1e0ff */
[----:B------:R-:W-:Y:S02]  /*2b60*/  IMAD.MOV.U32 R26, RZ, RZ, R14 ;  /* 0x000000ffff1a7224 */ /* 0x000fe400078e000e */
[----:B------:R-:W-:Y:S01]  /*2b70*/  IMAD.MOV.U32 R27, RZ, RZ, R19 ;  /* 0x000000ffff1b7224 */ /* 0x000fe200078e0013 */
[----:B------:R-:W-:Y:S02]  /*2b80*/  IADD3.X R29, R25, UR9, RZ, P0, !PT ;  /* 0x00000009191d7c10 */ /* 0x000fe400087fe4ff */
[----:B------:R-:W-:Y:S02]  /*2b90*/  IADD3 R30, P0, R14, UR10, RZ ;  /* 0x0000000a0e1e7c10 */ /* 0x000fe4000ff1e0ff */
        /* <DEDUP_REMOVED lines=37> */
[----:B------:R-:W3:Y:S01]  /*2df0*/  LDG.E.64 R22, desc[UR12][R28.64] ;  /* 0x0000000c1c167981 */ /* 0x000ee2000c1e1b00 */
[----:B------:R-:W-:Y:S01]  /*2e00*/  IADD3.X R31, R27, UR11, RZ, P0, !PT ;  /* 0x0000000b1b1f7c10 */ /* 0x000fe200087fe4ff */
[----:B------:R-:W-:Y:S01]  /*2e10*/  VIADD R10, R10, 0xfffffff8 ;  /* 0xfffffff80a0a7836 */ /* 0x000fe20000000000 */
[----:B------:R-:W-:Y:S01]  /*2e20*/  IADD3 R16, P2, R28, UR8, RZ ;  /* 0x000000081c107c10 */ /* 0x000fe2000ff5e0ff */
[----:B------:R-:W-:Y:S01]  /*2e30*/  UIADD3 UR5, UR5, 0x8, URZ ;  /* 0x0000000805057890 */ /* 0x000fe2000fffe03f */
[----:B------:R-:W-:-:S02]  /*2e40*/  IADD3 R14, P3, R30, UR10, RZ ;  /* 0x0000000a1e0e7c10 */ /* 0x000fc4000ff7e0ff */
[----:B------:R-:W-:Y:S02]  /*2e50*/  PLOP3.LUT P0, PT, PT, PT, PT, 0x8, 0x0 ;  /* 0x000000000000781c */ /* 0x000fe40003f0e170 */
[----:B------:R-:W-:Y:S02]  /*2e60*/  IADD3.X R25, R29, UR9, RZ, P2, !PT ;  /* 0x000000091d197c10 */ /* 0x000fe400097fe4ff */
[----:B-1----:R-:W-:Y:S01]  /*2e70*/  IADD3.X R19, R31, UR11, RZ, P3, !PT ;  /* 0x0000000b1f137c10 */ /* 0x002fe20009ffe4ff */
[----:B---3--:R2:W-:Y:S08]  /*2e80*/  STG.E.64 desc[UR12][R30.64], R22 ;  /* 0x000000161e007986 */ /* 0x0085f0000c101b0c */
.L_x_241:
[----:B------:R-:W-:-:S13]  /*2e90*/  ISETP.NE.OR P0, PT, R10, RZ, P0 ;  /* 0x000000ff0a00720c */ /* 0x000fda0000705670 */
[----:B------:R-:W-:Y:S05]  /*2ea0*/  @!P0 BRA `(.L_x_237) ;  /* 0x0000000000808947 */ /* 0x000fea0003800000 */
.L_x_238:
[----:B012---:R-:W-:Y:S01]  /*2eb0*/  MOV R20, R16 ;  /* 0x0000001000147202 */ /* 0x007fe20000000f00 */
        /* <DEDUP_REMOVED lines=23> */
[----:B------:R-:W-:Y:S01]  /*3030*/  ISETP.NE.AND P0, PT, R10, RZ, PT ;  /* 0x000000ff0a00720c */ /* 0x000fe20003f05270 */
[----:B------:R-:W-:Y:S01]  /*3040*/  UIADD3 UR5, UR5, 0x4, URZ ;  /* 0x0000000405057890 */ /* 0x000fe2000fffe03f */
[----:B------:R-:W-:Y:S02]  /*3050*/  IADD3 R16, P2, R36, UR8, RZ ;  /* 0x0000000824107c10 */ /* 0x000fe4000ff5e0ff */
[----:B------:R-:W-:-:S02]  /*3060*/  IADD3 R14, P3, R26, UR10, RZ ;  /* 0x0000000a1a0e7c10 */ /* 0x000fc4000ff7e0ff */
[----:B------:R-:W-:Y:S02]  /*3070*/  IADD3.X R25, R37, UR9, RZ, P2, !PT ;  /* 0x0000000925197c10 */ /* 0x000fe400097fe4ff */
[----:B0-----:R-:W-:Y:S01]  /*3080*/  IADD3.X R19, R27, UR11, RZ, P3, !PT ;  /* 0x0000000b1b137c10 */ /* 0x001fe20009ffe4ff */
[----:B--2---:R1:W-:Y:S04]  /*3090*/  STG.E.64 desc[UR12][R26.64], R20 ;  /* 0x000000141a007986 */ /* 0x0043e8000c101b0c */
[----:B------:R-:W-:Y:S05]  /*30a0*/  @P0 BRA `(.L_x_238) ;  /* 0xfffffffc00800947 */ /* 0x000fea000383ffff */
.L_x_237:
[----:B------:R-:W-:-:S13]  /*30b0*/  ISETP.NE.AND P0, PT, R0, RZ, PT ;  /* 0x000000ff0000720c */ /* 0x000fda0003f05270 */
[----:B------:R-:W-:Y:S05]  /*30c0*/  @!P0 BRA `(.L_x_242) ;  /* 0x0000000000e48947 */ /* 0x000fea0003800000 */
[----:B------:R-:W3:Y:S01]  /*30d0*/  LDC.64 R18, c[0x0][0x2c8] ;  /* 0x0000b200ff127b82 */ /* 0x000ee20000000a00 */
[----:B------:R-:W-:Y:S01]  /*30e0*/  USHF.R.S32.HI UR14, URZ, 0x1f, UR5 ;  /* 0x0000001f3f0e7899 */ /* 0x000fe20008011405 */
[----:B------:R-:W-:Y:S01]  /*30f0*/  IMAD.MOV.U32 R16, RZ, RZ, R12 ;  /* 0x000000ffff107224 */ /* 0x000fe200078e000c */
[----:B------:R-:W-:Y:S01]  /*3100*/  ULDC.64 UR16, c[0x0][0x290] ;  /* 0x0000a40000107ab9 */ /* 0x000fe20000000a00 */
[----:B------:R-:W-:Y:S01]  /*3110*/  MOV R14, R6 ;  /* 0x00000006000e7202 */ /* 0x000fe20000000f00 */
[----:B------:R-:W-:Y:S02]  /*3120*/  ULDC.64 UR18, c[0x0][0x238] ;  /* 0x00008e0000127ab9 */ /* 0x000fe40000000a00 */
[C---:B---3--:R-:W-:Y:S02]  /*3130*/  IMAD R10, R18.reuse, UR14, RZ ;  /* 0x0000000e120a7c24 */ /* 0x048fe4000f8e02ff */
[----:B------:R-:W-:-:S04]  /*3140*/  IMAD.WIDE.U32 R12, R18, UR5, R16 ;  /* 0x00000005120c7c25 */ /* 0x000fc8000f8e0010 */
[----:B------:R-:W-:Y:S01]  /*3150*/  IMAD R7, R19, UR5, R10 ;  /* 0x0000000513077c24 */ /* 0x000fe2000f8e020a */
[----:B012---:R-:W-:-:S03]  /*3160*/  LEA R20, P0, R12, UR16, 0x3 ;  /* 0x000000100c147c11 */ /* 0x007fc6000f8018ff */
[----:B------:R-:W-:-:S05]  /*3170*/  IMAD.IADD R7, R13, 0x1, R7 ;  /* 0x000000010d077824 */ /* 0x000fca00078e0207 */
[----:B------:R-:W-:Y:S02]  /*3180*/  LEA.HI.X R21, R12, UR17, R7, 0x3, P0 ;  /* 0x000000110c157c11 */ /* 0x000fe400080f1c07 */
[----:B------:R-:W0:Y:S04]  /*3190*/  LDC.64 R12, c[0x0][0x270] ;  /* 0x00009c00ff0c7b82 */ /* 0x000e280000000a00 */
[----:B------:R-:W2:Y:S01]  /*31a0*/  LDG.E.64 R20, desc[UR12][R20.64] ;  /* 0x0000000c14147981 */ /* 0x000ea2000c1e1b00 */
[C---:B0-----:R-:W-:Y:S02]  /*31b0*/  IMAD R10, R12.reuse, UR14, RZ ;  /* 0x0000000e0c0a7c24 */ /* 0x041fe4000f8e02ff */
[----:B------:R-:W-:-:S04]  /*31c0*/  IMAD.WIDE.U32 R6, R12, UR5, R14 ;  /* 0x000000050c067c25 */ /* 0x000fc8000f8e000e */
[----:B------:R-:W-:Y:S01]  /*31d0*/  IMAD R23, R13, UR5, R10 ;  /* 0x000000050d177c24 */ /* 0x000fe2000f8e020a */
[----:B------:R-:W-:-:S03]  /*31e0*/  LEA R22, P0, R6, UR18, 0x3 ;  /* 0x0000001206167c11 */ /* 0x000fc6000f8018ff */
[----:B------:R-:W-:-:S05]  /*31f0*/  IMAD.IADD R7, R7, 0x1, R23 ;  /* 0x0000000107077824 */ /* 0x000fca00078e0217 */
[----:B------:R-:W-:Y:S02]  /*3200*/  LEA.HI.X R23, R6, UR19, R7, 0x3, P0 ;  /* 0x0000001306177c11 */ /* 0x000fe400080f1c07 */
[----:B------:R-:W-:-:S03]  /*3210*/  ISETP.NE.AND P0, PT, R0, 0x1, PT ;  /* 0x000000010000780c */ /* 0x000fc60003f05270 */
[----:B--2---:R3:W-:Y:S10]  /*3220*/  STG.E.64 desc[UR12][R22.64], R20 ;  /* 0x0000001416007986 */ /* 0x0047f4000c101b0c */
[----:B------:R-:W-:Y:S05]  /*3230*/  @!P0 BRA `(.L_x_242) ;  /* 0x0000000000888947 */ /* 0x000fea0003800000 */
[----:B------:R-:W-:-:S04]  /*3240*/  UIADD3 UR14, UR5, 0x1, URZ ;  /* 0x00000001050e7890 */ /* 0x000fc8000fffe03f */
[----:B------:R-:W-:Y:S02]  /*3250*/  USHF.R.S32.HI UR15, URZ, 0x1f, UR14 ;  /* 0x0000001f3f0f7899 */ /* 0x000fe4000801140e */
[----:B------:R-:W-:-:S04]  /*3260*/  IMAD.WIDE.U32 R6, R18, UR14, R16 ;  /* 0x0000000e12067c25 */ /* 0x000fc8000f8e0010 */
[----:B------:R-:W-:Y:S01]  /*3270*/  IMAD R10, R18, UR15, RZ ;  /* 0x0000000f120a7c24 */ /* 0x000fe2000f8e02ff */
[----:B---3--:R-:W-:-:S03]  /*3280*/  LEA R20, P0, R6, UR16, 0x3 ;  /* 0x0000001006147c11 */ /* 0x008fc6000f8018ff */
[----:B------:R-:W-:-:S04]  /*3290*/  IMAD R21, R19, UR14, R10 ;  /* 0x0000000e13157c24 */ /* 0x000fc8000f8e020a */
[----:B------:R-:W-:-:S05]  /*32a0*/  IMAD.IADD R7, R7, 0x1, R21 ;  /* 0x0000000107077824 */ /* 0x000fca00078e0215 */
[----:B------:R-:W-:-:S05]  /*32b0*/  LEA.HI.X R21, R6, UR17, R7, 0x3, P0 ;  /* 0x0000001106157c11 */ /* 0x000fca00080f1c07 */
[----:B------:R-:W2:Y:S01]  /*32c0*/  LDG.E.64 R6, desc[UR12][R20.64] ;  /* 0x0000000c14067981 */ /* 0x000ea2000c1e1b00 */
[C---:B------:R-:W-:Y:S02]  /*32d0*/  IMAD R10, R12.reuse, UR15, RZ ;  /* 0x0000000f0c0a7c24 */ /* 0x040fe4000f8e02ff */
        /* <DEDUP_REMOVED lines=11> */
[----:B----4-:R-:W-:-:S04]  /*3390*/  IMAD R6, R18, UR14, RZ ;  /* 0x0000000e12067c24 */ /* 0x010fc8000f8e02ff */
[----:B------:R-:W-:Y:S01]  /*33a0*/  IMAD R7, R19, UR5, R6 ;  /* 0x0000000513077c24 */ /* 0x000fe2000f8e0206 */
[----:B------:R-:W-:-:S03]  /*33b0*/  LEA R6, P0, R16, UR16, 0x3 ;  /* 0x0000001010067c11 */ /* 0x000fc6000f8018ff */
[----:B------:R-:W-:-:S05]  /*33c0*/  IMAD.IADD R7, R17, 0x1, R7 ;  /* 0x0000000111077824 */ /* 0x000fca00078e0207 */
[----:B------:R-:W-:-:S06]  /*33d0*/  LEA.HI.X R7, R16, UR17, R7, 0x3, P0 ;  /* 0x0000001110077c11 */ /* 0x000fcc00080f1c07 */
[----:B------:R-:W2:Y:S01]  /*33e0*/  LDG.E.64 R6, desc[UR12][R6.64] ;  /* 0x0000000c06067981 */ /* 0x000ea2000c1e1b00 */
[C---:B------:R-:W-:Y:S02]  /*33f0*/  IMAD R10, R12.reuse, UR14, RZ ;  /* 0x0000000e0c0a7c24 */ /* 0x040fe4000f8e02ff */
[----:B------:R-:W-:-:S04]  /*3400*/  IMAD.WIDE.U32 R14, R12, UR5, R14 ;  /* 0x000000050c0e7c25 */ /* 0x000fc8000f8e000e */
[----:B------:R-:W-:Y:S01]  /*3410*/  IMAD R13, R13, UR5, R10 ;  /* 0x000000050d0d7c24 */ /* 0x000fe2000f8e020a */
[----:B------:R-:W-:-:S03]  /*3420*/  LEA R12, P0, R14, UR18, 0x3 ;  /* 0x000000120e0c7c11 */ /* 0x000fc6000f8018ff */
[----:B------:R-:W-:-:S05]  /*3430*/  IMAD.IADD R13, R15, 0x1, R13 ;  /* 0x000000010f0d7824 */ /* 0x000fca00078e020d */
[----:B------:R-:W-:-:S05]  /*3440*/  LEA.HI.X R13, R14, UR19, R13, 0x3, P0 ;  /* 0x000000130e0d7c11 */ /* 0x000fca00080f1c0d */
[----:B--2---:R0:W-:Y:S02]  /*3450*/  STG.E.64 desc[UR12][R12.64], R6 ;  /* 0x000000060c007986 */ /* 0x0041e4000c101b0c */
.L_x_242:
[----:B------:R-:W-:-:S04]  /*3460*/  UIADD3 UR6, UP0, UR6, 0x1, URZ ;  /* 0x0000000106067890 */ /* 0x000fc8000ff1e03f */
[----:B------:R-:W-:Y:S01]  /*3470*/  UIADD3.X UR7, URZ, UR7, URZ, UP0, !UPT ;  /* 0x000000073f077290 */ /* 0x000fe200087fe43f */
[----:B------:R-:W-:Y:S11]  /*3480*/  @!P1 BRA `(.L_x_243) ;  /* 0xffffffec00549947 */ /* 0x000ff6000383ffff */
[----:B------:R-:W-:Y:S05]  /*3490*/  EXIT ;  /* 0x000000000000794d */ /* 0x000fea0003800000 */
.L_x_244:
        /* <DEDUP_REMOVED lines=14> */
.L_x_303:


//--------------------- .text._ZN2at6native55_GLOBAL__N__c1b0da0d_22_UpSampleTrilinear3d_cu_efb54c9330upsample_trilinear3d_out_frameIN3c108BFloat16EfEEviT0_S5_S5_bNS_27GenericPackedTensorAccessorIKT_Lm5ENS_16DefaultPtrTraitsElEENS6_IS7_Lm5ES9_lEE --------------------------
	.section	.text._ZN2at6native55_GLOBAL__N__c1b0da0d_22_UpSampleTrilinear3d_cu_efb54c9330upsample_trilinear3d_out_frameIN3c108BFloat16EfEEviT0_S5_S5_bNS_27GenericPackedTensorAccessorIKT_Lm5ENS_16DefaultPtrTraitsElEENS6_IS7_Lm5ES9_lEE,"ax",@progbits
	.align	128
.text._ZN2at6native55_GLOBAL__N__c1b0da0d_22_UpSampleTrilinear3d_cu_efb54c9330upsample_trilinear3d_out_frameIN3c108BFloat16EfEEviT0_S5_S5_bNS_27GenericPackedTensorAccessorIKT_Lm5ENS_16DefaultPtrTraitsElEENS6_IS7_Lm5ES9_lEE:
        .type           _ZN2at6native55_GLOBAL__N__c1b0da0d_22_UpSampleTrilinear3d_cu_efb54c9330upsample_trilinear3d_out_frameIN3c108BFloat16EfEEviT0_S5_S5_bNS_27GenericPackedTensorAccessorIKT_Lm5ENS_16DefaultPtrTraitsElEENS6_IS7_Lm5ES9_lEE,@function
        .size           _ZN2at6native55_GLOBAL__N__c1b0da0d_22_UpSampleTrilinear3d_cu_efb54c9330upsample_trilinear3d_out_frameIN3c108BFloat16EfEEviT0_S5_S5_bNS_27GenericPackedTensorAccessorIKT_Lm5ENS_16DefaultPtrTraitsElEENS6_IS7_Lm5ES9_lEE,(.L_x_304 - _ZN2at6native55_GLOBAL__N__c1b0da0d_22_UpSampleTrilinear3d_cu_efb54c9330upsample_trilinear3d_out_frameIN3c108BFloat16EfEEviT0_S5_S5_bNS_27GenericPackedTensorAccessorIKT_Lm5ENS_16DefaultPtrTraitsElEENS6_IS7_Lm5ES9_lEE)
        .other          _ZN2at6native55_GLOBAL__N__c1b0da0d_22_UpSampleTrilinear3d_cu_efb54c9330upsample_trilinear3d_out_frameIN3c108BFloat16EfEEviT0_S5_S5_bNS_27GenericPackedTensorAccessorIKT_Lm5ENS_16DefaultPtrTraitsElEENS6_IS7_Lm5ES9_lEE,@"STO_CUDA_ENTRY STV_DEFAULT"
_ZN2at6native55_GLOBAL__N__c1b0da0d_22_UpSampleTrilinear3d_cu_efb54c9330upsample_trilinear3d_out_frameIN3c108BFloat16EfEEviT0_S5_S5_bNS_27GenericPackedTensorAccessorIKT_Lm5ENS_16DefaultPtrTraitsElEENS6_IS7_Lm5ES9_lEE:
        /* <DEDUP_REMOVED lines=13> */
[----:B------:R-:W-:Y:S01]  /*00d0*/  ULDC.64 UR12, c[0x0][0x208] ;  /* 0x00008200000c7ab9 */ /* 0x000fe20000000a00 */
[----:B0-----:R-:W-:Y:S01]  /*00e0*/  IMAD R5, R7, UR4, RZ ;  /* 0x0000000407057c24 */ /* 0x001fe2000f8e02ff */
[----:B------:R-:W-:-:S04]  /*00f0*/  IABS R13, R7 ;  /* 0x00000007000d7213 */ /* 0x000fc80000000000 */
[----:B------:R-:W-:-:S04]  /*0100*/  IABS R9, R5 ;  /* 0x0000000500097213 */ /* 0x000fc80000000000 */
[----:B------:R-:W0:Y:S08]  /*0110*/  I2F.RP R4, R9 ;  /* 0x0000000900047306 */ /* 0x000e300000209400 */
[----:B0-----:R-:W0:Y:S02]  /*0120*/  MUFU.RCP R4, R4 ;  /* 0x0000000400047308 */ /* 0x001e240000001000 */
[----:B0-----:R-:W-:-:S06]  /*0130*/  VIADD R2, R4, 0xffffffe ;  /* 0x0ffffffe04027836 */ /* 0x001fcc0000000000 */
[----:B------:R0:W1:Y:S02]  /*0140*/  F2I.FTZ.U32.TRUNC.NTZ R3, R2 ;  /* 0x0000000200037305 */ /* 0x000064000021f000 */
[----:B0-----:R-:W-:Y:S01]  /*0150*/  HFMA2.MMA R2, -RZ, RZ, 0, 0 ;  /* 0x00000000ff027435 */ /* 0x001fe200000001ff */
[----:B-1----:R-:W-:-:S04]  /*0160*/  IMAD.MOV R6, RZ, RZ, -R3 ;  /* 0x000000ffff067224 */ /* 0x002fc800078e0a03 */
[----:B------:R-:W-:Y:S01]  /*0170*/  IMAD R11, R6, R9, RZ ;  /* 0x00000009060b7224 */ /* 0x000fe200078e02ff */
[----:B------:R-:W-:-:S04]  /*0180*/  IABS R6, R5 ;  /* 0x0000000500067213 */ /* 0x000fc80000000000 */
        /* <DEDUP_REMOVED lines=12> */
[----:B------:R-:W-:Y:S02]  /*0250*/  ISETP.GE.AND P2, PT, R2, RZ, PT ;  /* 0x000000ff0200720c */ /* 0x000fe40003f46270 */
[----:B0-----:R-:W-:-:S04]  /*0260*/  IADD3 R2, R6, 0xffffffe, RZ ;  /* 0x0ffffffe06027810 */ /* 0x001fc80007ffe0ff */
[----:B------:R0:W1:Y:S01]  /*0270*/  F2I.FTZ.U32.TRUNC.NTZ R3, R2 ;  /* 0x0000000200037305 */ /* 0x000062000021f000 */
[----:B------:R-:W-:-:S06]  /*0280*/  @P0 VIADD R4, R4, 0x1 ;  /* 0x0000000104040836 */ /* 0x000fcc0000000000 */
[----:B------:R-:W-:Y:S02]  /*0290*/  @!P2 IADD3 R4, -R4, RZ, RZ ;  /* 0x000000ff0404a210 */ /* 0x000fe40007ffe1ff */
[----:B------:R-:W-:Y:S02]  /*02a0*/  @!P1 LOP3.LUT R4, RZ, R5, RZ, 0x33, !PT ;  /* 0x00000005ff049212 */ /* 0x000fe400078e33ff */
[----:B0-----:R-:W-:-:S03]  /*02b0*/  MOV R2, RZ ;  /* 0x000000ff00027202 */ /* 0x001fc60000000f00 */
[----:B------:R-:W-:Y:S02]  /*02c0*/  IMAD.MOV R6, RZ, RZ, -R4 ;  /* 0x000000ffff067224 */ /* 0x000fe400078e0a04 */
[----:B-1----:R-:W-:Y:S02]  /*02d0*/  IMAD.MOV R8, RZ, RZ, -R3 ;  /* 0x000000ffff087224 */ /* 0x002fe400078e0a03 */
[----:B------:R-:W-:Y:S02]  /*02e0*/  IMAD R6, R5, R6, R0 ;  /* 0x0000000605067224 */ /* 0x000fe400078e0200 */
[----:B------:R-:W-:-:S03]  /*02f0*/  IMAD R5, R8, R13, RZ ;  /* 0x0000000d08057224 */ /* 0x000fc600078e02ff */
[----:B------:R-:W-:Y:S01]  /*0300*/  IABS R0, R6 ;  /* 0x0000000600007213 */ /* 0x000fe20000000000 */
[----:B------:R-:W-:Y:S02]  /*0310*/  IMAD.HI.U32 R2, R3, R5, R2 ;  /* 0x0000000503027227 */ /* 0x000fe400078e0002 */
[----:B------:R-:W0:Y:S04]  /*0320*/  LDC R5, c[0x0][0x248] ;  /* 0x00009200ff057b82 */ /* 0x000e280000000800 */
[----:B------:R-:W-:-:S04]  /*0330*/  IMAD.HI.U32 R2, R2, R0, RZ ;  /* 0x0000000002027227 */ /* 0x000fc800078e00ff */
[----:B------:R-:W-:-:S04]  /*0340*/  IMAD.MOV R3, RZ, RZ, -R2 ;  /* 0x000000ffff037224 */ /* 0x000fc800078e0a02 */
[C---:B------:R-:W-:Y:S02]  /*0350*/  IMAD R0, R13.reuse, R3, R0 ;  /* 0x000000030d007224 */ /* 0x040fe400078e0200 */
[----:B------:R-:W1:Y:S03]  /*0360*/  LDC R3, c[0x0][0x298] ;  /* 0x0000a600ff037b82 */ /* 0x000e660000000800 */
        /* <DEDUP_REMOVED lines=8> */
[----:B0-----:R-:W-:-:S03]  /*03f0*/  ISETP.NE.AND P0, PT, R5, UR4, PT ;  /* 0x0000000405007c0c */ /* 0x001fc6000bf05270 */
[----:B------:R-:W-:Y:S01]  /*0400*/  IMAD.MOV.U32 R11, RZ, RZ, R2 ;  /* 0x000000ffff0b7224 */ /* 0x000fe200078e0002 */
[----:B-1----:R-:W-:-:S04]  /*0410*/  ISETP.EQ.AND P0, PT, R3, UR5, !P0 ;  /* 0x0000000503007c0c */ /* 0x002fc8000c702270 */
[----:B------:R-:W-:Y:S02]  /*0420*/  @!P2 IADD3 R11, -R11, RZ, RZ ;  /* 0x000000ff0b0ba210 */ /* 0x000fe40007ffe1ff */
        /* <DEDUP_REMOVED lines=8> */
[----:B------:R-:W-:Y:S02]  /*04b0*/  I2FP.F32.S32 R6, R4 ;  /* 0x0000000400067245 */ /* 0x000fe40000201400 */
[----:B------:R-:W-:-:S03]  /*04c0*/  I2FP.F32.S32 R9, R11 ;  /* 0x0000000b00097245 */ /* 0x000fc60000201400 */
[----:B------:R-:W-:Y:S01]  /*04d0*/  ISETP.NE.AND P1, PT, RZ, UR4, PT ;  /* 0x00000004ff007c0c */ /* 0x000fe2000bf25270 */
[----:B------:R-:W1:Y:S08]  /*04e0*/  LDC R60, c[0x0][0x218] ;  /* 0x00008600ff3c7b82 */ /* 0x000e700000000800 */
[----:B------:R-:W2:Y:S04]  /*04f0*/  LDC R10, c[0x0][0x230] ;  /* 0x00008c00ff0a7b82 */ /* 0x000ea80000000800 */
[----:B------:R-:W-:-:S04]  /*0500*/  @!P1 FADD.FTZ R0, R6, 0.5 ;  /* 0x3f00000006009421 */ /* 0x000fc80000010000 */
[-C--:B0-----:R-:W-:Y:S01]  /*0510*/  @!P1 FFMA.FTZ R2, R0, R3.reuse, -0.5 ;  /* 0xbf00000000029423 */ /* 0x081fe20000010003 */
[----:B------:R-:W-:Y:S01]  /*0520*/  @P1 FMUL.FTZ R0, R6, R3 ;  /* 0x0000000306001220 */ /* 0x000fe20000410000 */
[----:B------:R-:W-:Y:S01]  /*0530*/  @!P1 FADD.FTZ R3, R9, 0.5 ;  /* 0x3f00000009039421 */ /* 0x000fe20000010000 */
[----:B------:R-:W0:Y:S01]  /*0540*/  LDC R7, c[0x0][0x21c] ;  /* 0x00008700ff077b82 */ /* 0x000e220000000800 */
[----:B------:R-:W-:Y:S02]  /*0550*/  I2FP.F32.S32 R6, R8 ;  /* 0x0000000800067245 */ /* 0x000fe40000201400 */
[C---:B------:R-:W-:Y:S01]  /*0560*/  @!P1 FSETP.GEU.FTZ.AND P0, PT, R2.reuse, RZ, PT ;  /* 0x000000ff0200920b */ /* 0x040fe20003f1e000 */
[-C--:B-1----:R-:W-:Y:S01]  /*0570*/  @!P1 FFMA.FTZ R3, R3, R60.reuse, -0.5 ;  /* 0xbf00000003039423 */ /* 0x082fe2000001003c */
[----:B------:R-:W-:Y:S02]  /*0580*/  @P1 FMUL.FTZ R60, R9, R60 ;  /* 0x0000003c093c1220 */ /* 0x000fe40000410000 */
[----:B------:R-:W-:Y:S01]  /*0590*/  @!P1 FSEL R0, R2, RZ, P0 ;  /* 0x000000ff02009208 */ /* 0x000fe20000000000 */
[----:B------:R-:W-:Y:S01]  /*05a0*/  @!P1 FADD.FTZ R2, R6, 0.5 ;  /* 0x3f00000006029421 */ /* 0x000fe20000010000 */
[----:B------:R-:W-:-:S02]  /*05b0*/  @!P1 FSETP.GEU.FTZ.AND P0, PT, R3, RZ, PT ;  /* 0x000000ff0300920b */ /* 0x000fc40003f1e000 */
[----:B------:R1:W3:Y:S01]  /*05c0*/  F2I.FTZ.TRUNC.NTZ R12, R0 ;  /* 0x00000000000c7305 */ /* 0x0002e2000021f100 */
[----:B--2---:R-:W-:Y:S02]  /*05d0*/  ISETP.GE.AND P2, PT, R10, 0x1, PT ;  /* 0x000000010a00780c */ /* 0x004fe40003f46270 */
[----:B------:R-:W-:-:S05]  /*05e0*/  @!P1 FSEL R60, R3, RZ, P0 ;  /* 0x000000ff033c9208 */ /* 0x000fca0000000000 */
[----:B------:R1:W2:Y:S06]  /*05f0*/  F2I.FTZ.TRUNC.NTZ R16, R60 ;  /* 0x0000003c00107305 */ /* 0x0002ac000021f100 */
[----:B---3--:R-:W-:Y:S05]  /*0600*/  @!P2 EXIT ;  /* 0x000000000000a94d */ /* 0x008fea0003800000 */
[-C--:B0-----:R-:W-:Y:S01]  /*0610*/  @P1 FMUL.FTZ R61, R6, R7.reuse ;  /* 0x00000007063d1220 */ /* 0x081fe20000410000 */
[----:B------:R-:W-:Y:S01]  /*0620*/  @!P1 FFMA.FTZ R6, R2, R7, -0.5 ;  /* 0xbf00000002069423 */ /* 0x000fe20000010007 */
[----:B------:R-:W-:Y:S01]  /*0630*/  UIADD3 UR4, UR5, -0x1, URZ ;  /* 0xffffffff05047890 */ /* 0x000fe2000fffe03f */
[----:B------:R-:W-:Y:S01]  /*0640*/  SHF.R.S32.HI R3, RZ, 0x1f, R8 ;  /* 0x0000001fff037819 */ /* 0x000fe20000011408 */
[----:B------:R-:W-:Y:S01]  /*0650*/  ULDC.64 UR8, c[0x0][0x2d0] ;  /* 0x0000b40000087ab9 */ /* 0x000fe20000000a00 */
[----:B------:R-:W-:Y:S01]  /*0660*/  VIADD R7, R5, 0xffffffff ;  /* 0xffffffff05077836 */ /* 0x000fe20000000000 */
[----:B------:R-:W-:Y:S01]  /*0670*/  @!P1 FSETP.GEU.FTZ.AND P0, PT, R6, RZ, PT ;  /* 0x000000ff0600920b */ /* 0x000fe20003f1e000 */
[----:B------:R-:W-:Y:S01]  /*0680*/  VIADD R10, R12, 0x1 ;  /* 0x000000010c0a7836 */ /* 0x000fe20000000000 */
[----:B------:R-:W-:Y:S01]  /*0690*/  I2FP.F32.S32 R5, R12 ;  /* 0x0000000c00057245 */ /* 0x000fe20000201400 */
[----:B------:R-:W-:Y:S01]  /*06a0*/  IMAD R3, R3, UR8, RZ ;  /* 0x0000000803037c24 */ /* 0x000fe2000f8e02ff */
[----:B------:R-:W-:Y:S01]  /*06b0*/  @!P1 FSEL R61, R6, RZ, P0 ;  /* 0x000000ff063d9208 */ /* 0x000fe20000000000 */
[----:B------:R-:W0:Y:S01]  /*06c0*/  LDC R20, c[0x0][0x238] ;  /* 0x00008e00ff147b82 */ /* 0x000e220000000800 */
[----:B------:R-:W-:Y:S01]  /*06d0*/  ISETP.GE.AND P1, PT, R12, UR4, PT ;  /* 0x000000040c007c0c */ /* 0x000fe2000bf26270 */
[C---:B------:R-:W-:Y:S01]  /*06e0*/  IMAD R9, R8.reuse, UR9, R3 ;  /* 0x0000000908097c24 */ /* 0x040fe2000f8e0203 */
[----:B------:R-:W-:Y:S01]  /*06f0*/  SHF.R.S32.HI R6, RZ, 0x1f, R11 ;  /* 0x0000001fff067819 */ /* 0x000fe2000001140b */
[----:B------:R-:W-:-:S04]  /*0700*/  IMAD.WIDE.U32 R2, R8, UR8, RZ ;  /* 0x0000000808027c25 */ /* 0x000fc8000f8e00ff */
[----:B-1----:R-:W-:Y:S01]  /*0710*/  FADD.FTZ R0, -R5, R0 ;  /* 0x0000000005007221 */ /* 0x002fe20000010100 */
[--C-:B------:R-:W-:Y:S01]  /*0720*/  SHF.R.S32.HI R5, RZ, 0x1f, R12.reuse ;  /* 0x0000001fff057819 */ /* 0x100fe2000001140c */
[----:B------:R-:W-:Y:S01]  /*0730*/  ULDC.64 UR8, c[0x0][0x2c8] ;  /* 0x0000b20000087ab9 */ /* 0x000fe20000000a00 */
[----:B--2---:R-:W-:Y:S01]  /*0740*/  ISETP.GE.AND P0, PT, R16, R7, PT ;  /* 0x000000071000720c */ /* 0x004fe20003f06270 */
[----:B------:R-:W-:Y:S01]  /*0750*/  IMAD R6, R6, UR8, RZ ;  /* 0x0000000806067c24 */ /* 0x000fe2000f8e02ff */
[----:B------:R-:W-:Y:S01]  /*0760*/  IADD3 R3, R3, R9, RZ ;  /* 0x0000000903037210 */ /* 0x000fe20007ffe0ff */
[----:B------:R-:W-:Y:S01]  /*0770*/  ULDC.64 UR4, c[0x0][0x268] ;  /* 0x00009a0000047ab9 */ /* 0x000fe20000000a00 */
[----:B------:R-:W1:Y:S01]  /*0780*/  F2I.FTZ.TRUNC.NTZ R25, R61 ;  /* 0x0000003d00197305 */ /* 0x000e62000021f100 */
[----:B------:R-:W-:Y:S01]  /*0790*/  IMAD R5, R5, UR4, RZ ;  /* 0x0000000405057c24 */ /* 0x000fe2000f8e02ff */
[----:B------:R-:W-:Y:S01]  /*07a0*/  IADD3 R17, R16, 0x1, RZ ;  /* 0x0000000110117810 */ /* 0x000fe20007ffe0ff */
[----:B------:R-:W-:-:S02]  /*07b0*/  @P1 IMAD.MOV R10, RZ, RZ, R12 ;  /* 0x000000ffff0a1224 */ /* 0x000fc400078e020c */
[C---:B------:R-:W-:Y:S02]  /*07c0*/  IMAD R15, R11.reuse, UR9, R6 ;  /* 0x000000090b0f7c24 */ /* 0x040fe4000f8e0206 */
[----:B------:R-:W-:Y:S01]  /*07d0*/  IMAD.WIDE.U32 R6, R11, UR8, R2 ;  /* 0x000000080b067c25 */ /* 0x000fe2000f8e0002 */
[----:B------:R-:W-:Y:S01]  /*07e0*/  SHF.R.S32.HI R9, RZ, 0x1f, R10 ;  /* 0x0000001fff097819 */ /* 0x000fe2000001140a */
[----:B------:R-:W-:Y:S02]  /*07f0*/  ULDC.64 UR8, c[0x0][0x2c0] ;  /* 0x0000b00000087ab9 */ /* 0x000fe40000000a00 */
[C---:B------:R-:W-:Y:S01]  /*0800*/  IMAD R11, R12.reuse, UR5, R5 ;  /* 0x000000050c0b7c24 */ /* 0x040fe2000f8e0205 */
[----:B------:R-:W-:Y:S01]  /*0810*/  I2FP.F32.S32 R5, R16 ;  /* 0x0000001000057245 */ /* 0x000fe20000201400 */
[----:B------:R-:W-:Y:S01]  /*0820*/  IMAD.WIDE.U32 R2, R12, UR4, RZ ;  /* 0x000000040c027c25 */ /* 0x000fe2000f8e00ff */
[----:B------:R-:W-:Y:S02]  /*0830*/  IADD3 R15, R7, R15, RZ ;  /* 0x0000000f070f7210 */ /* 0x000fe40007ffe0ff */
[----:B-1----:R-:W-:Y:S01]  /*0840*/  I2FP.F32.S32 R8, R25 ;  /* 0x0000001900087245 */ /* 0x002fe20000201400 */
[----:B------:R-:W-:-:S02]  /*0850*/  IMAD R9, R9, UR4, RZ ;  /* 0x0000000409097c24 */ /* 0x000fc4000f8e02ff */
[----:B------:R-:W-:Y:S01]  /*0860*/  FADD.FTZ R60, -R5, R60 ;  /* 0x0000003c053c7221 */ /* 0x000fe20000010100 */
[----:B------:R-:W-:Y:S01]  /*0870*/  IMAD.IADD R3, R3, 0x1, R11 ;  /* 0x0000000103037824 */ /* 0x000fe200078e020b */
[----:B------:R-:W-:Y:S01]  /*0880*/  SHF.R.S32.HI R5, RZ, 0x1f, R16 ;  /* 0x0000001fff057819 */ /* 0x000fe20000011410 */
[----:B------:R-:W-:Y:S02]  /*0890*/  IMAD R9, R10, UR5, R9 ;  /* 0x000000050a097c24 */ /* 0x000fe4000f8e0209 */
[----:B------:R-:W-:Y:S01]  /*08a0*/  FADD.FTZ R61, -R8, R61 ;  /* 0x0000003d083d7221 */ /* 0x000fe20000010100 */
[----:B------:R-:W-:Y:S01]  /*08b0*/  IMAD.MOV.U32 R14, RZ, RZ, R6 ;  /* 0x000000ffff0e7224 */ /* 0x000fe200078e0006 */
[----:B------:R-:W-:Y:S01]  /*08c0*/  SHF.R.S32.HI R6, RZ, 0x1f, R4 ;  /* 0x0000001fff067819 */ /* 0x000fe20000011404 */
[----:B------:R-:W-:Y:S01]  /*08d0*/  IMAD.WIDE.U32 R10, R10, UR4, RZ ;  /* 0x000000040a0a7c25 */ /* 0x000fe2000f8e00ff */
[----:B------:R-:W-:-:S03]  /*08e0*/  UIADD3 UR4, UR6, -0x1, URZ ;  /* 0xffffffff06047890 */ /* 0x000fc6000fffe03f */
[----:B------:R-:W-:Y:S01]  /*08f0*/  @P0 IMAD.MOV R17, RZ, RZ, R16 ;  /* 0x000000ffff110224 */ /* 0x000fe200078e0210 */
[----:B------:R-:W-:Y:S01]  /*0900*/  ULDC.64 UR6, c[0x0][0x270] ;  /* 0x00009c0000067ab9 */ /* 0x000fe20000000a00 */
[----:B------:R-:W-:Y:S01]  /*0910*/  IMAD R7, R6, UR8, RZ ;  /* 0x0000000806077c24 */ /* 0x000fe2000f8e02ff */
[----:B------:R-:W-:Y:S01]  /*0920*/  ISETP.GE.AND P0, PT, R25, UR4, PT ;  /* 0x0000000419007c0c */ /* 0x000fe2000bf06270 */
[----:B------:R-:W-:Y:S01]  /*0930*/  IMAD R5, R5, UR6, RZ ;  /* 0x0000000605057c24 */ /* 0x000fe2000f8e02ff */
[----:B------:R-:W-:Y:S01]  /*0940*/  SHF.R.S32.HI R6, RZ, 0x1f, R17 ;  /* 0x0000001fff067819 */ /* 0x000fe20000011411 */
[----:B------:R-:W-:Y:S01]  /*0950*/  IMAD.IADD R13, R11, 0x1, R9 ;  /* 0x000000010b0d7824 */ /* 0x000fe200078e0209 */
[----:B------:R-:W-:Y:S01]  /*0960*/  ULDC.64 UR4, c[0x0][0x278] ;  /* 0x00009e0000047ab9 */ /* 0x000fe20000000a00 */
[----:B------:R-:W-:Y:S02]  /*0970*/  IMAD.MOV.U32 R12, RZ, RZ, R10 ;  /* 0x000000ffff0c7224 */ /* 0x000fe400078e000a */
[----:B------:R-:W-:-:S02]  /*0980*/  IMAD R8, R6, UR6, RZ ;  /* 0x0000000606087c24 */ /* 0x000fc4000f8e02ff */
[----:B------:R-:W-:Y:S02]  /*0990*/  IMAD R65, R4, UR9, R7 ;  /* 0x0000000904417c24 */ /* 0x000fe4000f8e0207 */
[----:B------:R-:W-:Y:S02]  /*09a0*/  IMAD R23, R17, UR7, R8 ;  /* 0x0000000711177c24 */ /* 0x000fe4000f8e0208 */
[----:B------:R-:W-:-:S04]  /*09b0*/  IMAD.WIDE.U32 R6, R16, UR6, R2 ;  /* 0x0000000610067c25 */ /* 0x000fc8000f8e0002 */
[----:B------:R-:W-:-:S04]  /*09c0*/  IMAD.WIDE.U32 R8, R17, UR6, R2 ;  /* 0x0000000611087c25 */ /* 0x000fc8000f8e0002 */
[----:B------:R-:W-:Y:S01]  /*09d0*/  IMAD R19, R16, UR7, R5 ;  /* 0x0000000710137c24 */ /* 0x000fe2000f8e0205 */
[----:B------:R-:W-:Y:S01]  /*09e0*/  IADD3 R11, R9, R23, RZ ;  /* 0x00000017090b7210 */ /* 0x000fe20007ffe0ff */
[----:B------:R-:W-:-:S03]  /*09f0*/  IMAD.WIDE.U32 R2, R4, UR8, R14 ;  /* 0x0000000804027c25 */ /* 0x000fc6000f8e000e */
[----:B------:R-:W-:Y:S01]  /*0a00*/  IADD3 R7, R7, R19, RZ ;  /* 0x0000001307077210 */ /* 0x000fe20007ffe0ff */
[----:B------:R-:W-:Y:S02]  /*0a10*/  VIADD R21, R25, 0x1 ;  /* 0x0000000119157836 */ /* 0x000fe40000000000 */
[----:B------:R-:W-:-:S04]  /*0a20*/  IMAD.WIDE.U32 R4, R16, UR6, R12 ;  /* 0x0000000610047c25 */ /* 0x000fc8000f8e000c */
[----:B------:R-:W-:Y:S01]  /*0a30*/  @P0 IMAD.MOV R21, RZ, RZ, R25 ;  /* 0x000000ffff150224 */ /* 0x000fe200078e0219 */
[----:B------:R-:W-:Y:S01]  /*0a40*/  IADD3 R15, R19, R5, RZ ;  /* 0x00000005130f7210 */ /* 0x000fe20007ffe0ff */
[----:B------:R-:W-:Y:S01]  /*0a50*/  IMAD.MOV.U32 R10, RZ, RZ, R8 ;  /* 0x000000ffff0a7224 */ /* 0x000fe200078e0008 */
[----:B0-----:R-:W-:Y:S01]  /*0a60*/  ISETP.GE.AND P0, PT, R20, 0x1, PT ;  /* 0x000000011400780c */ /* 0x001fe20003f06270 */
[----:B------:R-:W-:Y:S01]  /*0a70*/  IMAD.WIDE.U32 R12, R17, UR6, R12 ;  /* 0x00000006110c7c25 */ /* 0x000fe2000f8e000c */
[----:B------:R-:W-:Y:S02]  /*0a80*/  SHF.R.S32.HI R5, RZ, 0x1f, R25 ;  /* 0x0000001fff057819 */ /* 0x000fe40000011419 */
[----:B------:R-:W-:Y:S01]  /*0a90*/  SHF.R.S32.HI R8, RZ, 0x1f, R21 ;  /* 0x0000001fff087819 */ /* 0x000fe20000011415 */
[----:B------:R-:W-:Y:S01]  /*0aa0*/  IMAD.IADD R19, R23, 0x1, R13 ;  /* 0x0000000117137824 */ /* 0x000fe200078e020d */
[----:B------:R-:W-:Y:S01]  /*0ab0*/  MOV R18, R12 ;  /* 0x0000000c00127202 */ /* 0x000fe20000000f00 */
[----:B------:R-:W-:-:S02]  /*0ac0*/  IMAD R5, R5, UR4, RZ ;  /* 0x0000000405057c24 */ /* 0x000fc4000f8e02ff */
[----:B------:R-:W-:Y:S02]  /*0ad0*/  IMAD R8, R8, UR4, RZ ;  /* 0x0000000408087c24 */ /* 0x000fe4000f8e02ff */
[----:B------:R-:W-:Y:S02]  /*0ae0*/  IMAD.MOV.U32 R14, RZ, RZ, R4 ;  /* 0x000000ffff0e7224 */ /* 0x000fe400078e0004 */
[----:B------:R-:W-:Y:S02]  /*0af0*/  IMAD R77, R25, UR5, R5 ;  /* 0x00000005194d7c24 */ /* 0x000fe4000f8e0205 */
[----:B------:R-:W-:Y:S02]  /*0b00*/  IMAD R81, R21, UR5, R8 ;  /* 0x0000000515517c24 */ /* 0x000fe4000f8e0208 */
[----:B------:R-:W-:-:S04]  /*0b10*/  IMAD.WIDE.U32 R4, R25, UR4, R6 ;  /* 0x0000000419047c25 */ /* 0x000fc8000f8e0006 */
[----:B------:R-:W-:-:S04]  /*0b20*/  IMAD.WIDE.U32 R8, R25, UR4, R10 ;  /* 0x0000000419087c25 */ /* 0x000fc8000f8e000a */
[----:B------:R-:W-:-:S04]  /*0b30*/  IMAD.WIDE.U32 R12, R25, UR4, R14 ;  /* 0x00000004190c7c25 */ /* 0x000fc8000f8e000e */
[----:B------:R-:W-:-:S04]  /*0b40*/  IMAD.WIDE.U32 R16, R25, UR4, R18 ;  /* 0x0000000419107c25 */ /* 0x000fc8000f8e0012 */
[----:B------:R-:W-:-:S04]  /*0b50*/  IMAD.WIDE.U32 R6, R21, UR4, R6 ;  /* 0x0000000415067c25 */ /* 0x000fc8000f8e0006 */
[----:B------:R-:W-:-:S04]  /*0b60*/  IMAD.WIDE.U32 R10, R21, UR4, R10 ;  /* 0x00000004150a7c25 */ /* 0x000fc8000f8e000a */
[----:B------:R-:W-:-:S04]  /*0b70*/  IMAD.WIDE.U32 R14, R21, UR4, R14 ;  /* 0x00000004150e7c25 */ /* 0x000fc8000f8e000e */
[----:B------:R-:W-:Y:S01]  /*0b80*/  IMAD.WIDE.U32 R18, R21, UR4, R18 ;  /* 0x0000000415127c25 */ /* 0x000fe2000f8e0012 */
[----:B------:R-:W-:Y:S06]  /*0b90*/  @!P0 EXIT ;  /* 0x000000000000894d */ /* 0x000fec0003800000 */
[----:B------:R-:W-:Y:S01]  /*0ba0*/  IMAD.IADD R67, R5, 0x1, R77 ;  /* 0x0000000105437824 */ /* 0x000fe200078e024d */
[----:B------:R-:W-:Y:S01]  /*0bb0*/  IADD3 R69, R77, R9, RZ ;  /* 0x000000094d457210 */ /* 0x000fe20007ffe0ff */
[----:B------:R-:W-:Y:S01]  /*0bc0*/  IMAD.IADD R71, R7, 0x1, R81 ;  /* 0x0000000107477824 */ /* 0x000fe200078e0251 */
[----:B------:R-:W-:Y:S01]  /*0bd0*/  IADD3 R75, R77, R13, RZ ;  /* 0x0000000d4d4b7210 */ /* 0x000fe20007ffe0ff */
[C---:B------:R-:W-:Y:S02]  /*0be0*/  IMAD.IADD R73, R81.reuse, 0x1, R11 ;  /* 0x0000000151497824 */ /* 0x040fe400078e020b */
[----:B------:R-:W-:Y:S01]  /*0bf0*/  FADD.FTZ R62, -R0, 1 ;  /* 0x3f800000003e7421 */ /* 0x000fe20000010100 */
[----:B------:R-:W-:Y:S02]  /*0c00*/  IMAD.IADD R79, R81, 0x1, R15 ;  /* 0x00000001514f7824 */ /* 0x000fe400078e020f */
[----:B------:R-:W-:Y:S01]  /*0c10*/  FADD.FTZ R63, -R60, 1 ;  /* 0x3f8000003c3f7421 */ /* 0x000fe20000010100 */
[----:B------:R-:W-:Y:S01]  /*0c20*/  FADD.FTZ R64, -R61, 1 ;  /* 0x3f8000003d407421 */ /* 0x000fe20000010100 */
[----:B------:R-:W-:Y:S01]  /*0c30*/  IMAD.IADD R65, R3, 0x1, R65 ;  /* 0x0000000103417824 */ /* 0x000fe200078e0241 */
[----:B------:R-:W-:Y:S01]  /*0c40*/  IADD3 R81, R81, R19, RZ ;  /* 0x0000001351517210 */ /* 0x000fe20007ffe0ff */
[----:B------:R-:W-:Y:S01]  /*0c50*/  IMAD.IADD R77, R77, 0x1, R17 ;  /* 0x000000014d4d7824 */ /* 0x000fe200078e0211 */
[----:B------:R-:W-:-:S06]  /*0c60*/  UMOV UR4, URZ ;  /* 0x0000003f00047c82 */ /* 0x000fcc0008000000 */
.L_x_249:
[----:B0-----:R-:W0:Y:S01]  /*0c70*/  LDC.64 R50, c[0x0][0x258] ;  /* 0x00009600ff327b82 */ /* 0x001e220000000a00 */
[----:B------:R-:W-:Y:S01]  /*0c80*/  USHF.R.S32.HI UR5, URZ, 0x1f, UR4 ;  /* 0x0000001f3f057899 */ /* 0x000fe20008011404 */
[----:B------:R-:W-:Y:S01]  /*0c90*/  MOV R68, R8 ;  /* 0x0000000800447202 */ /* 0x000fe20000000f00 */
[----:B------:R-:W-:Y:S01]  /*0ca0*/  ULDC UR6, c[0x0][0x238] ;  /* 0x00008e0000067ab9 */ /* 0x000fe20000000800 */
[----:B------:R-:W-:Y:S01]  /*0cb0*/  MOV R78, R14 ;  /* 0x0000000e004e7202 */ /* 0x000fe20000000f00 */
[----:B------:R-:W-:Y:S01]  /*0cc0*/  UISETP.NE.AND UP0, UPT, UR6, 0x1, UPT ;  /* 0x000000010600788c */ /* 0x000fe2000bf05270 */
[----:B------:R-:W-:Y:S02]  /*0cd0*/  IMAD.MOV.U32 R66, RZ, RZ, R4 ;  /* 0x000000ffff427224 */ /* 0x000fe400078e0004 */
[----:B-1----:R-:W1:Y:S01]  /*0ce0*/  LDC.64 R86, c[0x0][0x2b0] ;  /* 0x0000ac00ff567b82 */ /* 0x002e620000000a00 */
[----:B------:R-:W-:Y:S02]  /*0cf0*/  IMAD.MOV.U32 R70, RZ, RZ, R6 ;  /* 0x000000ffff467224 */ /* 0x000fe400078e0006 */
[----:B------:R-:W-:Y:S01]  /*0d00*/  PLOP3.LUT P2, PT, PT, PT, UP0, 0x80, 0x0 ;  /* 0x000000000000781c */ /* 0x000fe20003f4f008 */
[----:B------:R-:W-:-:S02]  /*0d10*/  IMAD.MOV.U32 R72, RZ, RZ, R10 ;  /* 0x000000ffff487224 */ /* 0x000fc400078e000a */
[----:B------:R-:W-:Y:S02]  /*0d20*/  IMAD.MOV.U32 R74, RZ, RZ, R12 ;  /* 0x000000ffff4a7224 */ /* 0x000fe400078e000c */
[----:B------:R-:W2:Y:S01]  /*0d30*/  LDC R39, c[0x0][0x230] ;  /* 0x00008c00ff277b82 */ /* 0x000ea20000000800 */
[----:B------:R-:W-:Y:S02]  /*0d40*/  IMAD.MOV.U32 R76, RZ, RZ, R16 ;  /* 0x000000ffff4c7224 */ /* 0x000fe400078e0010 */
[----:B------:R-:W-:Y:S02]  /*0d50*/  IMAD.MOV.U32 R80, RZ, RZ, R18 ;  /* 0x000000ffff507224 */ /* 0x000fe400078e0012 */
[----:B------:R-:W-:Y:S02]  /*0d60*/  IMAD.MOV.U32 R37, RZ, RZ, R65 ;  /* 0x000000ffff257224 */ /* 0x000fe400078e0041 */
[C---:B0-----:R-:W-:Y:S02]  /*0d70*/  IMAD R36, R50.reuse, UR5, RZ ;  /* 0x0000000532247c24 */ /* 0x041fe4000f8e02ff */
[----:B------:R-:W-:-:S04]  /*0d80*/  IMAD.WIDE.U32 R20, R50, UR4, R66 ;  /* 0x0000000432147c25 */ /* 0x000fc8000f8e0042 */
[----:B------:R-:W-:Y:S01]  /*0d90*/  IMAD R51, R51, UR4, R36 ;  /* 0x0000000433337c24 */ /* 0x000fe2000f8e0224 */
[----:B------:R-:W-:Y:S01]  /*0da0*/  MOV R36, R2 ;  /* 0x0000000200247202 */ /* 0x000fe20000000f00 */
[----:B-1----:R-:W-:Y:S01]  /*0db0*/  IMAD R38, R86, UR5, RZ ;  /* 0x0000000556267c24 */ /* 0x002fe2000f8e02ff */
[----:B------:R-:W-:Y:S01]  /*0dc0*/  ULOP3.LUT UR5, UR6, 0x1, URZ, 0xc0, !UPT ;  /* 0x0000000106057892 */ /* 0x000fe2000f8ec03f */
[----:B------:R-:W-:-:S03]  /*0dd0*/  IMAD.WIDE.U32 R22, R50, UR4, R70 ;  /* 0x0000000432167c25 */ /* 0x000fc6000f8e0046 */
[----:B------:R-:W-:Y:S01]  /*0de0*/  UISETP.NE.U32.AND UP1, UPT, UR5, 0x1, UPT ;  /* 0x000000010500788c */ /* 0x000fe2000bf25070 */
[C---:B------:R-:W-:Y:S01]  /*0df0*/  IMAD.WIDE.U32 R24, R50.reuse, UR4, R68 ;  /* 0x0000000432187c25 */ /* 0x040fe2000f8e0044 */
[----:B------:R-:W-:Y:S01]  /*0e00*/  IADD3 R85, R51, R23, RZ ;  /* 0x0000001733557210 */ /* 0x000fe20007ffe0ff */
[----:B------:R-:W-:Y:S02]  /*0e10*/  UMOV UR5, URZ ;  /* 0x0000003f00057c82 */ /* 0x000fe40008000000 */
[----:B------:R-:W-:Y:S01]  /*0e20*/  IMAD.WIDE.U32 R26, R50, UR4, R72 ;  /* 0x00000004321a7c25 */ /* 0x000fe2000f8e0048 */
[----:B------:R-:W-:-:S03]  /*0e30*/  PLOP3.LUT P1, PT, PT, PT, UP1, 0x80, 0x0 ;  /* 0x000000000000781c */ /* 0x000fc60003f2f018 */
[----:B------:R-:W-:-:S04]  /*0e40*/  IMAD.WIDE.U32 R28, R50, UR4, R74 ;  /* 0x00000004321c7c25 */ /* 0x000fc8000f8e004a */
[----:B------:R-:W-:Y:S01]  /*0e50*/  IMAD.WIDE.U32 R30, R50, UR4, R78 ;  /* 0x00000004321e7c25 */ /* 0x000fe2000f8e004e */
[----:B------:R-:W-:-:S03]  /*0e60*/  IADD3 R45, R51, R29, RZ ;  /* 0x0000001d332d7210 */ /* 0x000fc60007ffe0ff */
[----:B------:R-:W-:-:S04]  /*0e70*/  IMAD.WIDE.U32 R32, R50, UR4, R76 ;  /* 0x0000000432207c25 */ /* 0x000fc8000f8e004c */
[----:B------:R-:W-:-:S04]  /*0e80*/  IMAD.WIDE.U32 R34, R50, UR4, R80 ;  /* 0x0000000432227c25 */ /* 0x000fc8000f8e0050 */
[----:B------:R-:W-:-:S04]  /*0e90*/  IMAD.WIDE.U32 R36, R86, UR4, R36 ;  /* 0x0000000456247c25 */ /* 0x000fc8000f8e0024 */
[----:B------:R-:W-:Y:S01]  /*0ea0*/  IMAD R87, R87, UR4, R38 ;  /* 0x0000000457577c24 */ /* 0x000fe2000f8e0226 */
[----:B------:R-:W-:Y:S01]  /*0eb0*/  UIADD3 UR4, UR4, 0x1, URZ ;  /* 0x0000000104047890 */ /* 0x000fe2000fffe03f */
[----:B------:R-:W-:Y:S02]  /*0ec0*/  IMAD.IADD R83, R21, 0x1, R51 ;  /* 0x0000000115537824 */ /* 0x000fe400078e0233 */
[C---:B------:R-:W-:Y:S02]  /*0ed0*/  IMAD.IADD R53, R51.reuse, 0x1, R25 ;  /* 0x0000000133357824 */ /* 0x040fe400078e0219 */
[----:B------:R-:W-:Y:S01]  /*0ee0*/  IMAD.IADD R55, R51, 0x1, R27 ;  /* 0x0000000133377824 */ /* 0x000fe200078e021b */
[----:B--2---:R-:W-:Y:S01]  /*0ef0*/  ISETP.LE.AND P0, PT, R39, UR4, PT ;  /* 0x0000000427007c0c */ /* 0x004fe2000bf03270 */
[C---:B------:R-:W-:Y:S02]  /*0f00*/  IMAD.IADD R41, R51.reuse, 0x1, R31 ;  /* 0x0000000133297824 */ /* 0x040fe400078e021f */
[C---:B------:R-:W-:Y:S01]  /*0f10*/  IMAD.IADD R39, R51.reuse, 0x1, R33 ;  /* 0x0000000133277824 */ /* 0x040fe200078e0221 */
[----:B------:R-:W-:Y:S01]  /*0f20*/  IADD3 R51, R51, R35, RZ ;  /* 0x0000002333337210 */ /* 0x000fe20007ffe0ff */
[----:B------:R-:W-:Y:S01]  /*0f30*/  IMAD.IADD R87, R37, 0x1, R87 ;  /* 0x0000000125577824 */ /* 0x000fe200078e0257 */
[----:B------:R-:W-:Y:S07]  /*0f40*/  @!P2 BRA `(.L_x_246) ;  /* 0x0000000800b4a947 */ /* 0x000fee0003800000 */
[----:B------:R-:W-:Y:S01]  /*0f50*/  ULOP3.LUT UR5, UR6, 0x1, URZ, 0xc0, !UPT ;  /* 0x0000000106057892 */ /* 0x000fe2000f8ec03f */
[----:B------:R-:W-:Y:S01]  /*0f60*/  ULDC.64 UR10, c[0x0][0x228] ;  /* 0x00008a00000a7ab9 */ /* 0x000fe20000000a00 */
[----:B------:R-:W-:Y:S02]  /*0f70*/  ULDC.64 UR14, c[0x0][0x2b8] ;  /* 0x0000ae00000e7ab9 */ /* 0x000fe40000000a00 */
[----:B------:R-:W-:Y:S01]  /*0f80*/  UIADD3 UR6, -UR5, UR6, URZ ;  /* 0x0000000605067290 */ /* 0x000fe2000fffe13f */
[----:B------:R-:W-:Y:S02]  /*0f90*/  ULDC.64 UR16, c[0x0][0x280] ;  /* 0x0000a00000107ab9 */ /* 0x000fe40000000a00 */
[----:B------:R-:W-:-:S09]  /*0fa0*/  UMOV UR5, URZ ;  /* 0x0000003f00057c82 */ /* 0x000fd20008000000 */
.L_x_247:
[----:B0-----:R-:W0:Y:S01]  /*0fb0*/  LDC.64 R42, c[0x0][0x260] ;  /* 0x00009800ff2a7b82 */ /* 0x001e220000000a00 */
[----:B------:R-:W-:Y:S01]  /*0fc0*/  USHF.R.S32.HI UR8, URZ, 0x1f, UR5 ;  /* 0x0000001f3f087899 */ /* 0x000fe20008011405 */
[----:B------:R-:W-:Y:S01]  /*0fd0*/  MOV R47, R83 ;  /* 0x00000053002f7202 */ /* 0x000fe20000000f00 */
[----:B------:R-:W-:Y:S01]  /*0fe0*/  IMAD.MOV.U32 R46, RZ, RZ, R20 ;  /* 0x000000ffff2e7224 */ /* 0x000fe200078e0014 */
[----:B------:R-:W-:Y:S01]  /*0ff0*/  MOV R52, R24 ;  /* 0x0000001800347202 */ /* 0x000fe20000000f00 */
[----:B------:R-:W-:Y:S02]  /*1000*/  IMAD.MOV.U32 R56, RZ, RZ, R22 ;  /* 0x000000ffff387224 */ /* 0x000fe400078e0016 */
[----:B------:R-:W-:Y:S02]  /*1010*/  IMAD.MOV.U32 R57, RZ, RZ, R85 ;  /* 0x000000ffff397224 */ /* 0x000fe400078e0055 */
[----:B------:R-:W-:Y:S02]  /*1020*/  IMAD.MOV.U32 R54, RZ, RZ, R26 ;  /* 0x000000ffff367224 */ /* 0x000fe400078e001a */
[----:B------:R-:W-:-:S02]  /*1030*/  IMAD.MOV.U32 R44, RZ, RZ, R28 ;  /* 0x000000ffff2c7224 */ /* 0x000fc400078e001c */
[----:B------:R-:W-:Y:S02]  /*1040*/  IMAD.MOV.U32 R40, RZ, RZ, R30 ;  /* 0x000000ffff287224 */ /* 0x000fe400078e001e */
[C---:B0-----:R-:W-:Y:S02]  /*1050*/  IMAD R38, R42.reuse, UR8, RZ ;  /* 0x000000082a267c24 */ /* 0x041fe4000f8e02ff */
[----:B------:R-:W-:-:S04]  /*1060*/  IMAD.WIDE.U32 R48, R42, UR5, R46 ;  /* 0x000000052a307c25 */ /* 0x000fc8000f8e002e */
[----:B------:R-:W-:Y:S01]  /*1070*/  IMAD R101, R43, UR5, R38 ;  /* 0x000000052b657c24 */ /* 0x000fe2000f8e0226 */
[----:B------:R-:W-:Y:S01]  /*1080*/  LEA R94, P2, R48, UR10, 0x1 ;  /* 0x0000000a305e7c11 */ /* 0x000fe2000f8408ff */
[----:B------:R-:W-:-:S04]  /*1090*/  IMAD.WIDE.U32 R58, R42, UR5, R56 ;  /* 0x000000052a3a7c25 */ /* 0x000fc8000f8e0038 */
[----:B------:R-:W-:Y:S01]  /*10a0*/  IMAD.IADD R49, R49, 0x1, R101 ;  /* 0x0000000131317824 */ /* 0x000fe200078e0265 */
[----:B------:R-:W-:Y:S01]  /*10b0*/  IADD3 R89, R101, R59, RZ ;  /* 0x0000003b65597210 */ /* 0x000fe20007ffe0ff */
[----:B------:R-:W-:-:S03]  /*10c0*/  IMAD.WIDE.U32 R92, R42, UR5, R52 ;  /* 0x000000052a5c7c25 */ /* 0x000fc6000f8e0034 */
[----:B------:R-:W-:Y:S01]  /*10d0*/  LEA.HI.X R95, R48, UR11, R49, 0x1, P2 ;  /* 0x0000000b305f7c11 */ /* 0x000fe200090f0c31 */
[C---:B------:R-:W-:Y:S01]  /*10e0*/  IMAD.IADD R59, R101.reuse, 0x1, R93 ;  /* 0x00000001653b7824 */ /* 0x040fe200078e025d */
[----:B------:R-:W-:Y:S01]  /*10f0*/  LEA R90, P2, R58, UR10, 0x1 ;  /* 0x0000000a3a5a7c11 */ /* 0x000fe2000f8408ff */
[----:B------:R-:W-:Y:S01]  /*1100*/  IMAD.WIDE.U32 R48, R42, UR5, R54 ;  /* 0x000000052a307c25 */ /* 0x000fe2000f8e0036 */
[----:B------:R-:W-:Y:S01]  /*1110*/  LEA R88, P3, R92, UR10, 0x1 ;  /* 0x0000000a5c587c11 */ /* 0x000fe2000f8608ff */
[----:B------:R-:W2:Y:S01]  /*1120*/  LDG.E.U16 R66, desc[UR12][R94.64] ;  /* 0x0000000c5e427981 */ /* 0x000ea2000c1e1500 */
[----:B------:R-:W-:Y:S01]  /*1130*/  LEA.HI.X R91, R58, UR11, R89, 0x1, P2 ;  /* 0x0000000b3a5b7c11 */ /* 0x000fe200090f0c59 */
[----:B------:R-:W-:Y:S01]  /*1140*/  IMAD.WIDE.U32 R96, R42, UR5, R40 ;  /* 0x000000052a607c25 */ /* 0x000fe2000f8e0028 */
[----:B------:R-:W-:Y:S02]  /*1150*/  LEA.HI.X R89, R92, UR11, R59, 0x1, P3 ;  /* 0x0000000b5c597c11 */ /* 0x000fe400098f0c3b */
[----:B------:R-:W-:Y:S01]  /*1160*/  LEA R92, P2, R48, UR10, 0x1 ;  /* 0x0000000a305c7c11 */ /* 0x000fe2000f8408ff */
[----:B------:R-:W-:Y:S01]  /*1170*/  IMAD.WIDE.U32 R58, R42, UR5, R44 ;  /* 0x000000052a3a7c25 */ /* 0x000fe2000f8e002c */
[C---:B------:R-:W-:Y:S01]  /*1180*/  IADD3 R49, R101.reuse, R49, RZ ;  /* 0x0000003165317210 */ /* 0x040fe20007ffe0ff */
[----:B------:R0:W3:Y:S03]  /*1190*/  LDG.E.U16 R70, desc[UR12][R88.64] ;  /* 0x0000000c58467981 */ /* 0x0000e6000c1e1500 */
[----:B------:R-:W-:Y:S01]  /*11a0*/  LEA.HI.X R93, R48, UR11, R49, 0x1, P2 ;  /* 0x0000000b305d7c11 */ /* 0x000fe200090f0c31 */
[C---:B------:R-:W-:Y:S01]  /*11b0*/  IMAD.IADD R49, R101.reuse, 0x1, R59 ;  /* 0x0000000165317824 */ /* 0x040fe200078e023b */
[C---:B------:R-:W-:Y:S01]  /*11c0*/  LEA R48, P2, R58.reuse, UR10, 0x1 ;  /* 0x0000000a3a307c11 */ /* 0x040fe2000f8408ff */
[----:B------:R-:W-:Y:S01]  /*11d0*/  IMAD.MOV.U32 R38, RZ, RZ, R32 ;  /* 0x000000ffff267224 */ /* 0x000fe200078e0020 */
[----:B------:R-:W-:Y:S01]  /*11e0*/  IADD3 R59, R101, R97, RZ ;  /* 0x00000061653b7210 */ /* 0x000fe20007ffe0ff */
[----:B------:R1:W4:Y:S01]  /*11f0*/  LDG.E.U16 R68, desc[UR12][R90.64] ;  /* 0x0000000c5a447981 */ /* 0x000322000c1e1500 */
[----:B------:R-:W-:-:S02]  /*1200*/  LEA.HI.X R49, R58, UR11, R49, 0x1, P2 ;  /* 0x0000000b3a317c11 */ /* 0x000fc400090f0c31 */
[C---:B------:R-:W-:Y:S01]  /*1210*/  LEA R58, P2, R96.reuse, UR10, 0x1 ;  /* 0x0000000a603a7c11 */ /* 0x040fe2000f8408ff */
[----:B------:R-:W5:Y:S01]  /*1220*/  LDG.E.U16 R92, desc[UR12][R92.64] ;  /* 0x0000000c5c5c7981 */ /* 0x000f62000c1e1500 */
[----:B------:R-:W-:Y:S02]  /*1230*/  MOV R50, R34 ;  /* 0x0000002200327202 */ /* 0x000fe40000000f00 */
[----:B------:R-:W-:Y:S01]  /*1240*/  LEA.HI.X R59, R96, UR11, R59, 0x1, P2 ;  /* 0x0000000b603b7c11 */ /* 0x000fe200090f0c3b */
[----:B------:R-:W-:Y:S01]  /*1250*/  IMAD.WIDE.U32 R96, R42, UR5, R38 ;  /* 0x000000052a607c25 */ /* 0x000fe2000f8e0026 */
[----:B------:R1:W2:Y:S03]  /*1260*/  LDG.E.U16 R72, desc[UR12][R48.64] ;  /* 0x0000000c30487981 */ /* 0x0002a6000c1e1500 */
[C---:B------:R-:W-:Y:S01]  /*1270*/  IMAD.IADD R97, R101.reuse, 0x1, R97 ;  /* 0x0000000165617824 */ /* 0x040fe200078e0261 */
[----:B------:R-:W-:Y:S01]  /*1280*/  LEA R98, P2, R96, UR10, 0x1 ;  /* 0x0000000a60627c11 */ /* 0x000fe2000f8408ff */
[----:B0-----:R-:W-:Y:S01]  /*1290*/  IMAD.WIDE.U32 R88, R42, UR5, R50 ;  /* 0x000000052a587c25 */ /* 0x001fe2000f8e0032 */
[----:B------:R-:W4:Y:S02]  /*12a0*/  LDG.E.U16 R58, desc[UR12][R58.64] ;  /* 0x0000000c3a3a7981 */ /* 0x000f24000c1e1500 */
[----:B------:R-:W-:Y:S01]  /*12b0*/  LEA.HI.X R99, R96, UR11, R97, 0x1, P2 ;  /* 0x0000000b60637c11 */ /* 0x000fe200090f0c61 */
[----:B------:R-:W-:Y:S01]  /*12c0*/  IMAD.IADD R89, R101, 0x1, R89 ;  /* 0x0000000165597824 */ /* 0x000fe200078e0259 */
[----:B-1----:R-:W-:-:S03]  /*12d0*/  LEA R90, P2, R88, UR10, 0x1 ;  /* 0x0000000a585a7c11 */ /* 0x002fc6000f8408ff */
[----:B------:R-:W2:Y:S01]  /*12e0*/  LDG.E.U16 R98, desc[UR12][R98.64] ;  /* 0x0000000c62627981 */ /* 0x000ea2000c1e1500 */
[----:B------:R-:W-:-:S05]  /*12f0*/  LEA.HI.X R91, R88, UR11, R89, 0x1, P2 ;  /* 0x0000000b585b7c11 */ /* 0x000fca00090f0c59 */
[----:B------:R0:W2:Y:S01]  /*1300*/  LDG.E.U16 R90, desc[UR12][R90.64] ;  /* 0x0000000c5a5a7981 */ /* 0x0000a2000c1e1500 */
[----:B------:R-:W-:-:S04]  /*1310*/  UIADD3 UR7, UR5, 0x1, URZ ;  /* 0x0000000105077890 */ /* 0x000fc8000fffe03f */
[----:B------:R-:W-:Y:S02]  /*1320*/  USHF.R.S32.HI UR9, URZ, 0x1f, UR7 ;  /* 0x0000001f3f097899 */ /* 0x000fe40008011407 */
[----:B------:R-:W-:-:S04]  /*1330*/  IMAD.WIDE.U32 R46, R42, UR7, R46 ;  /* 0x000000072a2e7c25 */ /* 0x000fc8000f8e002e */
[----:B------:R-:W-:-:S04]  /*1340*/  IMAD R48, R42, UR9, RZ ;  /* 0x000000092a307c24 */ /* 0x000fc8000f8e02ff */
[----:B------:R-:W-:Y:S01]  /*1350*/  IMAD R43, R43, UR7, R48 ;  /* 0x000000072b2b7c24 */ /* 0x000fe2000f8e0230 */
[----:B------:R-:W-:-:S03]  /*1360*/  LEA R48, P2, R46, UR10, 0x1 ;  /* 0x0000000a2e307c11 */ /* 0x000fc6000f8408ff */
[----:B------:R-:W-:-:S05]  /*1370*/  IMAD.IADD R47, R47, 0x1, R43 ;  /* 0x000000012f2f7824 */ /* 0x000fca00078e022b */
[----:B------:R-:W-:Y:S01]  /*1380*/  LEA.HI.X R49, R46, UR11, R47, 0x1, P2 ;  /* 0x0000000b2e317c11 */ /* 0x000fe200090f0c2f */
[----:B------:R-:W-:Y:S01]  /*1390*/  UIMAD UR8, UR8, UR14, URZ ;  /* 0x0000000e080872a4 */ /* 0x000fe2000f8e023f */
[----:B0-----:R-:W-:Y:S01]  /*13a0*/  MOV R91, UR5 ;  /* 0x00000005005b7c02 */ /* 0x001fe20008000f00 */
[----:B------:R-:W-:Y:S02]  /*13b0*/  IMAD.MOV.U32 R46, RZ, RZ, R36 ;  /* 0x000000ffff2e7224 */ /* 0x000fe400078e0024 */
[----:B------:R-:W-:Y:S01]  /*13c0*/  UIMAD UR8, UR5, UR15, UR8 ;  /* 0x0000000f050872a4 */ /* 0x000fe2000f8e0208 */
[----:B------:R-:W-:-:S04]  /*13d0*/  IMAD.WIDE.U32 R100, R42, UR7, R50 ;  /* 0x000000072a647c25 */ /* 0x000fc8000f8e0032 */
[----:B------:R-:W-:Y:S02]  /*13e0*/  IMAD.IADD R101, R43, 0x1, R101 ;  /* 0x000000012b657824 */ /* 0x000fe400078e0265 */
[----:B---3--:R-:W-:Y:S01]  /*13f0*/  IMAD.U32 R47, R70, 0x10000, RZ ;  /* 0x00010000462f7824 */ /* 0x008fe200078e00ff */
[----:B-----5:R-:W-:-:S05]  /*1400*/  SHF.L.U32 R92, R92, 0x10, RZ ;  /* 0x000000105c5c7819 */ /* 0x020fca00000006ff */
[----:B------:R-:W-:Y:S01]  /*1410*/  FMUL.FTZ R59, R61, R92 ;  /* 0x0000005c3d3b7220 */ /* 0x000fe20000410000 */
[----:B----4-:R-:W-:-:S03]  /*1420*/  IMAD.U32 R58, R58, 0x10000, RZ ;  /* 0x000100003a3a7824 */ /* 0x010fc600078e00ff */
[----:B------:R-:W-:Y:S01]  /*1430*/  FFMA.FTZ R97, R64, R47, R59 ;  /* 0x0000002f40617223 */ /* 0x000fe2000001003b */
[----:B--2---:R-:W-:Y:S02]  /*1440*/  IMAD.U32 R47, R72, 0x10000, RZ ;  /* 0x00010000482f7824 */ /* 0x004fe400078e00ff */
[----:B------:R-:W-:Y:S01]  /*1450*/  FMUL.FTZ R59, R61, R58 ;  /* 0x0000003a3d3b7220 */ /* 0x000fe20000410000 */
[----:B------:R-:W-:-:S03]  /*1460*/  IMAD.U32 R89, R98, 0x10000, RZ ;  /* 0x0001000062597824 */ /* 0x000fc600078e00ff */
[----:B------:R-:W-:Y:S01]  /*1470*/  FFMA.FTZ R70, R64, R47, R59 ;  /* 0x0000002f40467223 */ /* 0x000fe2000001003b */
[----:B------:R-:W-:Y:S01]  /*1480*/  SHF.L.U32 R90, R90, 0x10, RZ ;  /* 0x000000105a5a7819 */ /* 0x000fe200000006ff */
[----:B------:R-:W-:-:S04]  /*1490*/  IMAD.MOV.U32 R47, RZ, RZ, R87 ;  /* 0x000000ffff2f7224 */ /* 0x000fc800078e0057 */
[----:B------:R-:W-:-:S04]  /*14a0*/  FMUL.FTZ R90, R61, R90 ;  /* 0x0000005a3d5a7220 */ /* 0x000fc80000410000 */
[----:B------:R-:W-:Y:S01]  /*14b0*/  FFMA.FTZ R99, R64, R89, R90 ;  /* 0x0000005940637223 */ /* 0x000fe2000001005a */
[----:B------:R-:W-:-:S04]  /*14c0*/  IMAD.WIDE.U32 R90, R91, UR14, R46 ;  /* 0x0000000e5b5a7c25 */ /* 0x000fc8000f8e002e */
[----:B------:R-:W-:Y:S01]  /*14d0*/  IMAD.WIDE.U32 R88, R42, UR7, R56 ;  /* 0x000000072a587c25 */ /* 0x000fe2000f8e0038 */
[----:B------:R-:W-:Y:S02]  /*14e0*/  LEA R58, P2, R90, UR16, 0x1 ;  /* 0x000000105a3a7c11 */ /* 0x000fe4000f8408ff */
[----:B------:R-:W-:Y:S01]  /*14f0*/  IADD3 R57, R91, UR8, RZ ;  /* 0x000000085b397c10 */ /* 0x000fe2000fffe0ff */
[----:B------:R-:W-:-:S03]  /*1500*/  IMAD.WIDE.U32 R92, R42, UR7, R54 ;  /* 0x000000072a5c7c25 */ /* 0x000fc6000f8e0036 */
[----:B------:R-:W-:Y:S01]  /*1510*/  LEA.HI.X R59, R90, UR17, R57, 0x1, P2 ;  /* 0x000000115a3b7c11 */ /* 0x000fe200090f0c39 */
[----:B------:R-:W-:Y:S01]  /*1520*/  IMAD.WIDE.U32 R90, R42, UR7, R52 ;  /* 0x000000072a5a7c25 */ /* 0x000fe2000f8e0034 */
[----:B------:R-:W-:-:S03]  /*1530*/  LEA R56, P2, R88, UR10, 0x1 ;  /* 0x0000000a58387c11 */ /* 0x000fc6000f8408ff */
[----:B------:R-:W-:Y:S02]  /*1540*/  IMAD.U32 R68, R68, 0x10000, RZ ;  /* 0x0001000044447824 */ /* 0x000fe400078e00ff */
[C---:B------:R-:W-:Y:S02]  /*1550*/  IMAD.IADD R57, R43.reuse, 0x1, R89 ;  /* 0x000000012b397824 */ /* 0x040fe400078e0259 */
[C---:B------:R-:W-:Y:S01]  /*1560*/  IMAD.IADD R89, R43.reuse, 0x1, R91 ;  /* 0x000000012b597824 */ /* 0x040fe200078e025b */
[----:B------:R-:W-:Y:S01]  /*1570*/  IADD3 R91, R43, R93, RZ ;  /* 0x0000005d2b5b7210 */ /* 0x000fe20007ffe0ff */
[----:B------:R-:W-:Y:S02]  /*1580*/  IMAD.U32 R93, R66, 0x10000, RZ ;  /* 0x00010000425d7824 */ /* 0x000fe400078e00ff */
[----:B------:R-:W-:Y:S01]  /*1590*/  FMUL.FTZ R95, R61, R68 ;  /* 0x000000443d5f7220 */ /* 0x000fe20000410000 */
[----:B------:R-:W-:Y:S01]  /*15a0*/  FMUL.FTZ R54, R60, R99 ;  /* 0x000000633c367220 */ /* 0x000fe20000410000 */
[----:B------:R-:W-:Y:S01]  /*15b0*/  LEA.HI.X R57, R88, UR11, R57, 0x1, P2 ;  /* 0x0000000b58397c11 */ /* 0x000fe200090f0c39 */
[----:B------:R-:W-:Y:S01]  /*15c0*/  FMUL.FTZ R97, R60, R97 ;  /* 0x000000613c617220 */ /* 0x000fe20000410000 */
[----:B------:R-:W-:Y:S01]  /*15d0*/  LEA R88, P2, R90, UR10, 0x1 ;  /* 0x0000000a5a587c11 */ /* 0x000fe2000f8408ff */
[----:B------:R-:W-:Y:S01]  /*15e0*/  FFMA.FTZ R52, R64, R93, R95 ;  /* 0x0000005d40347223 */ /* 0x000fe2000001005f */
[----:B------:R-:W-:Y:S01]  /*15f0*/  FFMA.FTZ R93, R63, R70, R54 ;  /* 0x000000463f5d7223 */ /* 0x000fe20000010036 */
[----:B------:R-:W-:Y:S01]  /*1600*/  IMAD.WIDE.U32 R94, R42, UR7, R44 ;  /* 0x000000072a5e7c25 */ /* 0x000fe2000f8e002c */
[----:B------:R-:W-:-:S03]  /*1610*/  LEA.HI.X R89, R90, UR11, R89, 0x1, P2 ;  /* 0x0000000b5a597c11 */ /* 0x000fc600090f0c59 */
[----:B------:R-:W-:Y:S01]  /*1620*/  FFMA.FTZ R97, R63, R52, R97 ;  /* 0x000000343f617223 */ /* 0x000fe20000010061 */
[----:B------:R-:W-:Y:S01]  /*1630*/  LEA R90, P2, R92, UR10, 0x1 ;  /* 0x0000000a5c5a7c11 */ /* 0x000fe2000f8408ff */
[----:B------:R-:W-:-:S03]  /*1640*/  FMUL.FTZ R93, R0, R93 ;  /* 0x0000005d005d7220 */ /* 0x000fc60000410000 */
[----:B------:R-:W-:Y:S01]  /*1650*/  LEA.HI.X R91, R92, UR11, R91, 0x1, P2 ;  /* 0x0000000b5c5b7c11 */ /* 0x000fe200090f0c5b */
[----:B------:R-:W-:Y:S01]  /*1660*/  FFMA.FTZ R97, R62, R97, R93 ;  /* 0x000000613e617223 */ /* 0x000fe2000001005d */
[C---:B------:R-:W-:Y:S02]  /*1670*/  LEA R92, P2, R94.reuse, UR10, 0x1 ;  /* 0x0000000a5e5c7c11 */ /* 0x040fe4000f8408ff */
[----:B------:R-:W-:Y:S02]  /*1680*/  IADD3 R93, R43, R95, RZ ;  /* 0x0000005f2b5d7210 */ /* 0x000fe40007ffe0ff */
[----:B------:R-:W-:Y:S02]  /*1690*/  F2FP.BF16.F32.PACK_AB R97, RZ, R97 ;  /* 0x00000061ff61723e */ /* 0x000fe400000010ff */
[----:B------:R-:W-:Y:S01]  /*16a0*/  LEA.HI.X R93, R94, UR11, R93, 0x1, P2 ;  /* 0x0000000b5e5d7c11 */ /* 0x000fe200090f0c5d */
[----:B------:R-:W-:Y:S01]  /*16b0*/  IMAD.WIDE.U32 R94, R42, UR7, R40 ;  /* 0x000000072a5e7c25 */ /* 0x000fe2000f8e0028 */
[----:B------:R-:W-:-:S03]  /*16c0*/  LEA R96, P2, R100, UR10, 0x1 ;  /* 0x0000000a64607c11 */ /* 0x000fc6000f8408ff */
[----:B------:R-:W-:Y:S01]  /*16d0*/  IMAD.WIDE.U32 R98, R42, UR7, R38 ;  /* 0x000000072a627c25 */ /* 0x000fe2000f8e0026 */
[----:B------:R-:W-:Y:S02]  /*16e0*/  PRMT R38, R97, 0x7610, R38 ;  /* 0x0000761061267816 */ /* 0x000fe40000000026 */
[----:B------:R-:W-:Y:S01]  /*16f0*/  LEA.HI.X R97, R100, UR11, R101, 0x1, P2 ;  /* 0x0000000b64617c11 */ /* 0x000fe200090f0c65 */
[C---:B------:R-:W-:Y:S01]  /*1700*/  IMAD.IADD R101, R43.reuse, 0x1, R95 ;  /* 0x000000012b657824 */ /* 0x040fe200078e025f */
[----:B------:R-:W-:Y:S02]  /*1710*/  LEA R42, P2, R94, UR10, 0x1 ;  /* 0x0000000a5e2a7c11 */ /* 0x000fe4000f8408ff */
[----:B------:R-:W-:Y:S02]  /*1720*/  LEA R100, P3, R98, UR10, 0x1 ;  /* 0x0000000a62647c11 */ /* 0x000fe4000f8608ff */
[----:B------:R-:W-:Y:S01]  /*1730*/  IADD3 R95, R43, R99, RZ ;  /* 0x000000632b5f7210 */ /* 0x000fe20007ffe0ff */
[----:B------:R0:W-:Y:S01]  /*1740*/  STG.E.U16 desc[UR12][R58.64], R38 ;  /* 0x000000263a007986 */ /* 0x0001e2000c10150c */
[----:B------:R-:W-:-:S02]  /*1750*/  LEA.HI.X R43, R94, UR11, R101, 0x1, P2 ;  /* 0x0000000b5e2b7c11 */ /* 0x000fc400090f0c65 */
[----:B------:R-:W-:Y:S01]  /*1760*/  LEA.HI.X R101, R98, UR11, R95, 0x1, P3 ;  /* 0x0000000b62657c11 */ /* 0x000fe200098f0c5f */
[----:B------:R-:W0:Y:S04]  /*1770*/  LDG.E.U16 R90, desc[UR12][R90.64] ;  /* 0x0000000c5a5a7981 */ /* 0x000e28000c1e1500 */
[----:B------:R-:W2:Y:S04]  /*1780*/  LDG.E.U16 R96, desc[UR12][R96.64] ;  /* 0x0000000c60607981 */ /* 0x000ea8000c1e1500 */
[----:B------:R-:W3:Y:S04]  /*1790*/  LDG.E.U16 R42, desc[UR12][R42.64] ;  /* 0x0000000c2a2a7981 */ /* 0x000ee8000c1e1500 */
[----:B------:R-:W4:Y:S04]  /*17a0*/  LDG.E.U16 R100, desc[UR12][R100.64] ;  /* 0x0000000c64647981 */ /* 0x000f28000c1e1500 */
[----:B------:R-:W5:Y:S04]  /*17b0*/  LDG.E.U16 R56, desc[UR12][R56.64] ;  /* 0x0000000c38387981 */ /* 0x000f68000c1e1500 */
[----:B------:R-:W5:Y:S04]  /*17c0*/  LDG.E.U16 R92, desc[UR12][R92.64] ;  /* 0x0000000c5c5c7981 */ /* 0x000f68000c1e1500 */
[----:B------:R-:W5:Y:S04]  /*17d0*/  LDG.E.U16 R48, desc[UR12][R48.64] ;  /* 0x0000000c30307981 */ /* 0x000f68000c1e1500 */
[----:B------:R1:W5:Y:S01]  /*17e0*/  LDG.E.U16 R88, desc[UR12][R88.64] ;  /* 0x0000000c58587981 */ /* 0x000362000c1e1500 */
[----:B------:R-:W-:-:S04]  /*17f0*/  UIMAD UR9, UR9, UR14, URZ ;  /* 0x0000000e090972a4 */ /* 0x000fc8000f8e023f */
[----:B------:R-:W-:Y:S02]  /*1800*/  UIMAD UR9, UR7, UR15, UR9 ;  /* 0x0000000f070972a4 */ /* 0x000fe4000f8e0209 */
[----:B------:R-:W-:Y:S02]  /*1810*/  UIADD3 UR6, UR6, -0x2, URZ ;  /* 0xfffffffe06067890 */ /* 0x000fe4000fffe03f */
[----:B------:R-:W-:Y:S01]  /*1820*/  UIADD3 UR5, UR5, 0x2, URZ ;  /* 0x0000000205057890 */ /* 0x000fe2000fffe03f */
[----:B0-----:R-:W-:Y:S01]  /*1830*/  IMAD.U32 R38, R90, 0x10000, RZ ;  /* 0x000100005a267824 */ /* 0x001fe200078e00ff */
[----:B--2---:R-:W-:-:S03]  /*1840*/  SHF.L.U32 R40, R96, 0x10, RZ ;  /* 0x0000001060287819 */ /* 0x004fc600000006ff */
[C---:B------:R-:W-:Y:S01]  /*1850*/  FMUL.FTZ R91, R61.reuse, R38 ;  /* 0x000000263d5b7220 */ /* 0x040fe20000410000 */
[----:B---3--:R-:W-:Y:S02]  /*1860*/  IMAD.U32 R38, R42, 0x10000, RZ ;  /* 0x000100002a267824 */ /* 0x008fe400078e00ff */
[C---:B-1----:R-:W-:Y:S01]  /*1870*/  FMUL.FTZ R89, R61.reuse, R40 ;  /* 0x000000283d597220 */ /* 0x042fe20000410000 */
[----:B----4-:R-:W-:Y:S02]  /*1880*/  IMAD.U32 R43, R100, 0x10000, RZ ;  /* 0x00010000642b7824 */ /* 0x010fe400078e00ff */
[----:B------:R-:W-:Y:S01]  /*1890*/  FMUL.FTZ R38, R61, R38 ;  /* 0x000000263d267220 */ /* 0x000fe20000410000 */
[----:B-----5:R-:W-:Y:S01]  /*18a0*/  SHF.L.U32 R56, R56, 0x10, RZ ;  /* 0x0000001038387819 */ /* 0x020fe200000006ff */
[----:B------:R-:W-:Y:S01]  /*18b0*/  FFMA.FTZ R89, R64, R43, R89 ;  /* 0x0000002b40597223 */ /* 0x000fe20000010059 */
[----:B------:R-:W-:-:S03]  /*18c0*/  IMAD.U32 R57, R92, 0x10000, RZ ;  /* 0x000100005c397824 */ /* 0x000fc600078e00ff */
[----:B------:R-:W-:Y:S01]  /*18d0*/  FMUL.FTZ R56, R61, R56 ;  /* 0x000000383d387220 */ /* 0x000fe20000410000 */
[----:B------:R-:W-:Y:S01]  /*18e0*/  FMUL.FTZ R40, R60, R89 ;  /* 0x000000593c287220 */ /* 0x000fe20000410000 */
[----:B------:R-:W-:Y:S02]  /*18f0*/  IMAD.U32 R43, R48, 0x10000, RZ ;  /* 0x00010000302b7824 */ /* 0x000fe400078e00ff */
[C---:B------:R-:W-:Y:S01]  /*1900*/  FFMA.FTZ R38, R64.reuse, R57, R38 ;  /* 0x0000003940267223 */ /* 0x040fe20000010026 */
[----:B------:R-:W-:Y:S01]  /*1910*/  MOV R57, UR7 ;  /* 0x0000000700397c02 */ /* 0x000fe20008000f00 */
[----:B------:R-:W-:Y:S02]  /*1920*/  FFMA.FTZ R56, R64, R43, R56 ;  /* 0x0000002b40387223 */ /* 0x000fe40000010038 */
[----:B------:R-:W-:Y:S01]  /*1930*/  FFMA.FTZ R43, R63, R38, R40 ;  /* 0x000000263f2b7223 */ /* 0x000fe20000010028 */
[----:B------:R-:W-:-:S03]  /*1940*/  IMAD.U32 R59, R88, 0x10000, RZ ;  /* 0x00010000583b7824 */ /* 0x000fc600078e00ff */
[----:B------:R-:W-:Y:S01]  /*1950*/  FMUL.FTZ R49, R0, R43 ;  /* 0x0000002b00317220 */ /* 0x000fe20000410000 */
[----:B------:R-:W-:Y:S01]  /*1960*/  FFMA.FTZ R59, R64, R59, R91 ;  /* 0x0000003b403b7223 */ /* 0x000fe2000001005b */
[----:B------:R-:W-:-:S04]  /*1970*/  IMAD.WIDE.U32 R42, R57, UR14, R46 ;  /* 0x0000000e392a7c25 */ /* 0x000fc8000f8e002e */
[----:B------:R-:W-:Y:S01]  /*1980*/  FMUL.FTZ R59, R60, R59 ;  /* 0x0000003b3c3b7220 */ /* 0x000fe20000410000 */
[----:B------:R-:W-:Y:S01]  /*1990*/  VIADD R43, R43, UR9 ;  /* 0x000000092b2b7c36 */ /* 0x000fe20008000000 */
[C---:B------:R-:W-:Y:S02]  /*19a0*/  LEA R46, P2, R42.reuse, UR16, 0x1 ;  /* 0x000000102a2e7c11 */ /* 0x040fe4000f8408ff */
[----:B------:R-:W-:Y:S02]  /*19b0*/  FFMA.FTZ R59, R63, R56, R59 ;  /* 0x000000383f3b7223 */ /* 0x000fe4000001003b */
[----:B------:R-:W-:Y:S02]  /*19c0*/  LEA.HI.X R47, R42, UR17, R43, 0x1, P2 ;  /* 0x000000112a2f7c11 */ /* 0x000fe400090f0c2b */
[----:B------:R-:W-:Y:S01]  /*19d0*/  ISETP.NE.AND P2, PT, RZ, UR6, PT ;  /* 0x00000006ff007c0c */ /* 0x000fe2000bf45270 */
[----:B------:R-:W-:-:S05]  /*19e0*/  FFMA.FTZ R49, R62, R59, R49 ;  /* 0x0000003b3e317223 */ /* 0x000fca0000010031 */
[----:B------:R-:W-:-:S05]  /*19f0*/  F2FP.BF16.F32.PACK_AB R49, RZ, R49 ;  /* 0x00000031ff31723e */ /* 0x000fca00000010ff */
[----:B------:R0:W-:Y:S02]  /*1a00*/  STG.E.U16 desc[UR12][R46.64], R49 ;  /* 0x000000312e007986 */ /* 0x0001e4000c10150c */
[----:B------:R-:W-:Y:S05]  /*1a10*/  @P2 BRA `(.L_x_247) ;  /* 0xfffffff400642947 */ /* 0x000fea000383ffff */
.L_x_246:
[----:B------:R-:W-:Y:S05]  /*1a20*/  @P1 BRA `(.L_x_248) ;  /* 0x00000004005c1947 */ /* 0x000fea0003800000 */
[----:B------:R-:W1:Y:S01]  /*1a30*/  LDC.64 R42, c[0x0][0x260] ;  /* 0x00009800ff2a7b82 */ /* 0x000e620000000a00 */
[----:B------:R-:W-:Y:S01]  /*1a40*/  USHF.R.S32.HI UR6, URZ, 0x1f, UR5 ;  /* 0x0000001f3f067899 */ /* 0x000fe20008011405 */
[----:B------:R-:W-:Y:S01]  /*1a50*/  IMAD.MOV.U32 R82, RZ, RZ, R20 ;  /* 0x000000ffff527224 */ /* 0x000fe200078e0014 */
[----:B------:R-:W-:Y:S01]  /*1a60*/  MOV R84, R22 ;  /* 0x0000001600547202 */ /* 0x000fe20000000f00 */
[----:B------:R-:W-:Y:S01]  /*1a70*/  IMAD.MOV.U32 R52, RZ, RZ, R24 ;  /* 0x000000ffff347224 */ /* 0x000fe200078e0018 */
[----:B------:R-:W-:Y:S01]  /*1a80*/  MOV R44, R28 ;  /* 0x0000001c002c7202 */ /* 0x000fe20000000f00 */
[----:B------:R-:W-:Y:S01]  /*1a90*/  IMAD.MOV.U32 R40, RZ, RZ, R30 ;  /* 0x000000ffff287224 */ /* 0x000fe200078e001e */
[----:B0-----:R-:W-:Y:S01]  /*1aa0*/  MOV R47, R39 ;  /* 0x00000027002f7202 */ /* 0x001fe20000000f00 */
[----:B------:R-:W-:Y:S01]  /*1ab0*/  IMAD.MOV.U32 R54, RZ, RZ, R26 ;  /* 0x000000ffff367224 */ /* 0x000fe200078e001a */
[----:B------:R-:W-:Y:S01]  /*1ac0*/  ULDC.64 UR8, c[0x0][0x228] ;  /* 0x00008a0000087ab9 */ /* 0x000fe20000000a00 */
[----:B------:R-:W-:-:S02]  /*1ad0*/  IMAD.MOV.U32 R46, RZ, RZ, R32 ;  /* 0x000000ffff2e7224 */ /* 0x000fc400078e0020 */
[----:B------:R-:W-:Y:S02]  /*1ae0*/  IMAD.MOV.U32 R50, RZ, RZ, R34 ;  /* 0x000000ffff327224 */ /* 0x000fe400078e0022 */
[C---:B-1----:R-:W-:Y:S02]  /*1af0*/  IMAD R20, R42.reuse, UR6, RZ ;  /* 0x000000062a147c24 */ /* 0x042fe4000f8e02ff */
[----:B------:R-:W-:-:S04]  /*1b00*/  IMAD.WIDE.U32 R24, R42, UR5, R84 ;  /* 0x000000052a187c25 */ /* 0x000fc8000f8e0054 */
[----:B------:R-:W-:Y:S01]  /*1b10*/  IMAD R37, R43, UR5, R20 ;  /* 0x000000052b257c24 */ /* 0x000fe2000f8e0214 */
[----:B------:R-:W-:Y:S01]  /*1b20*/  LEA R26, P2, R24, UR8, 0x1 ;  /* 0x00000008181a7c11 */ /* 0x000fe2000f8408ff */
[----:B------:R-:W-:-:S04]  /*1b30*/  IMAD.WIDE.U32 R20, R42, UR5, R82 ;  /* 0x000000052a147c25 */ /* 0x000fc8000f8e0052 */
[----:B------:R-:W-:Y:S01]  /*1b40*/  IMAD.IADD R23, R21, 0x1, R37 ;  /* 0x0000000115177824 */ /* 0x000fe200078e0225 */
[----:B------:R-:W-:Y:S01]  /*1b50*/  IADD3 R21, R37, R25, RZ ;  /* 0x0000001925157210 */ /* 0x000fe20007ffe0ff */
[----:B------:R-:W-:Y:S01]  /*1b60*/  IMAD.WIDE.U32 R38, R42, UR5, R40 ;  /* 0x000000052a267c25 */ /* 0x000fe2000f8e0028 */
[----:B------:R-:W-:Y:S02]  /*1b70*/  LEA R22, P1, R20, UR8, 0x1 ;  /* 0x0000000814167c11 */ /* 0x000fe4000f8208ff */
[----:B------:R-:W-:Y:S01]  /*1b80*/  LEA.HI.X R27, R24, UR9, R21, 0x1, P2 ;  /* 0x00000009181b7c11 */ /* 0x000fe200090f0c15 */
[----:B------:R-:W-:Y:S01]  /*1b90*/  IMAD.WIDE.U32 R28, R42, UR5, R52 ;  /* 0x000000052a1c7c25 */ /* 0x000fe2000f8e0034 */
[----:B------:R-:W-:-:S03]  /*1ba0*/  LEA.HI.X R23, R20, UR9, R23, 0x1, P1 ;  /* 0x0000000914177c11 */ /* 0x000fc600088f0c17 */
[----:B------:R-:W-:Y:S01]  /*1bb0*/  IMAD.WIDE.U32 R30, R42, UR5, R54 ;  /* 0x000000052a1e7c25 */ /* 0x000fe2000f8e0036 */
[----:B------:R-:W-:Y:S01]  /*1bc0*/  LEA R20, P1, R28, UR8, 0x1 ;  /* 0x000000081c147c11 */ /* 0x000fe2000f8208ff */
[----:B------:R-:W2:Y:S02]  /*1bd0*/  LDG.E.U16 R26, desc[UR12][R26.64] ;  /* 0x0000000c1a1a7981 */ /* 0x000ea4000c1e1500 */
[----:B------:R-:W-:Y:S01]  /*1be0*/  IMAD.WIDE.U32 R32, R42, UR5, R44 ;  /* 0x000000052a207c25 */ /* 0x000fe2000f8e002c */
[----:B------:R-:W-:Y:S01]  /*1bf0*/  LEA R24, P2, R30, UR8, 0x1 ;  /* 0x000000081e187c11 */ /* 0x000fe2000f8408ff */
[----:B------:R-:W3:Y:S02]  /*1c00*/  LDG.E.U16 R22, desc[UR12][R22.64] ;  /* 0x0000000c16167981 */ /* 0x000ee4000c1e1500 */
[----:B------:R-:W-:Y:S01]  /*1c10*/  IMAD.WIDE.U32 R40, R42, UR5, R46 ;  /* 0x000000052a287c25 */ /* 0x000fe2000f8e002e */
[----:B------:R-:W-:-:S03]  /*1c20*/  LEA R34, P3, R32, UR8, 0x1 ;  /* 0x0000000820227c11 */ /* 0x000fc6000f8608ff */
[----:B------:R-:W-:-:S04]  /*1c30*/  IMAD.WIDE.U32 R42, R42, UR5, R50 ;  /* 0x000000052a2a7c25 */ /* 0x000fc8000f8e0032 */
[C---:B------:R-:W-:Y:S01]  /*1c40*/  IMAD.IADD R21, R37.reuse, 0x1, R29 ;  /* 0x0000000125157824 */ /* 0x040fe200078e021d */
[----:B------:R-:W-:Y:S01]  /*1c50*/  LEA R44, P4, R42, UR8, 0x1 ;  /* 0x000000082a2c7c11 */ /* 0x000fe2000f8808ff */
[C---:B------:R-:W-:Y:S02]  /*1c60*/  IMAD.IADD R29, R37.reuse, 0x1, R43 ;  /* 0x00000001251d7824 */ /* 0x040fe400078e022b */
[C---:B------:R-:W-:Y:S01]  /*1c70*/  IMAD.IADD R25, R37.reuse, 0x1, R31 ;  /* 0x0000000125197824 */ /* 0x040fe200078e021f */
[C---:B------:R-:W-:Y:S02]  /*1c80*/  IADD3 R31, R37.reuse, R33, RZ ;  /* 0x00000021251f7210 */ /* 0x040fe40007ffe0ff */
[----:B------:R-:W-:Y:S02]  /*1c90*/  LEA.HI.X R21, R28, UR9, R21, 0x1, P1 ;  /* 0x000000091c157c11 */ /* 0x000fe400088f0c15 */
[----:B------:R-:W-:Y:S01]  /*1ca0*/  LEA.HI.X R45, R42, UR9, R29, 0x1, P4 ;  /* 0x000000092a2d7c11 */ /* 0x000fe2000a0f0c1d */
[----:B------:R-:W-:Y:S01]  /*1cb0*/  IMAD.IADD R29, R37, 0x1, R39 ;  /* 0x00000001251d7824 */ /* 0x000fe200078e0227 */
[----:B------:R-:W-:Y:S01]  /*1cc0*/  LEA.HI.X R25, R30, UR9, R25, 0x1, P2 ;  /* 0x000000091e197c11 */ /* 0x000fe200090f0c19 */
[----:B------:R-:W4:Y:S01]  /*1cd0*/  LDG.E.U16 R20, desc[UR12][R20.64] ;  /* 0x0000000c14147981 */ /* 0x000f22000c1e1500 */
[----:B------:R-:W-:-:S02]  /*1ce0*/  LEA.HI.X R35, R32, UR9, R31, 0x1, P3 ;  /* 0x0000000920237c11 */ /* 0x000fc400098f0c1f */
[----:B------:R-:W-:Y:S01]  /*1cf0*/  LEA R28, P1, R38, UR8, 0x1 ;  /* 0x00000008261c7c11 */ /* 0x000fe2000f8208ff */
[----:B------:R-:W5:Y:S01]  /*1d00*/  LDG.E.U16 R44, desc[UR12][R44.64] ;  /* 0x0000000c2c2c7981 */ /* 0x000f62000c1e1500 */
[----:B------:R-:W-:Y:S02]  /*1d10*/  LEA R30, P2, R40, UR8, 0x1 ;  /* 0x00000008281e7c11 */ /* 0x000fe4000f8408ff */
[----:B------:R-:W-:Y:S01]  /*1d20*/  IADD3 R31, R37, R41, RZ ;  /* 0x00000029251f7210 */ /* 0x000fe20007ffe0ff */
[----:B------:R4:W3:Y:S01]  /*1d30*/  LDG.E.U16 R24, desc[UR12][R24.64] ;  /* 0x0000000c18187981 */ /* 0x0008e2000c1e1500 */
[----:B------:R-:W-:Y:S02]  /*1d40*/  LEA.HI.X R29, R38, UR9, R29, 0x1, P1 ;  /* 0x00000009261d7c11 */ /* 0x000fe400088f0c1d */
[----:B------:R-:W-:Y:S01]  /*1d50*/  LEA.HI.X R31, R40, UR9, R31, 0x1, P2 ;  /* 0x00000009281f7c11 */ /* 0x000fe200090f0c1f */
[----:B------:R-:W3:Y:S01]  /*1d60*/  LDG.E.U16 R34, desc[UR12][R34.64] ;  /* 0x0000000c22227981 */ /* 0x000ee2000c1e1500 */
[----:B------:R-:W0:Y:S03]  /*1d70*/  LDC.64 R38, c[0x0][0x2b8] ;  /* 0x0000ae00ff267b82 */ /* 0x000e260000000a00 */
[----:B------:R-:W3:Y:S04]  /*1d80*/  LDG.E.U16 R28, desc[UR12][R28.64] ;  /* 0x0000000c1c1c7981 */ /* 0x000ee8000c1e1500 */
[----:B------:R-:W3:Y:S01]  /*1d90*/  LDG.E.U16 R30, desc[UR12][R30.64] ;  /* 0x0000000c1e1e7981 */ /* 0x000ee2000c1e1500 */
[----:B------:R-:W-:-:S02]  /*1da0*/  MOV R86, R36 ;  /* 0x0000002400567202 */ /* 0x000fc40000000f00 */
[----:B--2---:R-:W-:-:S05]  /*1db0*/  SHF.L.U32 R26, R26, 0x10, RZ ;  /* 0x000000101a1a7819 */ /* 0x004fca00000006ff */
[----:B------:R-:W-:Y:S01]  /*1dc0*/  FMUL.FTZ R26, R61, R26 ;  /* 0x0000001a3d1a7220 */ /* 0x000fe20000410000 */
[----:B----4-:R-:W-:Y:S01]  /*1dd0*/  IMAD.U32 R25, R20, 0x10000, RZ ;  /* 0x0001000014197824 */ /* 0x010fe200078e00ff */
[----:B-----5:R-:W-:Y:S01]  /*1de0*/  SHF.L.U32 R20, R44, 0x10, RZ ;  /* 0x000000102c147819 */ /* 0x020fe200000006ff */
[----:B---3--:R-:W-:-:S04]  /*1df0*/  IMAD.U32 R32, R24, 0x10000, RZ ;  /* 0x0001000018207824 */ /* 0x008fc800078e00ff */
[C---:B------:R-:W-:Y:S01]  /*1e00*/  FMUL.FTZ R27, R61.reuse, R20 ;  /* 0x000000143d1b7220 */ /* 0x040fe20000410000 */
[C---:B------:R-:W-:Y:S01]  /*1e10*/  FMUL.FTZ R33, R61.reuse, R32 ;  /* 0x000000203d217220 */ /* 0x040fe20000410000 */
[----:B------:R-:W-:Y:S02]  /*1e20*/  IMAD.U32 R28, R28, 0x10000, RZ ;  /* 0x000100001c1c7824 */ /* 0x000fe400078e00ff */
[----:B------:R-:W-:Y:S02]  /*1e30*/  IMAD.U32 R21, R30, 0x10000, RZ ;  /* 0x000100001e157824 */ /* 0x000fe400078e00ff */
[----:B------:R-:W-:Y:S01]  /*1e40*/  FMUL.FTZ R28, R61, R28 ;  /* 0x0000001c3d1c7220 */ /* 0x000fe20000410000 */
[----:B------:R-:W-:Y:S02]  /*1e50*/  IMAD.U32 R23, R34, 0x10000, RZ ;  /* 0x0001000022177824 */ /* 0x000fe400078e00ff */
[----:B------:R-:W-:Y:S01]  /*1e60*/  FFMA.FTZ R27, R64, R21, R27 ;  /* 0x00000015401b7223 */ /* 0x000fe2000001001b */
[----:B------:R-:W-:-:S02]  /*1e70*/  IMAD.U32 R21, R22, 0x10000, RZ ;  /* 0x0001000016157824 */ /* 0x000fc400078e00ff */
[C---:B------:R-:W-:Y:S01]  /*1e80*/  FFMA.FTZ R25, R64.reuse, R25, R33 ;  /* 0x0000001940197223 */ /* 0x040fe20000010021 */
[----:B------:R-:W-:Y:S01]  /*1e90*/  FFMA.FTZ R28, R64, R23, R28 ;  /* 0x00000017401c7223 */ /* 0x000fe2000001001c */
[----:B------:R-:W-:Y:S01]  /*1ea0*/  FMUL.FTZ R20, R60, R27 ;  /* 0x0000001b3c147220 */ /* 0x000fe20000410000 */
[----:B------:R-:W-:Y:S01]  /*1eb0*/  FFMA.FTZ R26, R64, R21, R26 ;  /* 0x00000015401a7223 */ /* 0x000fe2000001001a */
[----:B------:R-:W-:Y:S01]  /*1ec0*/  FMUL.FTZ R25, R60, R25 ;  /* 0x000000193c197220 */ /* 0x000fe20000410000 */
[----:B0-----:R-:W-:Y:S02]  /*1ed0*/  IMAD R22, R38, UR6, RZ ;  /* 0x0000000626167c24 */ /* 0x001fe4000f8e02ff */
[C---:B------:R-:W-:Y:S01]  /*1ee0*/  FFMA.FTZ R21, R63.reuse, R28, R20 ;  /* 0x0000001c3f157223 */ /* 0x040fe20000010014 */
[----:B------:R-:W-:Y:S01]  /*1ef0*/  ULDC.64 UR6, c[0x0][0x280] ;  /* 0x0000a00000067ab9 */ /* 0x000fe20000000a00 */
[----:B------:R-:W-:Y:S01]  /*1f00*/  FFMA.FTZ R25, R63, R26, R25 ;  /* 0x0000001a3f197223 */ /* 0x000fe20000010019 */
[----:B------:R-:W-:-:S02]  /*1f10*/  IMAD R27, R39, UR5, R22 ;  /* 0x00000005271b7c24 */ /* 0x000fc4000f8e0216 */
[----:B------:R-:W-:Y:S01]  /*1f20*/  FMUL.FTZ R23, R0, R21 ;  /* 0x0000001500177220 */ /* 0x000fe20000410000 */
[----:B------:R-:W-:-:S04]  /*1f30*/  IMAD.WIDE.U32 R20, R38, UR5, R86 ;  /* 0x0000000526147c25 */ /* 0x000fc8000f8e0056 */
[----:B------:R-:W-:Y:S01]  /*1f40*/  FFMA.FTZ R23, R62, R25, R23 ;  /* 0x000000193e177223 */ /* 0x000fe20000010017 */
[----:B------:R-:W-:Y:S01]  /*1f50*/  IMAD.IADD R25, R21, 0x1, R27 ;  /* 0x0000000115197824 */ /* 0x000fe200078e021b */
[----:B------:R-:W-:-:S03]  /*1f60*/  LEA R22, P1, R20, UR6, 0x1 ;  /* 0x0000000614167c11 */ /* 0x000fc6000f8208ff */
[----:B------:R-:W-:Y:S02]  /*1f70*/  F2FP.BF16.F32.PACK_AB R21, RZ, R23 ;  /* 0x00000017ff15723e */ /* 0x000fe400000010ff */
[----:B------:R-:W-:-:S05]  /*1f80*/  LEA.HI.X R23, R20, UR7, R25, 0x1, P1 ;  /* 0x0000000714177c11 */ /* 0x000fca00088f0c19 */
[----:B------:R1:W-:Y:S03]  /*1f90*/  STG.E.U16 desc[UR12][R22.64], R21 ;  /* 0x0000001516007986 */ /* 0x0003e6000c10150c */
.L_x_248:
[----:B------:R-:W-:Y:S05]  /*1fa0*/  @!P0 BRA `(.L_x_249) ;  /* 0xffffffec00308947 */ /* 0x000fea000383ffff */
[----:B------:R-:W-:Y:S05]  /*1fb0*/  EXIT ;  /* 0x000000000000794d */ /* 0x000fea0003800000 */
.L_x_245:
        /* <DEDUP_REMOVED lines=24> */
[----:B------:R-:W-:Y:S01]  /*2140*/  IMAD.IADD R7, R7, 0x1, R13 ;  /* 0x0000000107077824 */ /* 0x000fe200078e020d */
[----:B------:R-:W-:Y:S01]  /*2150*/  IADD3 R3, R3, R5, RZ ;  /* 0x0000000503037210 */ /* 0x000fe20007ffe0ff */
[C---:B------:R-:W-:Y:S02]  /*2160*/  IMAD R8, R9.reuse, UR4, RZ ;  /* 0x0000000409087c24 */ /* 0x040fe4000f8e02ff */
[----:B------:R-:W-:Y:S02]  /*2170*/  IMAD R0, R9, UR6, RZ ;  /* 0x0000000609007c24 */ /* 0x000fe4000f8e02ff */
[C---:B------:R-:W-:Y:S02]  /*2180*/  IMAD R9, R11.reuse, UR5, R8 ;  /* 0x000000050b097c24 */ /* 0x040fe4000f8e0208 */
[----:B------:R-:W-:Y:S01]  /*2190*/  IMAD.WIDE.U32 R6, R11, UR4, R6 ;  /* 0x000000040b067c25 */ /* 0x000fe2000f8e0006 */
[----:B------:R-:W-:-:S03]  /*21a0*/  ULDC.64 UR4, c[0x0][0x2c0] ;  /* 0x0000b00000047ab9 */ /* 0x000fc60000000a00 */
[C---:B------:R-:W-:Y:S01]  /*21b0*/  IMAD R5, R11.reuse, UR7, R0 ;  /* 0x000000070b057c24 */ /* 0x040fe2000f8e0200 */
[----:B------:R-:W-:Y:S01]  /*21c0*/  SHF.R.S32.HI R0, RZ, 0x1f, R4 ;  /* 0x0000001fff007819 */ /* 0x000fe20000011404 */
[----:B------:R-:W-:Y:S01]  /*21d0*/  IMAD.WIDE.U32 R2, R11, UR6, R2 ;  /* 0x000000060b027c25 */ /* 0x000fe2000f8e0002 */
[----:B------:R-:W-:Y:S01]  /*21e0*/  ULDC.64 UR6, c[0x0][0x268] ;  /* 0x00009a0000067ab9 */ /* 0x000fe20000000a00 */
[----:B------:R-:W-:Y:S02]  /*21f0*/  MOV R8, R6 ;  /* 0x0000000600087202 */ /* 0x000fe40000000f00 */
[----:B------:R-:W-:Y:S02]  /*2200*/  IMAD.IADD R9, R7, 0x1, R9 ;  /* 0x0000000107097824 */ /* 0x000fe400078e0209 */
[----:B------:R-:W-:Y:S02]  /*2210*/  IMAD.IADD R7, R3, 0x1, R5 ;  /* 0x0000000103077824 */ /* 0x000fe400078e0205 */
[----:B------:R-:W-:-:S02]  /*2220*/  IMAD R3, R0, UR4, RZ ;  /* 0x0000000400037c24 */ /* 0x000fc4000f8e02ff */
[----:B------:R-:W-:Y:S01]  /*2230*/  IMAD R5, R0, UR6, RZ ;  /* 0x0000000600057c24 */ /* 0x000fe2000f8e02ff */
[----:B------:R-:W-:Y:S01]  /*2240*/  LOP3.LUT R0, R15, 0x3, RZ, 0xc0, !PT ;  /* 0x000000030f007812 */ /* 0x000fe200078ec0ff */
[----:B------:R-:W-:Y:S02]  /*2250*/  IMAD.MOV.U32 R6, RZ, RZ, R2 ;  /* 0x000000ffff067224 */ /* 0x000fe400078e0002 */
        /* <DEDUP_REMOVED lines=8> */
[----:B------:R-:W-:Y:S02]  /*22e0*/  VIADD R14, R15, 0xffffffff ;  /* 0xffffffff0f0e7836 */ /* 0x000fe40000000000 */
[----:B------:R-:W-:Y:S02]  /*22f0*/  IMAD.IADD R11, R11, 0x1, R3 ;  /* 0x000000010b0b7824 */ /* 0x000fe400078e0203 */
[----:B------:R-:W-:-:S07]  /*2300*/  IMAD.IADD R13, R5, 0x1, R13 ;  /* 0x00000001050d7824 */ /* 0x000fce00078e020d */
.L_x_256:
[----:B0-----:R-:W0:Y:S01]  /*2310*/  LDC.64 R24, c[0x0][0x258] ;  /* 0x00009600ff187b82 */ /* 0x001e220000000a00 */
[----:B------:R-:W-:Y:S01]  /*2320*/  USHF.R.S32.HI UR5, URZ, 0x1f, UR4 ;  /* 0x0000001f3f057899 */ /* 0x000fe20008011404 */
[----:B------:R-:W-:Y:S01]  /*2330*/  MOV R12, R4 ;  /* 0x00000004000c7202 */ /* 0x000fe20000000f00 */
[----:B-1----:R-:W-:Y:S01]  /*2340*/  IMAD.MOV.U32 R18, RZ, RZ, R2 ;  /* 0x000000ffff127224 */ /* 0x002fe200078e0002 */
[----:B------:R-:W-:Y:S01]  /*2350*/  ISETP.GE.U32.AND P0, PT, R14, 0x3, PT ;  /* 0x000000030e00780c */ /* 0x000fe20003f06070 */
[----:B--23--:R-:W-:-:S03]  /*2360*/  IMAD.MOV.U32 R19, RZ, RZ, R11 ;  /* 0x000000ffff137224 */ /* 0x00cfc600078e000b */
[----:B------:R-:W1:Y:S08]  /*2370*/  LDC.64 R26, c[0x0][0x2b0] ;  /* 0x0000ac00ff1a7b82 */ /* 0x000e700000000a00 */
[----:B------:R-:W2:Y:S01]  /*2380*/  LDC R21, c[0x0][0x230] ;  /* 0x00008c00ff157b82 */ /* 0x000ea20000000800 */
[C---:B0---4-:R-:W-:Y:S02]  /*2390*/  IMAD R16, R24.reuse, UR5, RZ ;  /* 0x0000000518107c24 */ /* 0x051fe4000f8e02ff */
[----:B------:R-:W-:-:S04]  /*23a0*/  IMAD.WIDE.U32 R6, R24, UR4, R12 ;  /* 0x0000000418067c25 */ /* 0x000fc8000f8e000c */
[----:B------:R-:W-:Y:S02]  /*23b0*/  IMAD R17, R25, UR4, R16 ;  /* 0x0000000419117c24 */ /* 0x000fe4000f8e0210 */
[C---:B-1----:R-:W-:Y:S01]  /*23c0*/  IMAD R20, R26.reuse, UR5, RZ ;  /* 0x000000051a147c24 */ /* 0x042fe2000f8e02ff */
[----:B------:R-:W-:Y:S01]  /*23d0*/  UMOV UR5, URZ ;  /* 0x0000003f00057c82 */ /* 0x000fe20008000000 */
[----:B------:R-:W-:Y:S01]  /*23e0*/  IMAD.WIDE.U32 R8, R26, UR4, R18 ;  /* 0x000000041a087c25 */ /* 0x000fe2000f8e0012 */
[----:B------:R-:W-:-:S03]  /*23f0*/  IADD3 R17, R7, R17, RZ ;  /* 0x0000001107117210 */ /* 0x000fc60007ffe0ff */
[----:B------:R-:W-:Y:S01]  /*2400*/  IMAD R15, R27, UR4, R20 ;  /* 0x000000041b0f7c24 */ /* 0x000fe2000f8e0214 */
[----:B------:R-:W-:-:S03]  /*2410*/  UIADD3 UR4, UR4, 0x1, URZ ;  /* 0x0000000104047890 */ /* 0x000fc6000fffe03f */
        /* <DEDUP_REMOVED lines=16> */
[----:B------:R-:W-:Y:S01]  /*2520*/  IMAD.MOV.U32 R12, RZ, RZ, R10 ;  /* 0x000000ffff0c7224 */ /* 0x000fe200078e000a */
[----:B------:R-:W-:Y:S02]  /*2530*/  IADD3 R27, R19, R27, RZ ;  /* 0x0000001b131b7210 */ /* 0x000fe40007ffe0ff */
[----:B------:R-:W-:Y:S02]  /*2540*/  LEA.HI.X R25, R20, UR15, R25, 0x1, P2 ;  /* 0x0000000f14197c11 */ /* 0x000fe400090f0c19 */
[----:B------:R-:W-:Y:S01]  /*2550*/  LEA.HI.X R27, R18, UR17, R27, 0x1, P3 ;  /* 0x00000011121b7c11 */ /* 0x000fe200098f0c1b */
[----:B------:R-:W-:Y:S06]  /*2560*/  @!P0 BRA `(.L_x_251) ;  /* 0x00000008009c8947 */ /* 0x000fec0003800000 */
[----:B------:R-:W-:Y:S02]  /*2570*/  ISETP.GT.AND P2, PT, R12, 0xc, PT ;  /* 0x0000000c0c00780c */ /* 0x000fe40003f44270 */
[----:B------:R-:W-:-:S11]  /*2580*/  PLOP3.LUT P0, PT, PT, PT, PT, 0x80, 0x0 ;  /* 0x000000000000781c */ /* 0x000fd60003f0f070 */
[----:B------:R-:W-:Y:S05]  /*2590*/  @!P2 BRA `(.L_x_252) ;  /* 0x0000000400a4a947 */ /* 0x000fea0003800000 */
[----:B------:R-:W-:-:S13]  /*25a0*/  PLOP3.LUT P0, PT, PT, PT, PT, 0x8, 0x0 ;  /* 0x000000000000781c */ /* 0x000fda0003f0e170 */
.L_x_253:
[----:B0-----:R-:W-:Y:S01]  /*25b0*/  IMAD.MOV.U32 R18, RZ, RZ, R24 ;  /* 0x000000ffff127224 */ /* 0x001fe200078e0018 */
[----:B------:R-:W-:-:S05]  /*25c0*/  MOV R19, R25 ;  /* 0x0000001900137202 */ /* 0x000fca0000000f00 */
        /* <DEDUP_REMOVED lines=83> */
[----:B---3--:R-:W-:Y:S04]  /*2b00*/  STG.E.U16 desc[UR12][R22.64], R33 ;  /* 0x0000002116007986 */ /* 0x008fe8000c10150c */
[----:B--2---:R-:W2:Y:S01]  /*2b10*/  LDG.E.U16 R35, desc[UR12][R24.64] ;  /* 0x0000000c18237981 */ /* 0x004ea2000c1e1500 */
[----:B------:R-:W-:Y:S02]  /*2b20*/  IADD3 R26, P2, R22, UR10, RZ ;  /* 0x0000000a161a7c10 */ /* 0x000fe4000ff5e0ff */
[----:B------:R-:W-:Y:S02]  /*2b30*/  IADD3 R28, P3, R24, UR8, RZ ;  /* 0x00000008181c7c10 */ /* 0x000fe4000ff7e0ff */
[----:B------:R-:W-:Y:S02]  /*2b40*/  IADD3.X R27, R23, UR11, RZ, P2, !PT ;  /* 0x0000000b171b7c10 */ /* 0x000fe400097fe4ff */
[----:B------:R-:W-:-:S02]  /*2b50*/  IADD3.X R29, R25, UR9, RZ, P3, !PT ;  /* 0x00000009191d7c10 */ /* 0x000fc40009ffe4ff */
[----:B0-----:R-:W-:Y:S02]  /*2b60*/  IADD3 R18, P2, R26, UR10, RZ ;  /* 0x0000000a1a127c10 */ /* 0x001fe4000ff5e0ff */
[----:B------:R-:W-:Y:S01]  /*2b70*/  IADD3 R12, R12, -0x10, RZ ;  /* 0xfffffff00c0c7810 */ /* 0x000fe20007ffe0ff */
[----:B--2---:R0:W-:Y:S04]  /*2b80*/  STG.E.U16 desc[UR12][R26.64], R35 ;  /* 0x000000231a007986 */ /* 0x0041e8000c10150c */
[----:B------:R-:W2:Y:S01]  /*2b90*/  LDG.E.U16 R21, desc[UR12][R28.64] ;  /* 0x0000000c1c157981 */ /* 0x000ea2000c1e1500 */
[----:B------:R-:W-:Y:S01]  /*2ba0*/  IADD3.X R19, R27, UR11, RZ, P2, !PT ;  /* 0x0000000b1b137c10 */ /* 0x000fe200097fe4ff */
[----:B------:R-:W-:Y:S01]  /*2bb0*/  UIADD3 UR5, UR5, 0x10, URZ ;  /* 0x0000001005057890 */ /* 0x000fe2000fffe03f */
[----:B------:R-:W-:-:S02]  /*2bc0*/  ISETP.GT.AND P2, PT, R12, 0xc, PT ;  /* 0x0000000c0c00780c */ /* 0x000fc40003f44270 */
[----:B------:R-:W-:Y:S02]  /*2bd0*/  IADD3 R24, P3, R28, UR8, RZ ;  /* 0x000000081c187c10 */ /* 0x000fe4000ff7e0ff */
[----:B------:R-:W-:Y:S02]  /*2be0*/  IADD3 R16, P4, R18, UR10, RZ ;  /* 0x0000000a12107c10 */ /* 0x000fe4000ff9e0ff */
[----:B------:R-:W-:Y:S02]  /*2bf0*/  IADD3.X R25, R29, UR9, RZ, P3, !PT ;  /* 0x000000091d197c10 */ /* 0x000fe40009ffe4ff */
[----:B0-----:R-:W-:Y:S01]  /*2c00*/  IADD3.X R27, R19, UR11, RZ, P4, !PT ;  /* 0x0000000b131b7c10 */ /* 0x001fe2000a7fe4ff */
[----:B--2---:R0:W-:Y:S04]  /*2c10*/  STG.E.U16 desc[UR12][R18.64], R21 ;  /* 0x0000001512007986 */ /* 0x0041e8000c10150c */
[----:B------:R-:W-:Y:S05]  /*2c20*/  @P2 BRA `(.L_x_253) ;  /* 0xfffffff800602947 */ /* 0x000fea000383ffff */
.L_x_252:
[----:B------:R-:W-:-:S13]  /*2c30*/  ISETP.GT.AND P2, PT, R12, 0x4, PT ;  /* 0x000000040c00780c */ /* 0x000fda0003f44270 */
[----:B------:R-:W-:Y:S05]  /*2c40*/  @!P2 BRA `(.L_x_254) ;  /* 0x0000000000dca947 */ /* 0x000fea0003800000 */
[----:B0-----:R-:W-:Y:S01]  /*2c50*/  IMAD.MOV.U32 R18, RZ, RZ, R24 ;  /* 0x000000ffff127224 */ /* 0x001fe200078e0018 */
[----:B------:R-:W-:-:S05]  /*2c60*/  MOV R19, R25 ;  /* 0x0000001900137202 */ /* 0x000fca0000000f00 */
[----:B------:R0:W2:Y:S01]  /*2c70*/  LDG.E.U16 R31, desc[UR12][R18.64] ;  /* 0x0000000c121f7981 */ /* 0x0000a2000c1e1500 */
[----:B------:R-:W-:-:S04]  /*2c80*/  IADD3 R20, P0, R24, UR8, RZ ;  /* 0x0000000818147c10 */ /* 0x000fc8000ff1e0ff */
[----:B------:R-:W-:Y:S01]  /*2c90*/  IADD3.X R21, R25, UR9, RZ, P0, !PT ;  /* 0x0000000919157c10 */ /* 0x000fe200087fe4ff */
[----:B0-----:R-:W-:Y:S01]  /*2ca0*/  IMAD.MOV.U32 R18, RZ, RZ, R16 ;  /* 0x000000ffff127224 */ /* 0x001fe200078e0010 */
[----:B------:R-:W-:-:S05]  /*2cb0*/  MOV R19, R27 ;  /* 0x0000001b00137202 */ /* 0x000fca0000000f00 */
        /* <DEDUP_REMOVED lines=36> */
[----:B---3--:R-:W-:Y:S04]  /*2f00*/  STG.E.U16 desc[UR12][R18.64], R31 ;  /* 0x0000001f12007986 */ /* 0x008fe8000c10150c */
[----:B------:R-:W3:Y:S01]  /*2f10*/  LDG.E.U16 R25, desc[UR12][R20.64] ;  /* 0x0000000c14197981 */ /* 0x000ee2000c1e1500 */
[----:B-1----:R-:W-:Y:S01]  /*2f20*/  IADD3 R22, P0, R18, UR10, RZ ;  /* 0x0000000a12167c10 */ /* 0x002fe2000ff1e0ff */
[----:B------:R-:W-:Y:S01]  /*2f30*/  VIADD R12, R12, 0xfffffff8 ;  /* 0xfffffff80c0c7836 */ /* 0x000fe20000000000 */
[----:B------:R-:W-:Y:S01]  /*2f40*/  IADD3 R24, P2, R20, UR8, RZ ;  /* 0x0000000814187c10 */ /* 0x000fe2000ff5e0ff */
[----:B------:R-:W-:Y:S01]  /*2f50*/  UIADD3 UR5, UR5, 0x8, URZ ;  /* 0x0000000805057890 */ /* 0x000fe2000fffe03f */
[----:B------:R-:W-:Y:S02]  /*2f60*/  IADD3.X R23, R19, UR11, RZ, P0, !PT ;  /* 0x0000000b13177c10 */ /* 0x000fe400087fe4ff */
[----:B------:R-:W-:-:S02]  /*2f70*/  IADD3 R16, P3, R22, UR10, RZ ;  /* 0x0000000a16107c10 */ /* 0x000fc4000ff7e0ff */
[----:B------:R-:W-:Y:S02]  /*2f80*/  PLOP3.LUT P0, PT, PT, PT, PT, 0x8, 0x0 ;  /* 0x000000000000781c */ /* 0x000fe40003f0e170 */
[----:B--2---:R-:W-:Y:S01]  /*2f90*/  IADD3.X R27, R23, UR11, RZ, P3, !PT ;  /* 0x0000000b171b7c10 */ /* 0x004fe20009ffe4ff */
[----:B---3--:R0:W-:Y:S02]  /*2fa0*/  STG.E.U16 desc[UR12][R22.64], R25 ;  /* 0x0000001916007986 */ /* 0x0081e4000c10150c */
[----:B0-----:R-:W-:-:S08]  /*2fb0*/  IADD3.X R25, R21, UR9, RZ, P2, !PT ;  /* 0x0000000915197c10 */ /* 0x001fd000097fe4ff */
.L_x_254:
[----:B------:R-:W-:-:S13]  /*2fc0*/  ISETP.NE.OR P0, PT, R12, RZ, P0 ;  /* 0x000000ff0c00720c */ /* 0x000fda0000705670 */
[----:B------:R-:W-:Y:S05]  /*2fd0*/  @!P0 BRA `(.L_x_250) ;  /* 0x0000000000808947 */ /* 0x000fea0003800000 */
.L_x_251:
[----:B01----:R-:W-:Y:S01]  /*2fe0*/  MOV R18, R24 ;  /* 0x0000001800127202 */ /* 0x003fe20000000f00 */
[----:B------:R-:W-:-:S05]  /*2ff0*/  IMAD.MOV.U32 R19, RZ, RZ, R25 ;  /* 0x000000ffff137224 */ /* 0x000fca00078e0019 */
[----:B------:R0:W2:Y:S01]  /*3000*/  LDG.E.U16 R31, desc[UR12][R18.64] ;  /* 0x0000000c121f7981 */ /* 0x0000a2000c1e1500 */
[----:B------:R-:W-:-:S04]  /*3010*/  IADD3 R20, P0, R24, UR8, RZ ;  /* 0x0000000818147c10 */ /* 0x000fc8000ff1e0ff */
[----:B------:R-:W-:Y:S02]  /*3020*/  IADD3.X R21, R25, UR9, RZ, P0, !PT ;  /* 0x0000000919157c10 */ /* 0x000fe400087fe4ff */
[----:B0-----:R-:W-:Y:S01]  /*3030*/  MOV R18, R16 ;  /* 0x0000001000127202 */ /* 0x001fe20000000f00 */
[----:B------:R-:W-:-:S05]  /*3040*/  IMAD.MOV.U32 R19, RZ, RZ, R27 ;  /* 0x000000ffff137224 */ /* 0x000fca00078e001b */
[----:B--2---:R0:W-:Y:S04]  /*3050*/  STG.E.U16 desc[UR12][R18.64], R31 ;  /* 0x0000001f12007986 */ /* 0x0041e8000c10150c */
[----:B------:R-:W2:Y:S01]  /*3060*/  LDG.E.U16 R33, desc[UR12][R20.64] ;  /* 0x0000000c14217981 */ /* 0x000ea2000c1e1500 */
[----:B------:R-:W-:Y:S02]  /*3070*/  IADD3 R22, P0, R16, UR10, RZ ;  /* 0x0000000a10167c10 */ /* 0x000fe4000ff1e0ff */
[----:B------:R-:W-:Y:S02]  /*3080*/  IADD3 R24, P2, R20, UR8, RZ ;  /* 0x0000000814187c10 */ /* 0x000fe4000ff5e0ff */
[----:B------:R-:W-:Y:S02]  /*3090*/  IADD3.X R23, R27, UR11, RZ, P0, !PT ;  /* 0x0000000b1b177c10 */ /* 0x000fe400087fe4ff */
[----:B------:R-:W-:-:S03]  /*30a0*/  IADD3.X R25, R21, UR9, RZ, P2, !PT ;  /* 0x0000000915197c10 */ /* 0x000fc600097fe4ff */
[----:B--2---:R-:W-:Y:S04]  /*30b0*/  STG.E.U16 desc[UR12][R22.64], R33 ;  /* 0x0000002116007986 */ /* 0x004fe8000c10150c */
[----:B------:R-:W2:Y:S01]  /*30c0*/  LDG.E.U16 R35, desc[UR12][R24.64] ;  /* 0x0000000c18237981 */ /* 0x000ea2000c1e1500 */
        /* <DEDUP_REMOVED lines=10> */
[----:B------:R-:W-:-:S02]  /*3170*/  ISETP.NE.AND P0, PT, R12, RZ, PT ;  /* 0x000000ff0c00720c */ /* 0x000fc40003f05270 */
[----:B------:R-:W-:Y:S02]  /*3180*/  IADD3 R24, P2, R28, UR8, RZ ;  /* 0x000000081c187c10 */ /* 0x000fe4000ff5e0ff */
[----:B------:R-:W-:Y:S02]  /*3190*/  IADD3 R16, P3, R18, UR10, RZ ;  /* 0x0000000a12107c10 */ /* 0x000fe4000ff7e0ff */
[----:B------:R-:W-:Y:S02]  /*31a0*/  IADD3.X R25, R29, UR9, RZ, P2, !PT ;  /* 0x000000091d197c10 */ /* 0x000fe400097fe4ff */
[----:B0-----:R-:W-:Y:S01]  /*31b0*/  IADD3.X R27, R19, UR11, RZ, P3, !PT ;  /* 0x0000000b131b7c10 */ /* 0x001fe20009ffe4ff */
[----:B--2---:R1:W-:Y:S04]  /*31c0*/  STG.E.U16 desc[UR12][R18.64], R21 ;  /* 0x0000001512007986 */ /* 0x0043e8000c10150c */
[----:B------:R-:W-:Y:S05]  /*31d0*/  @P0 BRA `(.L_x_251) ;  /* 0xfffffffc00800947 */ /* 0x000fea000383ffff */
.L_x_250:
[----:B------:R-:W-:-:S13]  /*31e0*/  ISETP.NE.AND P0, PT, R0, RZ, PT ;  /* 0x000000ff0000720c */ /* 0x000fda0003f05270 */
[----:B------:R-:W-:Y:S05]  /*31f0*/  @!P0 BRA `(.L_x_255) ;  /* 0x0000000000e48947 */ /* 0x000fea0003800000 */
[----:B------:R-:W2:Y:S01]  /*3200*/  LDC.64 R22, c[0x0][0x260] ;  /* 0x00009800ff167b82 */ /* 0x000ea20000000a00 */
[----:B------:R-:W-:Y:S01]  /*3210*/  USHF.R.S32.HI UR14, URZ, 0x1f, UR5 ;  /* 0x0000001f3f0e7899 */ /* 0x000fe20008011405 */
[----:B------:R-:W-:Y:S01]  /*3220*/  IMAD.MOV.U32 R16, RZ, RZ, R6 ;  /* 0x000000ffff107224 */ /* 0x000fe200078e0006 */
[----:B------:R-:W-:Y:S01]  /*3230*/  ULDC.64 UR16, c[0x0][0x228] ;  /* 0x00008a0000107ab9 */ /* 0x000fe20000000a00 */
[----:B------:R-:W-:-:S04]  /*3240*/  ULDC.64 UR18, c[0x0][0x280] ;  /* 0x0000a00000127ab9 */ /* 0x000fc80000000a00 */
[----:B------:R-:W3:Y:S01]  /*3250*/  LDC.64 R24, c[0x0][0x2b8] ;  /* 0x0000ae00ff187b82 */ /* 0x000ee20000000a00 */
[C---:B--2---:R-:W-:Y:S02]  /*3260*/  IMAD R12, R22.reuse, UR14, RZ ;  /* 0x0000000e160c7c24 */ /* 0x044fe4000f8e02ff */
[----:B------:R-:W-:-:S04]  /*3270*/  IMAD.WIDE.U32 R6, R22, UR5, R16 ;  /* 0x0000000516067c25 */ /* 0x000fc8000f8e0010 */
[----:B------:R-:W-:Y:S01]  /*3280*/  IMAD R9, R23, UR5, R12 ;  /* 0x0000000517097c24 */ /* 0x000fe2000f8e020c */
[----:B01----:R-:W-:-:S04]  /*3290*/  LEA R18, P0, R6, UR16, 0x1 ;  /* 0x0000001006127c11 */ /* 0x003fc8000f8008ff */
[----:B------:R-:W-:-:S04]  /*32a0*/  IADD3 R7, R7, R9, RZ ;  /* 0x0000000907077210 */ /* 0x000fc80007ffe0ff */
[----:B------:R-:W-:-:S06]  /*32b0*/  LEA.HI.X R19, R6, UR17, R7, 0x1, P0 ;  /* 0x0000001106137c11 */ /* 0x000fcc00080f0c07 */
[----:B------:R-:W2:Y:S01]  /*32c0*/  LDG.E.U16 R19, desc[UR12][R18.64] ;  /* 0x0000000c12137981 */ /* 0x000ea2000c1e1500 */
[C---:B---3--:R-:W-:Y:S02]  /*32d0*/  IMAD R12, R24.reuse, UR14, RZ ;  /* 0x0000000e180c7c24 */ /* 0x048fe4000f8e02ff */
[----:B------:R-:W-:Y:S02]  /*32e0*/  IMAD.MOV.U32 R9, RZ, RZ, R15 ;  /* 0x000000ffff097224 */ /* 0x000fe400078e000f */
[----:B------:R-:W-:Y:S02]  /*32f0*/  IMAD R15, R25, UR5, R12 ;  /* 0x00000005190f7c24 */ /* 0x000fe4000f8e020c */
[----:B------:R-:W-:-:S03]  /*3300*/  IMAD.WIDE.U32 R6, R24, UR5, R8 ;  /* 0x0000000518067c25 */ /* 0x000fc6000f8e0008 */
[----:B------:R-:W-:Y:S02]  /*3310*/  LEA R20, P0, R6, UR18, 0x1 ;  /* 0x0000001206147c11 */ /* 0x000fe4000f8008ff */
[----:B------:R-:W-:-:S04]  /*3320*/  IADD3 R7, R7, R15, RZ ;  /* 0x0000000f07077210 */ /* 0x000fc80007ffe0ff */
        /* <DEDUP_REMOVED lines=11> */
[----:B--2---:R-:W-:-:S06]  /*33e0*/  LEA.HI.X R19, R6, UR17, R7, 0x1, P0 ;  /* 0x0000001106137c11 */ /* 0x004fcc00080f0c07 */
[----:B------:R-:W2:Y:S01]  /*33f0*/  LDG.E.U16 R19, desc[UR12][R18.64] ;  /* 0x0000000c12137981 */ /* 0x000ea2000c1e1500 */
[C---:B------:R-:W-:Y:S02]  /*3400*/  IMAD R12, R24.reuse, UR15, RZ ;  /* 0x0000000f180c7c24 */ /* 0x040fe4000f8e02ff */
[----:B------:R-:W-:-:S04]  /*3410*/  IMAD.WIDE.U32 R6, R24, UR14, R8 ;  /* 0x0000000e18067c25 */ /* 0x000fc8000f8e0008 */
[----:B------:R-:W-:Y:S01]  /*3420*/  IMAD R15, R25, UR14, R12 ;  /* 0x0000000e190f7c24 */ /* 0x000fe2000f8e020c */
[----:B------:R-:W-:-:S04]  /*3430*/  LEA R20, P0, R6, UR18, 0x1 ;  /* 0x0000001206147c11 */ /* 0x000fc8000f8008ff */
        /* <DEDUP_REMOVED lines=17> */
[----:B------:R-:W-:-:S04]  /*3550*/  LEA R16, P0, R8, UR18, 0x1 ;  /* 0x0000001208107c11 */ /* 0x000fc8000f8008ff */
[----:B------:R-:W-:-:S04]  /*3560*/  IADD3 R9, R9, R15, RZ ;  /* 0x0000000f09097210 */ /* 0x000fc80007ffe0ff */
[----:B------:R-:W-:-:S05]  /*3570*/  LEA.HI.X R17, R8, UR19, R9, 0x1, P0 ;  /* 0x0000001308117c11 */ /* 0x000fca00080f0c09 */
[----:B--2---:R4:W-:Y:S02]  /*3580*/  STG.E.U16 desc[UR12][R16.64], R7 ;  /* 0x0000000710007986 */ /* 0x0049e4000c10150c */
.L_x_255:
[----:B------:R-:W-:-:S04]  /*3590*/  UIADD3 UR6, UP0, UR6, 0x1, URZ ;  /* 0x0000000106067890 */ /* 0x000fc8000ff1e03f */
[----:B------:R-:W-:Y:S01]  /*35a0*/  UIADD3.X UR7, URZ, UR7, URZ, UP0, !UPT ;  /* 0x000000073f077290 */ /* 0x000fe200087fe43f */
[----:B------:R-:W-:Y:S11]  /*35b0*/  @!P1 BRA `(.L_x_256) ;  /* 0xffffffec00549947 */ /* 0x000ff6000383ffff */
[----:B------:R-:W-:Y:S05]  /*35c0*/  EXIT ;  /* 0x000000000000794d */ /* 0x000fea0003800000 */
.L_x_257:
        /* <DEDUP_REMOVED lines=11> */
.L_x_304:


//--------------------- .text._ZN2at6native55_GLOBAL__N__c1b0da0d_22_UpSampleTrilinear3d_cu_efb54c9330upsample_trilinear3d_out_frameIN3c104HalfEfEEviT0_S5_S5_bNS_27GenericPackedTensorAccessorIKT_Lm5ENS_16DefaultPtrTraitsElEENS6_IS7_Lm5ES9_lEE --------------------------
	.section	.text._ZN2at6native55_GLOBAL__N__c1b0da0d_22_UpSampleTrilinear3d_cu_efb54c9330upsample_trilinear3d_out_frameIN3c104HalfEfEEviT0_S5_S5_bNS_27GenericPackedTensorAccessorIKT_Lm5ENS_16DefaultPtrTraitsElEENS6_IS7_Lm5ES9_lEE,"ax",@progbits
	.align	128
.text._ZN2at6native55_GLOBAL__N__c1b0da0d_22_UpSampleTrilinear3d_cu_efb54c9330upsample_trilinear3d_out_frameIN3c104HalfEfEEviT0_S5_S5_bNS_27GenericPackedTensorAccessorIKT_Lm5ENS_16DefaultPtrTraitsElEENS6_IS7_Lm5ES9_lEE:
        .type           _ZN2at6native55_GLOBAL__N__c1b0da0d_22_UpSampleTrilinear3d_cu_efb54c9330upsample_trilinear3d_out_frameIN3c104HalfEfEEviT0_S5_S5_bNS_27GenericPackedTensorAccessorIKT_Lm5ENS_16DefaultPtrTraitsElEENS6_IS7_Lm5ES9_lEE,@function
        .size           _ZN2at6native55_GLOBAL__N__c1b0da0d_22_UpSampleTrilinear3d_cu_efb54c9330upsample_trilinear3d_out_frameIN3c104HalfEfEEviT0_S5_S5_bNS_27GenericPackedTensorAccessorIKT_Lm5ENS_16DefaultPtrTraitsElEENS6_IS7_Lm5ES9_lEE,(.L_x_305 - _ZN2at6native55_GLOBAL__N__c1b0da0d_22_UpSampleTrilinear3d_cu_efb54c9330upsample_trilinear3d_out_frameIN3c104HalfEfEEviT0_S5_S5_bNS_27GenericPackedTensorAccessorIKT_Lm5ENS_16DefaultPtrTraitsElEENS6_IS7_Lm5ES9_lEE)
        .other          _ZN2at6native55_GLOBAL__N__c1b0da0d_22_UpSampleTrilinear3d_cu_efb54c9330upsample_trilinear3d_out_frameIN3c104HalfEfEEviT0_S5_S5_bNS_27GenericPackedTensorAccessorIKT_Lm5ENS_16DefaultPtrTraitsElEENS6_IS7_Lm5ES9_lEE,@"STO_CUDA_ENTRY STV_DEFAULT"
_ZN2at6native55_GLOBAL__N__c1b0da0d_22_UpSampleTrilinear3d_cu_efb54c9330upsample_trilinear3d_out_frameIN3c104HalfEfEEviT0_S5_S5_bNS_27GenericPackedTensorAccessorIKT_Lm5ENS_16DefaultPtrTraitsElEENS6_IS7_Lm5ES9_lEE:
        /* <DEDUP_REMOVED lines=199> */
.L_x_262:
        /* <DEDUP_REMOVED lines=52> */
.L_x_260:
        /* <DEDUP_REMOVED lines=66> */
[----:B------:R-:W-:-:S05]  /*13d0*/  IMAD.WIDE.U32 R100, R42, UR7, R50 ;  /* 0x000000072a647c25 */ /* 0x000fca000f8e0032 */
[----:B------:R-:W-:Y:S01]  /*13e0*/  IADD3 R101, R43, R101, RZ ;  /* 0x000000652b657210 */ /* 0x000fe20007ffe0ff */
[----:B---3--:R-:W-:Y:S02]  /*13f0*/  HADD2.F32 R47, -RZ, R70.H0_H0 ;  /* 0x20000046ff2f7230 */ /* 0x008fe40000004100 */
[----:B-----5:R-:W-:-:S05]  /*1400*/  HADD2.F32 R92, -RZ, R92.H0_H0 ;  /* 0x2000005cff5c7230 */ /* 0x020fca0000004100 */
[----:B------:R-:W-:Y:S01]  /*1410*/  FMUL.FTZ R59, R61, R92 ;  /* 0x0000005c3d3b7220 */ /* 0x000fe20000410000 */
[----:B----4-:R-:W-:-:S03]  /*1420*/  HADD2.F32 R58, -RZ, R58.H0_H0 ;  /* 0x2000003aff3a7230 */ /* 0x010fc60000004100 */
[C---:B------:R-:W-:Y:S01]  /*1430*/  FFMA.FTZ R97, R64.reuse, R47, R59 ;  /* 0x0000002f40617223 */ /* 0x040fe2000001003b */
[----:B--2---:R-:W-:Y:S02]  /*1440*/  HADD2.F32 R47, -RZ, R72.H0_H0 ;  /* 0x20000048ff2f7230 */ /* 0x004fe40000004100 */
[C---:B------:R-:W-:Y:S01]  /*1450*/  FMUL.FTZ R59, R61.reuse, R58 ;  /* 0x0000003a3d3b7220 */ /* 0x040fe20000410000 */
[----:B------:R-:W-:Y:S02]  /*1460*/  HADD2.F32 R89, -RZ, R98.H0_H0 ;  /* 0x20000062ff597230 */ /* 0x000fe40000004100 */
[----:B------:R-:W-:Y:S02]  /*1470*/  HADD2.F32 R90, -RZ, R90.H0_H0 ;  /* 0x2000005aff5a7230 */ /* 0x000fe40000004100 */
[----:B------:R-:W-:Y:S01]  /*1480*/  FFMA.FTZ R70, R64, R47, R59 ;  /* 0x0000002f40467223 */ /* 0x000fe2000001003b */
[----:B------:R-:W-:Y:S02]  /*1490*/  IMAD.MOV.U32 R47, RZ, RZ, R87 ;  /* 0x000000ffff2f7224 */ /* 0x000fe400078e0057 */
        /* <DEDUP_REMOVED lines=8> */
[----:B------:R-:W-:-:S04]  /*1520*/  IMAD.WIDE.U32 R90, R42, UR7, R52 ;  /* 0x000000072a5a7c25 */ /* 0x000fc8000f8e0034 */
[----:B------:R-:W-:Y:S02]  /*1530*/  HADD2.F32 R68, -RZ, R68.H0_H0 ;  /* 0x20000044ff447230 */ /* 0x000fe40000004100 */
[C---:B------:R-:W-:Y:S02]  /*1540*/  IMAD.IADD R57, R43.reuse, 0x1, R89 ;  /* 0x000000012b397824 */ /* 0x040fe400078e0259 */
[C---:B------:R-:W-:Y:S01]  /*1550*/  IMAD.IADD R89, R43.reuse, 0x1, R91 ;  /* 0x000000012b597824 */ /* 0x040fe200078e025b */
[----:B------:R-:W-:Y:S01]  /*1560*/  IADD3 R91, R43, R93, RZ ;  /* 0x0000005d2b5b7210 */ /* 0x000fe20007ffe0ff */
[----:B------:R-:W-:Y:S01]  /*1570*/  HADD2.F32 R93, -RZ, R66.H0_H0 ;  /* 0x20000042ff5d7230 */ /* 0x000fe20000004100 */
[----:B------:R-:W-:Y:S01]  /*1580*/  LEA R56, P2, R88, UR10, 0x1 ;  /* 0x0000000a58387c11 */ /* 0x000fe2000f8408ff */
[----:B------:R-:W-:Y:S01]  /*1590*/  FMUL.FTZ R95, R61, R68 ;  /* 0x000000443d5f7220 */ /* 0x000fe20000410000 */
[C---:B------:R-:W-:Y:S01]  /*15a0*/  FMUL.FTZ R54, R60.reuse, R99 ;  /* 0x000000633c367220 */ /* 0x040fe20000410000 */
[----:B------:R-:W-:Y:S01]  /*15b0*/  FMUL.FTZ R97, R60, R97 ;  /* 0x000000613c617220 */ /* 0x000fe20000410000 */
[----:B------:R-:W-:Y:S01]  /*15c0*/  LEA.HI.X R57, R88, UR11, R57, 0x1, P2 ;  /* 0x0000000b58397c11 */ /* 0x000fe200090f0c39 */
[----:B------:R-:W-:Y:S01]  /*15d0*/  FFMA.FTZ R52, R64, R93, R95 ;  /* 0x0000005d40347223 */ /* 0x000fe2000001005f */
[----:B------:R-:W-:Y:S01]  /*15e0*/  LEA R88, P2, R90, UR10, 0x1 ;  /* 0x0000000a5a587c11 */ /* 0x000fe2000f8408ff */
[----:B------:R-:W-:Y:S01]  /*15f0*/  FFMA.FTZ R93, R63, R70, R54 ;  /* 0x000000463f5d7223 */ /* 0x000fe20000010036 */
[----:B------:R-:W-:-:S04]  /*1600*/  IMAD.WIDE.U32 R94, R42, UR7, R44 ;  /* 0x000000072a5e7c25 */ /* 0x000fc8000f8e002c */
[----:B------:R-:W-:Y:S01]  /*1610*/  FFMA.FTZ R97, R63, R52, R97 ;  /* 0x000000343f617223 */ /* 0x000fe20000010061 */
[----:B------:R-:W-:Y:S01]  /*1620*/  LEA.HI.X R89, R90, UR11, R89, 0x1, P2 ;  /* 0x0000000b5a597c11 */ /* 0x000fe200090f0c59 */
[----:B------:R-:W-:Y:S01]  /*1630*/  FMUL.FTZ R93, R0, R93 ;  /* 0x0000005d005d7220 */ /* 0x000fe20000410000 */
[----:B------:R-:W-:-:S03]  /*1640*/  LEA R90, P2, R92, UR10, 0x1 ;  /* 0x0000000a5c5a7c11 */ /* 0x000fc6000f8408ff */
[----:B------:R-:W-:Y:S01]  /*1650*/  FFMA.FTZ R97, R62, R97, R93 ;  /* 0x000000613e617223 */ /* 0x000fe2000001005d */
[----:B------:R-:W-:Y:S01]  /*1660*/  LEA.HI.X R91, R92, UR11, R91, 0x1, P2 ;  /* 0x0000000b5c5b7c11 */ /* 0x000fe200090f0c5b */
[----:B------:R-:W-:Y:S01]  /*1670*/  IMAD.IADD R93, R43, 0x1, R95 ;  /* 0x000000012b5d7824 */ /* 0x000fe200078e025f */
[C---:B------:R-:W-:Y:S02]  /*1680*/  LEA R92, P2, R94.reuse, UR10, 0x1 ;  /* 0x0000000a5e5c7c11 */ /* 0x040fe4000f8408ff */
[----:B------:R-:W-:Y:S02]  /*1690*/  F2FP.F16.F32.PACK_AB R97, RZ, R97 ;  /* 0x00000061ff61723e */ /* 0x000fe400000000ff */
        /* <DEDUP_REMOVED lines=25> */
[----:B0-----:R-:W-:Y:S02]  /*1830*/  HADD2.F32 R38, -RZ, R90.H0_H0 ;  /* 0x2000005aff267230 */ /* 0x001fe40000004100 */
[----:B--2---:R-:W-:-:S03]  /*1840*/  HADD2.F32 R40, -RZ, R96.H0_H0 ;  /* 0x20000060ff287230 */ /* 0x004fc60000004100 */
[C---:B------:R-:W-:Y:S01]  /*1850*/  FMUL.FTZ R91, R61.reuse, R38 ;  /* 0x000000263d5b7220 */ /* 0x040fe20000410000 */
[----:B---3--:R-:W-:Y:S02]  /*1860*/  HADD2.F32 R38, -RZ, R42.H0_H0 ;  /* 0x2000002aff267230 */ /* 0x008fe40000004100 */
[C---:B-1----:R-:W-:Y:S01]  /*1870*/  FMUL.FTZ R89, R61.reuse, R40 ;  /* 0x000000283d597220 */ /* 0x042fe20000410000 */
[----:B----4-:R-:W-:Y:S02]  /*1880*/  HADD2.F32 R43, -RZ, R100.H0_H0 ;  /* 0x20000064ff2b7230 */ /* 0x010fe40000004100 */
[----:B------:R-:W-:Y:S01]  /*1890*/  FMUL.FTZ R38, R61, R38 ;  /* 0x000000263d267220 */ /* 0x000fe20000410000 */
[----:B-----5:R-:W-:Y:S02]  /*18a0*/  HADD2.F32 R56, -RZ, R56.H0_H0 ;  /* 0x20000038ff387230 */ /* 0x020fe40000004100 */
[----:B------:R-:W-:Y:S01]  /*18b0*/  FFMA.FTZ R89, R64, R43, R89 ;  /* 0x0000002b40597223 */ /* 0x000fe20000010059 */
[----:B------:R-:W-:-:S02]  /*18c0*/  HADD2.F32 R57, -RZ, R92.H0_H0 ;  /* 0x2000005cff397230 */ /* 0x000fc40000004100 */
[----:B------:R-:W-:Y:S01]  /*18d0*/  FMUL.FTZ R56, R61, R56 ;  /* 0x000000383d387220 */ /* 0x000fe20000410000 */
[----:B------:R-:W-:Y:S01]  /*18e0*/  FMUL.FTZ R40, R60, R89 ;  /* 0x000000593c287220 */ /* 0x000fe20000410000 */
[----:B------:R-:W-:Y:S02]  /*18f0*/  HADD2.F32 R43, -RZ, R48.H0_H0 ;  /* 0x20000030ff2b7230 */ /* 0x000fe40000004100 */
[C---:B------:R-:W-:Y:S01]  /*1900*/  FFMA.FTZ R38, R64.reuse, R57, R38 ;  /* 0x0000003940267223 */ /* 0x040fe20000010026 */
[----:B------:R-:W-:Y:S02]  /*1910*/  IMAD.U32 R57, RZ, RZ, UR7 ;  /* 0x00000007ff397e24 */ /* 0x000fe4000f8e00ff */
[----:B------:R-:W-:Y:S02]  /*1920*/  HADD2.F32 R59, -RZ, R88.H0_H0 ;  /* 0x20000058ff3b7230 */ /* 0x000fe40000004100 */
[----:B------:R-:W-:Y:S01]  /*1930*/  FFMA.FTZ R56, R64, R43, R56 ;  /* 0x0000002b40387223 */ /* 0x000fe20000010038 */
[----:B------:R-:W-:-:S02]  /*1940*/  FFMA.FTZ R43, R63, R38, R40 ;  /* 0x000000263f2b7223 */ /* 0x000fc40000010028 */
[----:B------:R-:W-:Y:S02]  /*1950*/  FFMA.FTZ R59, R64, R59, R91 ;  /* 0x0000003b403b7223 */ /* 0x000fe4000001005b */
[----:B------:R-:W-:Y:S01]  /*1960*/  FMUL.FTZ R49, R0, R43 ;  /* 0x0000002b00317220 */ /* 0x000fe20000410000 */
[----:B------:R-:W-:-:S04]  /*1970*/  IMAD.WIDE.U32 R42, R57, UR14, R46 ;  /* 0x0000000e392a7c25 */ /* 0x000fc8000f8e002e */
[----:B------:R-:W-:Y:S01]  /*1980*/  FMUL.FTZ R59, R60, R59 ;  /* 0x0000003b3c3b7220 */ /* 0x000fe20000410000 */
[----:B------:R-:W-:Y:S02]  /*1990*/  LEA R46, P2, R42, UR16, 0x1 ;  /* 0x000000102a2e7c11 */ /* 0x000fe4000f8408ff */
[----:B------:R-:W-:Y:S01]  /*19a0*/  IADD3 R43, R43, UR9, RZ ;  /* 0x000000092b2b7c10 */ /* 0x000fe2000fffe0ff */
[----:B------:R-:W-:-:S03]  /*19b0*/  FFMA.FTZ R59, R63, R56, R59 ;  /* 0x000000383f3b7223 */ /* 0x000fc6000001003b */
[----:B------:R-:W-:Y:S02]  /*19c0*/  LEA.HI.X R47, R42, UR17, R43, 0x1, P2 ;  /* 0x000000112a2f7c11 */ /* 0x000fe400090f0c2b */
[----:B------:R-:W-:Y:S01]  /*19d0*/  ISETP.NE.AND P2, PT, RZ, UR6, PT ;  /* 0x00000006ff007c0c */ /* 0x000fe2000bf45270 */
[----:B------:R-:W-:-:S05]  /*19e0*/  FFMA.FTZ R49, R62, R59, R49 ;  /* 0x0000003b3e317223 */ /* 0x000fca0000010031 */
[----:B------:R-:W-:-:S05]  /*19f0*/  F2FP.F16.F32.PACK_AB R49, RZ, R49 ;  /* 0x00000031ff31723e */ /* 0x000fca00000000ff */
[----:B------:R0:W-:Y:S02]  /*1a00*/  STG.E.U16 desc[UR12][R46.64], R49 ;  /* 0x000000312e007986 */ /* 0x0001e4000c10150c */
[----:B------:R-:W-:Y:S05]  /*1a10*/  @P2 BRA `(.L_x_260) ;  /* 0xfffffff400642947 */ /* 0x000fea000383ffff */
.L_x_259:
        /* <DEDUP_REMOVED lines=8> */
[----:B------:R-:W-:Y:S01]  /*1aa0*/  MOV R54, R26 ;  /* 0x0000001a00367202 */ /* 0x000fe20000000f00 */
[----:B0-----:R-:W-:Y:S01]  /*1ab0*/  IMAD.MOV.U32 R46, RZ, RZ, R32 ;  /* 0x000000ffff2e7224 */ /* 0x001fe200078e0020 */
[----:B------:R-:W-:Y:S01]  /*1ac0*/  MOV R47, R39 ;  /* 0x00000027002f7202 */ /* 0x000fe20000000f00 */
[----:B------:R-:W-:Y:S01]  /*1ad0*/  IMAD.MOV.U32 R50, RZ, RZ, R34 ;  /* 0x000000ffff327224 */ /* 0x000fe200078e0022 */
[----:B------:R-:W-:Y:S01]  /*1ae0*/  ULDC.64 UR8, c[0x0][0x228] ;  /* 0x00008a0000087ab9 */ /* 0x000fe20000000a00 */
[----:B-1----:R-:W-:-:S02]  /*1af0*/  IMAD R20, R42, UR6, RZ ;  /* 0x000000062a147c24 */ /* 0x002fc4000f8e02ff */
[----:B------:R-:W-:-:S04]  /*1b00*/  IMAD.WIDE.U32 R24, R42, UR5, R84 ;  /* 0x000000052a187c25 */ /* 0x000fc8000f8e0054 */
[----:B------:R-:W-:Y:S01]  /*1b10*/  IMAD R37, R43, UR5, R20 ;  /* 0x000000052b257c24 */ /* 0x000fe2000f8e0214 */
[----:B------:R-:W-:Y:S01]  /*1b20*/  LEA R26, P2, R24, UR8, 0x1 ;  /* 0x00000008181a7c11 */ /* 0x000fe2000f8408ff */
[----:B------:R-:W-:-:S04]  /*1b30*/  IMAD.WIDE.U32 R20, R42, UR5, R82 ;  /* 0x000000052a147c25 */ /* 0x000fc8000f8e0052 */
[----:B------:R-:W-:Y:S01]  /*1b40*/  IMAD.WIDE.U32 R28, R42, UR5, R52 ;  /* 0x000000052a1c7c25 */ /* 0x000fe2000f8e0034 */
[----:B------:R-:W-:Y:S02]  /*1b50*/  IADD3 R23, R21, R37, RZ ;  /* 0x0000002515177210 */ /* 0x000fe40007ffe0ff */
[----:B------:R-:W-:Y:S01]  /*1b60*/  LEA R22, P1, R20, UR8, 0x1 ;  /* 0x0000000814167c11 */ /* 0x000fe2000f8208ff */
[C---:B------:R-:W-:Y:S02]  /*1b70*/  IMAD.IADD R21, R37.reuse, 0x1, R25 ;  /* 0x0000000125157824 */ /* 0x040fe400078e0219 */
[----:B------:R-:W-:Y:S01]  /*1b80*/  IMAD.WIDE.U32 R38, R42, UR5, R40 ;  /* 0x000000052a267c25 */ /* 0x000fe2000f8e0028 */
[----:B------:R-:W-:Y:S02]  /*1b90*/  LEA.HI.X R23, R20, UR9, R23, 0x1, P1 ;  /* 0x0000000914177c11 */ /* 0x000fe400088f0c17 */
[----:B------:R-:W-:Y:S01]  /*1ba0*/  LEA.HI.X R27, R24, UR9, R21, 0x1, P2 ;  /* 0x00000009181b7c11 */ /* 0x000fe200090f0c15 */
[----:B------:R-:W-:Y:S01]  /*1bb0*/  IMAD.WIDE.U32 R30, R42, UR5, R54 ;  /* 0x000000052a1e7c25 */ /* 0x000fe2000f8e0036 */
[----:B------:R-:W-:Y:S01]  /*1bc0*/  IADD3 R21, R37, R29, RZ ;  /* 0x0000001d25157210 */ /* 0x000fe20007ffe0ff */
[----:B------:R-:W2:Y:S01]  /*1bd0*/  LDG.E.U16 R22, desc[UR12][R22.64] ;  /* 0x0000000c16167981 */ /* 0x000ea2000c1e1500 */
[----:B------:R-:W-:Y:S01]  /*1be0*/  LEA R20, P1, R28, UR8, 0x1 ;  /* 0x000000081c147c11 */ /* 0x000fe2000f8208ff */
[----:B------:R-:W-:Y:S01]  /*1bf0*/  IMAD.WIDE.U32 R32, R42, UR5, R44 ;  /* 0x000000052a207c25 */ /* 0x000fe2000f8e002c */
[----:B------:R-:W-:Y:S01]  /*1c00*/  LEA R24, P2, R30, UR8, 0x1 ;  /* 0x000000081e187c11 */ /* 0x000fe2000f8408ff */
[----:B------:R-:W3:Y:S01]  /*1c10*/  LDG.E.U16 R26, desc[UR12][R26.64] ;  /* 0x0000000c1a1a7981 */ /* 0x000ee2000c1e1500 */
[----:B------:R-:W-:Y:S01]  /*1c20*/  LEA.HI.X R21, R28, UR9, R21, 0x1, P1 ;  /* 0x000000091c157c11 */ /* 0x000fe200088f0c15 */
[----:B------:R-:W-:Y:S01]  /*1c30*/  IMAD.WIDE.U32 R40, R42, UR5, R46 ;  /* 0x000000052a287c25 */ /* 0x000fe2000f8e002e */
[----:B------:R-:W-:-:S02]  /*1c40*/  LEA R34, P3, R32, UR8, 0x1 ;  /* 0x0000000820227c11 */ /* 0x000fc4000f8608ff */
[----:B------:R-:W-:Y:S01]  /*1c50*/  LEA R28, P1, R38, UR8, 0x1 ;  /* 0x00000008261c7c11 */ /* 0x000fe2000f8208ff */
[----:B------:R-:W-:Y:S01]  /*1c60*/  IMAD.WIDE.U32 R42, R42, UR5, R50 ;  /* 0x000000052a2a7c25 */ /* 0x000fe2000f8e0032 */
[----:B------:R-:W4:Y:S03]  /*1c70*/  LDG.E.U16 R20, desc[UR12][R20.64] ;  /* 0x0000000c14147981 */ /* 0x000f26000c1e1500 */
[C---:B------:R-:W-:Y:S01]  /*1c80*/  IMAD.IADD R25, R37.reuse, 0x1, R31 ;  /* 0x0000000125197824 */ /* 0x040fe200078e021f */
[C---:B------:R-:W-:Y:S01]  /*1c90*/  IADD3 R31, R37.reuse, R33, RZ ;  /* 0x00000021251f7210 */ /* 0x040fe20007ffe0ff */
[C---:B------:R-:W-:Y:S01]  /*1ca0*/  IMAD.IADD R29, R37.reuse, 0x1, R43 ;  /* 0x00000001251d7824 */ /* 0x040fe200078e022b */
[----:B------:R-:W-:Y:S02]  /*1cb0*/  LEA R44, P4, R42, UR8, 0x1 ;  /* 0x000000082a2c7c11 */ /* 0x000fe4000f8808ff */
[----:B------:R-:W-:Y:S01]  /*1cc0*/  LEA.HI.X R35, R32, UR9, R31, 0x1, P3 ;  /* 0x0000000920237c11 */ /* 0x000fe200098f0c1f */
[----:B------:R-:W-:Y:S01]  /*1cd0*/  IMAD.IADD R31, R37, 0x1, R41 ;  /* 0x00000001251f7824 */ /* 0x000fe200078e0229 */
[----:B------:R-:W-:-:S02]  /*1ce0*/  LEA.HI.X R25, R30, UR9, R25, 0x1, P2 ;  /* 0x000000091e197c11 */ /* 0x000fc400090f0c19 */
[----:B------:R-:W-:Y:S01]  /*1cf0*/  LEA.HI.X R45, R42, UR9, R29, 0x1, P4 ;  /* 0x000000092a2d7c11 */ /* 0x000fe2000a0f0c1d */
[----:B------:R-:W5:Y:S01]  /*1d00*/  LDG.E.U16 R34, desc[UR12][R34.64] ;  /* 0x0000000c22227981 */ /* 0x000f62000c1e1500 */
[C---:B------:R-:W-:Y:S02]  /*1d10*/  LEA R30, P2, R40.reuse, UR8, 0x1 ;  /* 0x00000008281e7c11 */ /* 0x040fe4000f8408ff */
[----:B------:R-:W-:Y:S01]  /*1d20*/  IADD3 R29, R37, R39, RZ ;  /* 0x00000027251d7210 */ /* 0x000fe20007ffe0ff */
[----:B------:R-:W2:Y:S01]  /*1d30*/  LDG.E.U16 R44, desc[UR12][R44.64] ;  /* 0x0000000c2c2c7981 */ /* 0x000ea2000c1e1500 */
[----:B------:R-:W-:Y:S02]  /*1d40*/  LEA.HI.X R31, R40, UR9, R31, 0x1, P2 ;  /* 0x00000009281f7c11 */ /* 0x000fe400090f0c1f */
[----:B------:R-:W-:Y:S01]  /*1d50*/  LEA.HI.X R29, R38, UR9, R29, 0x1, P1 ;  /* 0x00000009261d7c11 */ /* 0x000fe200088f0c1d */
[----:B------:R4:W5:Y:S01]  /*1d60*/  LDG.E.U16 R24, desc[UR12][R24.64] ;  /* 0x0000000c18187981 */ /* 0x000962000c1e1500 */
[----:B------:R-:W0:Y:S03]  /*1d70*/  LDC.64 R38, c[0x0][0x2b8] ;  /* 0x0000ae00ff267b82 */ /* 0x000e260000000a00 */
[----:B------:R-:W5:Y:S04]  /*1d80*/  LDG.E.U16 R28, desc[UR12][R28.64] ;  /* 0x0000000c1c1c7981 */ /* 0x000f68000c1e1500 */
[----:B------:R-:W5:Y:S01]  /*1d90*/  LDG.E.U16 R30, desc[UR12][R30.64] ;  /* 0x0000000c1e1e7981 */ /* 0x000f62000c1e1500 */
[----:B------:R-:W-:Y:S01]  /*1da0*/  MOV R86, R36 ;  /* 0x0000002400567202 */ /* 0x000fe20000000f00 */
[----:B----4-:R-:W-:-:S02]  /*1db0*/  HADD2.F32 R25, -RZ, R20.H0_H0 ;  /* 0x20000014ff197230 */ /* 0x010fc40000004100 */
[----:B---3--:R-:W-:Y:S02]  /*1dc0*/  HADD2.F32 R26, -RZ, R26.H0_H0 ;  /* 0x2000001aff1a7230 */ /* 0x008fe40000004100 */
[----:B--2---:R-:W-:Y:S02]  /*1dd0*/  HADD2.F32 R20, -RZ, R44.H0_H0 ;  /* 0x2000002cff147230 */ /* 0x004fe40000004100 */
[----:B-----5:R-:W-:-:S03]  /*1de0*/  HADD2.F32 R32, -RZ, R24.H0_H0 ;  /* 0x20000018ff207230 */ /* 0x020fc60000004100 */
[C---:B------:R-:W-:Y:S01]  /*1df0*/  FMUL.FTZ R27, R61.reuse, R20 ;  /* 0x000000143d1b7220 */ /* 0x040fe20000410000 */
[----:B------:R-:W-:Y:S02]  /*1e00*/  HADD2.F32 R28, -RZ, R28.H0_H0 ;  /* 0x2000001cff1c7230 */ /* 0x000fe40000004100 */
[----:B------:R-:W-:Y:S02]  /*1e10*/  HADD2.F32 R21, -RZ, R30.H0_H0 ;  /* 0x2000001eff157230 */ /* 0x000fe40000004100 */
[C---:B------:R-:W-:Y:S01]  /*1e20*/  FMUL.FTZ R33, R61.reuse, R32 ;  /* 0x000000203d217220 */ /* 0x040fe20000410000 */
[----:B------:R-:W-:Y:S02]  /*1e30*/  HADD2.F32 R23, -RZ, R34.H0_H0 ;  /* 0x20000022ff177230 */ /* 0x000fe40000004100 */
[----:B------:R-:W-:Y:S01]  /*1e40*/  FMUL.FTZ R28, R61, R28 ;  /* 0x0000001c3d1c7220 */ /* 0x000fe20000410000 */
[----:B------:R-:W-:Y:S01]  /*1e50*/  FFMA.FTZ R27, R64, R21, R27 ;  /* 0x00000015401b7223 */ /* 0x000fe2000001001b */
[----:B------:R-:W-:-:S02]  /*1e60*/  HADD2.F32 R21, -RZ, R22.H0_H0 ;  /* 0x20000016ff157230 */ /* 0x000fc40000004100 */
[----:B------:R-:W-:Y:S01]  /*1e70*/  FMUL.FTZ R26, R61, R26 ;  /* 0x0000001a3d1a7220 */ /* 0x000fe20000410000 */
        /* <DEDUP_REMOVED lines=15> */
[----:B------:R-:W-:Y:S02]  /*1f70*/  F2FP.F16.F32.PACK_AB R21, RZ, R23 ;  /* 0x00000017ff15723e */ /* 0x000fe400000000ff */
[----:B------:R-:W-:-:S05]  /*1f80*/  LEA.HI.X R23, R20, UR7, R25, 0x1, P1 ;  /* 0x0000000714177c11 */ /* 0x000fca00088f0c19 */
[----:B------:R1:W-:Y:S03]  /*1f90*/  STG.E.U16 desc[UR12][R22.64], R21 ;  /* 0x0000001516007986 */ /* 0x0003e6000c10150c */
.L_x_261:
[----:B------:R-:W-:Y:S05]  /*1fa0*/  @!P0 BRA `(.L_x_262) ;  /* 0xffffffec00308947 */ /* 0x000fea000383ffff */
[----:B------:R-:W-:Y:S05]  /*1fb0*/  EXIT ;  /* 0x000000000000794d */ /* 0x000fea0003800000 */
.L_x_258:
        /* <DEDUP_REMOVED lines=9> */
[----:B------:R-:W-:Y:S01]  /*2050*/  IMAD.WIDE.U32 R6, R8, UR4, RZ ;  /* 0x0000000408067c25 */ /* 0x000fe2000f8e00ff */
[----:B------:R-:W-:Y:S01]  /*2060*/  SHF.R.S32.HI R9, RZ, 0x1f, R11 ;  /* 0x0000001fff097819 */ /* 0x000fe2000001140b */
[----:B------:R-:W-:Y:S01]  /*2070*/  ULDC.64 UR10, c[0x0][0x2b8] ;  /* 0x0000ae00000a7ab9 */ /* 0x000fe20000000a00 */
[----:B------:R-:W-:Y:S01]  /*2080*/  ULDC.64 UR8, c[0x0][0x260] ;  /* 0x0000980000087ab9 */ /* 0x000fe20000000a00 */
[C---:B------:R-:W-:Y:S01]  /*2090*/  IMAD R3, R0.reuse, UR4, RZ ;  /* 0x0000000400037c24 */ /* 0x040fe2000f8e02ff */
[----:B------:R-:W-:Y:S01]  /*20a0*/  IADD3 R14, R15, -0x1, RZ ;  /* 0xffffffff0f0e7810 */ /* 0x000fe20007ffe0ff */
[----:B------:R-:W-:Y:S01]  /*20b0*/  IMAD R0, R0, UR6, RZ ;  /* 0x0000000600007c24 */ /* 0x000fe2000f8e02ff */
[----:B------:R-:W-:Y:S01]  /*20c0*/  USHF.L.U64.HI UR11, UR10, 0x1, UR11 ;  /* 0x000000010a0b7899 */ /* 0x000fe2000801020b */
[C---:B------:R-:W-:Y:S01]  /*20d0*/  IMAD R13, R8.reuse, UR5, R3 ;  /* 0x00000005080d7c24 */ /* 0x040fe2000f8e0203 */
[----:B------:R-:W-:Y:S01]  /*20e0*/  ULDC.64 UR4, c[0x0][0x2c8] ;  /* 0x0000b20000047ab9 */ /* 0x000fe20000000a00 */
[C---:B------:R-:W-:Y:S01]  /*20f0*/  IMAD R5, R8.reuse, UR7, R0 ;  /* 0x0000000708057c24 */ /* 0x040fe2000f8e0200 */
[----:B------:R-:W-:Y:S01]  /*2100*/  USHF.L.U64.HI UR9, UR8, 0x1, UR9 ;  /* 0x0000000108097899 */ /* 0x000fe20008010209 */
[----:B------:R-:W-:Y:S01]  /*2110*/  IMAD.WIDE.U32 R2, R8, UR6, RZ ;  /* 0x0000000608027c25 */ /* 0x000fe2000f8e00ff */
[----:B------:R-:W-:Y:S01]  /*2120*/  IADD3 R7, R7, R13, RZ ;  /* 0x0000000d07077210 */ /* 0x000fe20007ffe0ff */
[----:B------:R-:W-:Y:S01]  /*2130*/  ULDC.64 UR6, c[0x0][0x270] ;  /* 0x00009c0000067ab9 */ /* 0x000fe20000000a00 */
[----:B------:R-:W-:Y:S01]  /*2140*/  USHF.L.U32 UR10, UR10, 0x1, URZ ;  /* 0x000000010a0a7899 */ /* 0x000fe2000800063f */
[C---:B------:R-:W-:Y:S01]  /*2150*/  IMAD R8, R9.reuse, UR4, RZ ;  /* 0x0000000409087c24 */ /* 0x040fe2000f8e02ff */
[----:B------:R-:W-:Y:S01]  /*2160*/  USHF.L.U32 UR8, UR8, 0x1, URZ ;  /* 0x0000000108087899 */ /* 0x000fe2000800063f */
[----:B------:R-:W-:-:S02]  /*2170*/  IMAD R0, R9, UR6, RZ ;  /* 0x0000000609007c24 */ /* 0x000fc4000f8e02ff */
[----:B------:R-:W-:Y:S02]  /*2180*/  IMAD.IADD R3, R3, 0x1, R5 ;  /* 0x0000000103037824 */ /* 0x000fe400078e0205 */
[C---:B------:R-:W-:Y:S02]  /*2190*/  IMAD R9, R11.reuse, UR5, R8 ;  /* 0x000000050b097c24 */ /* 0x040fe4000f8e0208 */
[----:B------:R-:W-:Y:S01]  /*21a0*/  IMAD.WIDE.U32 R6, R11, UR4, R6 ;  /* 0x000000040b067c25 */ /* 0x000fe2000f8e0006 */
[----:B------:R-:W-:-:S03]  /*21b0*/  ULDC.64 UR4, c[0x0][0x2c0] ;  /* 0x0000b00000047ab9 */ /* 0x000fc60000000a00 */
[C---:B------:R-:W-:Y:S01]  /*21c0*/  IMAD R5, R11.reuse, UR7, R0 ;  /* 0x000000070b057c24 */ /* 0x040fe2000f8e0200 */
[----:B------:R-:W-:Y:S01]  /*21d0*/  SHF.R.S32.HI R0, RZ, 0x1f, R4 ;  /* 0x0000001fff007819 */ /* 0x000fe20000011404 */
[----:B------:R-:W-:Y:S01]  /*21e0*/  IMAD.WIDE.U32 R2, R11, UR6, R2 ;  /* 0x000000060b027c25 */ /* 0x000fe2000f8e0002 */
[----:B------:R-:W-:Y:S01]  /*21f0*/  IADD3 R9, R7, R9, RZ ;  /* 0x0000000907097210 */ /* 0x000fe20007ffe0ff */
[----:B------:R-:W-:Y:S01]  /*2200*/  ULDC.64 UR6, c[0x0][0x268] ;  /* 0x00009a0000067ab9 */ /* 0x000fe20000000a00 */
[----:B------:R-:W-:Y:S01]  /*2210*/  MOV R8, R6 ;  /* 0x0000000600087202 */ /* 0x000fe20000000f00 */
[----:B------:R-:W-:Y:S02]  /*2220*/  IMAD.IADD R7, R3, 0x1, R5 ;  /* 0x0000000103077824 */ /* 0x000fe400078e0205 */
[C---:B------:R-:W-:Y:S02]  /*2230*/  IMAD R3, R0.reuse, UR4, RZ ;  /* 0x0000000400037c24 */ /* 0x040fe4000f8e02ff */
[----:B------:R-:W-:Y:S01]  /*2240*/  IMAD R5, R0, UR6, RZ ;  /* 0x0000000600057c24 */ /* 0x000fe2000f8e02ff */
[----:B------:R-:W-:Y:S01]  /*2250*/  LOP3.LUT R0, R15, 0x3, RZ, 0xc0, !PT ;  /* 0x000000030f007812 */ /* 0x000fe200078ec0ff */
[----:B------:R-:W-:-:S02]  /*2260*/  IMAD.MOV.U32 R6, RZ, RZ, R2 ;  /* 0x000000ffff067224 */ /* 0x000fc400078e0002 */
[C---:B------:R-:W-:Y:S02]  /*2270*/  IMAD R11, R4.reuse, UR5, R3 ;  /* 0x00000005040b7c24 */ /* 0x040fe4000f8e0203 */
[----:B------:R-:W-:Y:S01]  /*2280*/  IMAD.WIDE.U32 R2, R4, UR4, R8 ;  /* 0x0000000404027c25 */ /* 0x000fe2000f8e0008 */
[----:B------:R-:W-:-:S03]  /*2290*/  UMOV UR4, URZ ;  /* 0x0000003f00047c82 */ /* 0x000fc60008000000 */
[C---:B------:R-:W-:Y:S01]  /*22a0*/  IMAD R13, R4.reuse, UR7, R5 ;  /* 0x00000007040d7c24 */ /* 0x040fe2000f8e0205 */
[----:B------:R-:W-:Y:S01]  /*22b0*/  IADD3 R11, R11, R3, RZ ;  /* 0x000000030b0b7210 */ /* 0x000fe20007ffe0ff */
[----:B------:R-:W-:Y:S01]  /*22c0*/  IMAD.WIDE.U32 R4, R4, UR6, R6 ;  /* 0x0000000604047c25 */ /* 0x000fe2000f8e0006 */
[----:B------:R-:W-:Y:S01]  /*22d0*/  UMOV UR6, URZ ;  /* 0x0000003f00067c82 */ /* 0x000fe20008000000 */
[----:B------:R-:W-:Y:S02]  /*22e0*/  UMOV UR7, URZ ;  /* 0x0000003f00077c82 */ /* 0x000fe40008000000 */
[----:B------:R-:W-:Y:S02]  /*22f0*/  IMAD.IADD R10, R15, 0x1, -R0 ;  /* 0x000000010f0a7824 */ /* 0x000fe400078e0a00 */
[----:B------:R-:W-:-:S07]  /*2300*/  IMAD.IADD R13, R5, 0x1, R13 ;  /* 0x00000001050d7824 */ /* 0x000fce00078e020d */
.L_x_269:
[----:B0-----:R-:W0:Y:S01]  /*2310*/  LDC.64 R24, c[0x0][0x258] ;  /* 0x00009600ff187b82 */ /* 0x001e220000000a00 */
[----:B------:R-:W-:Y:S01]  /*2320*/  USHF.R.S32.HI UR5, URZ, 0x1f, UR4 ;  /* 0x0000001f3f057899 */ /* 0x000fe20008011404 */
[----:B------:R-:W-:Y:S01]  /*2330*/  MOV R12, R4 ;  /* 0x00000004000c7202 */ /* 0x000fe20000000f00 */
[----:B-1----:R-:W-:Y:S01]  /*2340*/  IMAD.MOV.U32 R18, RZ, RZ, R2 ;  /* 0x000000ffff127224 */ /* 0x002fe200078e0002 */
[----:B--23--:R-:W-:Y:S02]  /*2350*/  MOV R19, R11 ;  /* 0x0000000b00137202 */ /* 0x00cfe40000000f00 */
[----:B------:R-:W-:Y:S02]  /*2360*/  ISETP.GE.U32.AND P0, PT, R14, 0x3, PT ;  /* 0x000000030e00780c */ /* 0x000fe40003f06070 */
        /* <DEDUP_REMOVED lines=36> */
.L_x_266:
[----:B0-----:R-:W-:Y:S01]  /*25b0*/  MOV R18, R24 ;  /* 0x0000001800127202 */ /* 0x001fe20000000f00 */
        /* <DEDUP_REMOVED lines=103> */
.L_x_265:
        /* <DEDUP_REMOVED lines=57> */
.L_x_267:
[----:B------:R-:W-:-:S13]  /*2fc0*/  ISETP.NE.OR P0, PT, R12, RZ, P0 ;  /* 0x000000ff0c00720c */ /* 0x000fda0000705670 */
[----:B------:R-:W-:Y:S05]  /*2fd0*/  @!P0 BRA `(.L_x_263) ;  /* 0x0000000000808947 */ /* 0x000fea0003800000 */
.L_x_264:
        /* <DEDUP_REMOVED lines=32> */
.L_x_263:
        /* <DEDUP_REMOVED lines=59> */
.L_x_268:
[----:B------:R-:W-:-:S04]  /*3590*/  UIADD3 UR6, UP0, UR6, 0x1, URZ ;  /* 0x0000000106067890 */ /* 0x000fc8000ff1e03f */
[----:B------:R-:W-:Y:S01]  /*35a0*/  UIADD3.X UR7, URZ, UR7, URZ, UP0, !UPT ;  /* 0x000000073f077290 */ /* 0x000fe200087fe43f */
[----:B------:R-:W-:Y:S11]  /*35b0*/  @!P1 BRA `(.L_x_269) ;  /* 0xffffffec00549947 */ /* 0x000ff6000383ffff */
[----:B------:R-:W-:Y:S05]  /*35c0*/  EXIT ;  /* 0x000000000000794d */ /* 0x000fea0003800000 */
.L_x_270:
        /* <DEDUP_REMOVED lines=11> */
.L_x_305:


//--------------------- .text._ZN2at6native55_GLOBAL__N__c1b0da0d_22_UpSampleTrilinear3d_cu_efb54c9330upsample_trilinear3d_out_frameIffEEviT0_S3_S3_bNS_27GenericPackedTensorAccessorIKT_Lm5ENS_16DefaultPtrTraitsElEENS4_IS5_Lm5ES7_lEE --------------------------
	.section	.text._ZN2at6native55_GLOBAL__N__c1b0da0d_22_UpSampleTrilinear3d_cu_efb54c9330upsample_trilinear3d_out_frameIffEEviT0_S3_S3_bNS_27GenericPackedTensorAccessorIKT_Lm5ENS_16DefaultPtrTraitsElEENS4_IS5_Lm5ES7_lEE,"ax",@progbits
	.align	128
.text._ZN2at6native55_GLOBAL__N__c1b0da0d_22_UpSampleTrilinear3d_cu_efb54c9330upsample_trilinear3d_out_frameIffEEviT0_S3_S3_bNS_27GenericPackedTensorAccessorIKT_Lm5ENS_16DefaultPtrTraitsElEENS4_IS5_Lm5ES7_lEE:
        .type           _ZN2at6native55_GLOBAL__N__c1b0da0d_22_UpSampleTrilinear3d_cu_efb54c9330upsample_trilinear3d_out_frameIffEEviT0_S3_S3_bNS_27GenericPackedTensorAccessorIKT_Lm5ENS_16DefaultPtrTraitsElEENS4_IS5_Lm5ES7_lEE,@function
        .size           _ZN2at6native55_GLOBAL__N__c1b0da0d_22_UpSampleTrilinear3d_cu_efb54c9330upsample_trilinear3d_out_frameIffEEviT0_S3_S3_bNS_27GenericPackedTensorAccessorIKT_Lm5ENS_16DefaultPtrTraitsElEENS4_IS5_Lm5ES7_lEE,(.L_x_306 - _ZN2at6native55_GLOBAL__N__c1b0da0d_22_UpSampleTrilinear3d_cu_efb54c9330upsample_trilinear3d_out_frameIffEEviT0_S3_S3_bNS_27GenericPackedTensorAccessorIKT_Lm5ENS_16DefaultPtrTraitsElEENS4_IS5_Lm5ES7_lEE)
        .other          _ZN2at6native55_GLOBAL__N__c1b0da0d_22_UpSampleTrilinear3d_cu_efb54c9330upsample_trilinear3d_out_frameIffEEviT0_S3_S3_bNS_27GenericPackedTensorAccessorIKT_Lm5ENS_16DefaultPtrTraitsElEENS4_IS5_Lm5ES7_lEE,@"STO_CUDA_ENTRY STV_DEFAULT"
_ZN2at6native55_GLOBAL__N__c1b0da0d_22_UpSampleTrilinear3d_cu_efb54c9330upsample_trilinear3d_out_frameIffEEviT0_S3_S3_bNS_27GenericPackedTensorAccessorIKT_Lm5ENS_16DefaultPtrTraitsElEENS4_IS5_Lm5ES7_lEE:
        /* <DEDUP_REMOVED lines=28> */
[----:B------:R-:W-:Y:S02]  /*01c0*/  IMAD R2, R4, R11, R8 ;  /* 0x0000000b04027224 */ /* 0x000fe400078e0208 */
[----:B------:R-:W1:Y:S03]  /*01d0*/  LDC R11, c[0x0][0x240] ;  /* 0x00009000ff0b7b82 */ /* 0x000e660000000800 */
        /* <DEDUP_REMOVED lines=9> */
[----:B------:R0:W2:Y:S01]  /*0270*/  F2I.FTZ.U32.TRUNC.NTZ R3, R2 ;  /* 0x0000000200037305 */ /* 0x0000a2000021f000 */
[----:B------:R-:W-:-:S06]  /*0280*/  @P0 VIADD R4, R4, 0x1 ;  /* 0x0000000104040836 */ /* 0x000fcc0000000000 */
[----:B------:R-:W-:Y:S02]  /*0290*/  @!P2 IADD3 R4, -R4, RZ, RZ ;  /* 0x000000ff0404a210 */ /* 0x000fe40007ffe1ff */
[----:B------:R-:W-:Y:S02]  /*02a0*/  @!P1 LOP3.LUT R4, RZ, R5, RZ, 0x33, !PT ;  /* 0x00000005ff049212 */ /* 0x000fe400078e33ff */
[----:B0-----:R-:W-:-:S03]  /*02b0*/  MOV R2, RZ ;  /* 0x000000ff00027202 */ /* 0x001fc60000000f00 */
[----:B------:R-:W-:Y:S02]  /*02c0*/  IMAD.MOV R6, RZ, RZ, -R4 ;  /* 0x000000ffff067224 */ /* 0x000fe400078e0a04 */
[--C-:B--2---:R-:W-:Y:S02]  /*02d0*/  IMAD.MOV R8, RZ, RZ, -R3.reuse ;  /* 0x000000ffff087224 */ /* 0x104fe400078e0a03 */
[----:B------:R-:W-:Y:S02]  /*02e0*/  IMAD R6, R5, R6, R0 ;  /* 0x0000000605067224 */ /* 0x000fe400078e0200 */
[----:B------:R-:W-:Y:S02]  /*02f0*/  IMAD R5, R8, R13, RZ ;  /* 0x0000000d08057224 */ /* 0x000fe400078e02ff */
[----:B------:R-:W0:Y:S01]  /*0300*/  LDC R8, c[0x0][0x248] ;  /* 0x00009200ff087b82 */ /* 0x000e220000000800 */
[----:B------:R-:W-:Y:S01]  /*0310*/  IABS R0, R6 ;  /* 0x0000000600007213 */ /* 0x000fe20000000000 */
[----:B------:R-:W-:-:S06]  /*0320*/  IMAD.HI.U32 R2, R3, R5, R2 ;  /* 0x0000000503027227 */ /* 0x000fcc00078e0002 */
[----:B------:R-:W-:-:S04]  /*0330*/  IMAD.HI.U32 R2, R2, R0, RZ ;  /* 0x0000000002027227 */ /* 0x000fc800078e00ff */
[----:B------:R-:W-:-:S04]  /*0340*/  IMAD.MOV R3, RZ, RZ, -R2 ;  /* 0x000000ffff037224 */ /* 0x000fc800078e0a02 */
[----:B------:R-:W-:Y:S01]  /*0350*/  IMAD R0, R13, R3, R0 ;  /* 0x000000030d007224 */ /* 0x000fe200078e0200 */
[----:B------:R-:W-:-:S04]  /*0360*/  LOP3.LUT R3, R6, R7, RZ, 0x3c, !PT ;  /* 0x0000000706037212 */ /* 0x000fc800078e3cff */
[----:B------:R-:W-:Y:S02]  /*0370*/  ISETP.GT.U32.AND P1, PT, R13, R0, PT ;  /* 0x000000000d00720c */ /* 0x000fe40003f24070 */
[----:B------:R-:W-:-:S11]  /*0380*/  ISETP.GE.AND P2, PT, R3, RZ, PT ;  /* 0x000000ff0300720c */ /* 0x000fd60003f46270 */
[----:B------:R-:W-:Y:S01]  /*0390*/  @!P1 IMAD.IADD R0, R0, 0x1, -R13 ;  /* 0x0000000100009824 */ /* 0x000fe200078e0a0d */
[----:B------:R-:W-:Y:S02]  /*03a0*/  @!P1 IADD3 R2, R2, 0x1, RZ ;  /* 0x0000000102029810 */ /* 0x000fe40007ffe0ff */
[----:B------:R-:W-:Y:S02]  /*03b0*/  ISETP.NE.AND P1, PT, R7, RZ, PT ;  /* 0x000000ff0700720c */ /* 0x000fe40003f25270 */
[----:B------:R-:W-:Y:S02]  /*03c0*/  ISETP.GE.U32.AND P0, PT, R0, R13, PT ;  /* 0x0000000d0000720c */ /* 0x000fe40003f06070 */
[----:B------:R-:W1:Y:S11]  /*03d0*/  LDC R0, c[0x0][0x298] ;  /* 0x0000a600ff007b82 */ /* 0x000e760000000800 */
[----:B------:R-:W-:Y:S01]  /*03e0*/  @P0 VIADD R2, R2, 0x1 ;  /* 0x0000000102020836 */ /* 0x000fe20000000000 */
[----:B0-----:R-:W-:-:S03]  /*03f0*/  ISETP.NE.AND P0, PT, R8, UR4, PT ;  /* 0x0000000408007c0c */ /* 0x001fc6000bf05270 */
[----:B------:R-:W-:-:S05]  /*0400*/  IMAD.MOV.U32 R13, RZ, RZ, R2 ;  /* 0x000000ffff0d7224 */ /* 0x000fca00078e0002 */
[----:B------:R-:W-:Y:S02]  /*0410*/  @!P2 IADD3 R13, -R13, RZ, RZ ;  /* 0x000000ff0d0da210 */ /* 0x000fe40007ffe1ff */
[----:B------:R-:W-:Y:S02]  /*0420*/  @!P1 LOP3.LUT R13, RZ, R7, RZ, 0x33, !PT ;  /* 0x00000007ff0d9212 */ /* 0x000fe400078e33ff */
[----:B------:R-:W-:Y:S02]  /*0430*/  ISETP.EQ.AND P1, PT, R7, UR5, PT ;  /* 0x0000000507007c0c */ /* 0x000fe4000bf22270 */
[----:B-1----:R-:W-:Y:S01]  /*0440*/  ISETP.EQ.AND P0, PT, R0, R11, !P0 ;  /* 0x0000000b0000720c */ /* 0x002fe20004702270 */
[----:B------:R-:W-:-:S04]  /*0450*/  IMAD.MOV R0, RZ, RZ, -R13 ;  /* 0x000000ffff007224 */ /* 0x000fc800078e0a0d */
[----:B------:R-:W-:-:S08]  /*0460*/  IMAD R10, R7, R0, R6 ;  /* 0x00000000070a7224 */ /* 0x000fd000078e0206 */
[----:B------:R-:W-:Y:S05]  /*0470*/  @P0 BRA P1, `(.L_x_271) ;  /* 0x0000001800400947 */ /* 0x000fea0000800000 */
[----:B------:R-:W-:Y:S01]  /*0480*/  ULDC.U8 UR4, c[0x0][0x220] ;  /* 0x0000880000047ab9 */ /* 0x000fe20000000000 */
[----:B------:R-:W0:Y:S01]  /*0490*/  LDC R5, c[0x0][0x214] ;  /* 0x00008500ff057b82 */ /* 0x000e220000000800 */
[----:B------:R-:W-:Y:S01]  /*04a0*/  UPRMT UR4, UR4, 0x8880, URZ ;  /* 0x0000888004047896 */ /* 0x000fe2000800003f */
[----:B------:R-:W-:Y:S02]  /*04b0*/  I2FP.F32.S32 R6, R4 ;  /* 0x0000000400067245 */ /* 0x000fe40000201400 */
[----:B------:R-:W-:Y:S02]  /*04c0*/  I2FP.F32.S32 R7, R13 ;  /* 0x0000000d00077245 */ /* 0x000fe40000201400 */
[----:B------:R-:W-:Y:S02]  /*04d0*/  I2FP.F32.S32 R14, R10 ;  /* 0x0000000a000e7245 */ /* 0x000fe40000201400 */
[----:B------:R-:W-:Y:S01]  /*04e0*/  ISETP.NE.AND P2, PT, RZ, UR4, PT ;  /* 0x00000004ff007c0c */ /* 0x000fe2000bf45270 */
[----:B------:R-:W1:Y:S08]  /*04f0*/  LDC R9, c[0x0][0x230] ;  /* 0x00008c00ff097b82 */ /* 0x000e700000000800 */
[----:B------:R-:W2:Y:S04]  /*0500*/  LDC R52, c[0x0][0x218] ;  /* 0x00008600ff347b82 */ /* 0x000ea80000000800 */
[----:B------:R-:W-:Y:S01]  /*0510*/  @!P2 FADD.FTZ R0, R6, 0.5 ;  /* 0x3f0000000600a421 */ /* 0x000fe20000010000 */
[----:B------:R-:W-:-:S03]  /*0520*/  @!P2 FADD.FTZ R3, R7, 0.5 ;  /* 0x3f0000000703a421 */ /* 0x000fc60000010000 */
[-C--:B0-----:R-:W-:Y:S01]  /*0530*/  @!P2 FFMA.FTZ R2, R0, R5.reuse, -0.5 ;  /* 0xbf0000000002a423 */ /* 0x081fe20000010005 */
[----:B------:R-:W0:Y:S01]  /*0540*/  LDC R53, c[0x0][0x21c] ;  /* 0x00008700ff357b82 */ /* 0x000e220000000800 */
[----:B------:R-:W-:-:S03]  /*0550*/  @P2 FMUL.FTZ R0, R6, R5 ;  /* 0x0000000506002220 */ /* 0x000fc60000410000 */
[C---:B------:R-:W-:Y:S02]  /*0560*/  @!P2 FSETP.GEU.FTZ.AND P0, PT, R2.reuse, RZ, PT ;  /* 0x000000ff0200a20b */ /* 0x040fe40003f1e000 */
[----:B-1----:R-:W-:Y:S02]  /*0570*/  ISETP.GE.AND P3, PT, R9, 0x1, PT ;  /* 0x000000010900780c */ /* 0x002fe40003f66270 */
[----:B------:R-:W-:-:S04]  /*0580*/  @!P2 FSEL R0, R2, RZ, P0 ;  /* 0x000000ff0200a208 */ /* 0x000fc80000000000 */
[----:B------:R1:W3:Y:S01]  /*0590*/  F2I.FTZ.TRUNC.NTZ R12, R0 ;  /* 0x00000000000c7305 */ /* 0x0002e2000021f100 */
[-C--:B--2---:R-:W-:Y:S01]  /*05a0*/  @!P2 FFMA.FTZ R3, R3, R52.reuse, -0.5 ;  /* 0xbf0000000303a423 */ /* 0x084fe20000010034 */
[----:B------:R-:W-:-:S04]  /*05b0*/  @P2 FMUL.FTZ R52, R7, R52 ;  /* 0x0000003407342220 */ /* 0x000fc80000410000 */
[----:B------:R-:W-:-:S04]  /*05c0*/  @!P2 FSETP.GEU.FTZ.AND P1, PT, R3, RZ, PT ;  /* 0x000000ff0300a20b */ /* 0x000fc80003f3e000 */
[----:B------:R-:W-:Y:S01]  /*05d0*/  @!P2 FSEL R52, R3, RZ, P1 ;  /* 0x000000ff0334a208 */ /* 0x000fe20000800000 */
[----:B-1----:R-:W-:Y:S08]  /*05e0*/  @!P3 EXIT ;  /* 0x000000000000b94d */ /* 0x002ff00003800000 */
[----:B------:R-:W-:Y:S01]  /*05f0*/  @!P2 FADD.FTZ R2, R14, 0.5 ;  /* 0x3f0000000e02a421 */ /* 0x000fe20000010000 */
[----:B------:R-:W1:Y:S01]  /*0600*/  F2I.FTZ.TRUNC.NTZ R16, R52 ;  /* 0x0000003400107305 */ /* 0x000e62000021f100 */
[----:B------:R-:W-:Y:S01]  /*0610*/  SHF.R.S32.HI R3, RZ, 0x1f, R10 ;  /* 0x0000001fff037819 */ /* 0x000fe2000001140a */
[----:B------:R-:W-:Y:S02]  /*0620*/  VIADD R7, R8, 0xffffffff ;  /* 0xffffffff08077836 */ /* 0x000fe40000000000 */
[-C--:B0-----:R-:W-:Y:S01]  /*0630*/  @!P2 FFMA.FTZ R6, R2, R53.reuse, -0.5 ;  /* 0xbf0000000206a423 */ /* 0x081fe20000010035 */
[----:B------:R-:W-:Y:S01]  /*0640*/  IADD3 R8, R11, -0x1, RZ ;  /* 0xffffffff0b087810 */ /* 0x000fe20007ffe0ff */
[----:B------:R-:W-:Y:S01]  /*0650*/  ULDC.64 UR6, c[0x0][0x2d0] ;  /* 0x0000b40000067ab9 */ /* 0x000fe20000000a00 */
[----:B------:R-:W-:Y:S01]  /*0660*/  @P2 FMUL.FTZ R53, R14, R53 ;  /* 0x000000350e352220 */ /* 0x000fe20000410000 */
[----:B------:R-:W-:Y:S01]  /*0670*/  IMAD R3, R3, UR6, RZ ;  /* 0x0000000603037c24 */ /* 0x000fe2000f8e02ff */
[----:B------:R-:W-:Y:S01]  /*0680*/  @!P2 FSETP.GEU.FTZ.AND P0, PT, R6, RZ, PT ;  /* 0x000000ff0600a20b */ /* 0x000fe20003f1e000 */
[----:B------:R-:W-:Y:S01]  /*0690*/  ULDC.64 UR8, c[0x0][0x2c8] ;  /* 0x0000b20000087ab9 */ /* 0x000fe20000000a00 */
[----:B---3--:R-:W-:Y:S01]  /*06a0*/  ISETP.GE.AND P1, PT, R12, R8, PT ;  /* 0x000000080c00720c */ /* 0x008fe20003f26270 */
[----:B------:R-:W-:Y:S01]  /*06b0*/  IMAD R9, R10, UR7, R3 ;  /* 0x000000070a097c24 */ /* 0x000fe2000f8e0203 */
[----:B------:R-:W-:Y:S01]  /*06c0*/  @!P2 FSEL R53, R6, RZ, P0 ;  /* 0x000000ff0635a208 */ /* 0x000fe20000000000 */
[----:B------:R-:W-:Y:S01]  /*06d0*/  IMAD.WIDE.U32 R2, R10, UR6, RZ ;  /* 0x000000060a027c25 */ /* 0x000fe2000f8e00ff */
[----:B------:R-:W-:Y:S01]  /*06e0*/  SHF.R.S32.HI R6, RZ, 0x1f, R13 ;  /* 0x0000001fff067819 */ /* 0x000fe2000001140d */
[----:B------:R-:W-:Y:S01]  /*06f0*/  ULDC.64 UR6, c[0x0][0x268] ;  /* 0x00009a0000067ab9 */ /* 0x000fe20000000a00 */
[----:B------:R-:W-:Y:S01]  /*0700*/  I2FP.F32.S32 R5, R12 ;  /* 0x0000000c00057245 */ /* 0x000fe20000201400 */
[----:B------:R-:W-:Y:S01]  /*0710*/  IMAD.IADD R3, R3, 0x1, R9 ;  /* 0x0000000103037824 */ /* 0x000fe200078e0209 */
[----:B-1----:R-:W-:Y:S01]  /*0720*/  ISETP.GE.AND P0, PT, R16, R7, PT ;  /* 0x000000071000720c */ /* 0x002fe20003f06270 */
[----:B------:R-:W-:Y:S01]  /*0730*/  IMAD R6, R6, UR8, RZ ;  /* 0x0000000806067c24 */ /* 0x000fe2000f8e02ff */
[----:B------:R-:W0:Y:S01]  /*0740*/  F2I.FTZ.TRUNC.NTZ R25, R53 ;  /* 0x0000003500197305 */ /* 0x000e22000021f100 */
[----:B------:R-:W-:Y:S01]  /*0750*/  FADD.FTZ R0, -R5, R0 ;  /* 0x0000000005007221 */ /* 0x000fe20000010100 */
[----:B------:R-:W-:Y:S01]  /*0760*/  SHF.R.S32.HI R5, RZ, 0x1f, R12 ;  /* 0x0000001fff057819 */ /* 0x000fe2000001140c */
[C---:B------:R-:W-:Y:S01]  /*0770*/  VIADD R10, R12.reuse, 0x1 ;  /* 0x000000010c0a7836 */ /* 0x040fe20000000000 */
[----:B------:R-:W-:Y:S01]  /*0780*/  @P1 IADD3 R10, R12, RZ, RZ ;  /* 0x000000ff0c0a1210 */ /* 0x000fe20007ffe0ff */
[C---:B------:R-:W-:Y:S01]  /*0790*/  IMAD R15, R13.reuse, UR9, R6 ;  /* 0x000000090d0f7c24 */ /* 0x040fe2000f8e0206 */
[----:B------:R-:W1:Y:S01]  /*07a0*/  LDC R20, c[0x0][0x238] ;  /* 0x00008e00ff147b82 */ /* 0x000e620000000800 */
[----:B------:R-:W-:Y:S01]  /*07b0*/  IMAD.WIDE.U32 R6, R13, UR8, R2 ;  /* 0x000000080d067c25 */ /* 0x000fe2000f8e0002 */
[----:B------:R-:W-:Y:S01]  /*07c0*/  SHF.R.S32.HI R9, RZ, 0x1f, R10 ;  /* 0x0000001fff097819 */ /* 0x000fe2000001140a */
[----:B------:R-:W-:-:S02]  /*07d0*/  UIADD3 UR4, UR5, -0x1, URZ ;  /* 0xffffffff05047890 */ /* 0x000fc4000fffe03f */
[----:B------:R-:W-:Y:S01]  /*07e0*/  IMAD R5, R5, UR6, RZ ;  /* 0x0000000605057c24 */ /* 0x000fe2000f8e02ff */
[----:B------:R-:W-:Y:S01]  /*07f0*/  MOV R14, R6 ;  /* 0x00000006000e7202 */ /* 0x000fe20000000f00 */
[----:B------:R-:W-:Y:S01]  /*0800*/  VIADD R17, R16, 0x1 ;  /* 0x0000000110117836 */ /* 0x000fe20000000000 */
[----:B------:R-:W-:Y:S01]  /*0810*/  SHF.R.S32.HI R6, RZ, 0x1f, R4 ;  /* 0x0000001fff067819 */ /* 0x000fe20000011404 */
[C---:B------:R-:W-:Y:S01]  /*0820*/  IMAD R11, R12.reuse, UR7, R5 ;  /* 0x000000070c0b7c24 */ /* 0x040fe2000f8e0205 */
[----:B------:R-:W-:Y:S01]  /*0830*/  I2FP.F32.S32 R5, R16 ;  /* 0x0000001000057245 */ /* 0x000fe20000201400 */
[----:B------:R-:W-:Y:S01]  /*0840*/  @P0 IMAD.MOV R17, RZ, RZ, R16 ;  /* 0x000000ffff110224 */ /* 0x000fe200078e0210 */
[----:B------:R-:W-:Y:S01]  /*0850*/  ULDC.64 UR8, c[0x0][0x2c0] ;  /* 0x0000b00000087ab9 */ /* 0x000fe20000000a00 */
[----:B------:R-:W-:Y:S01]  /*0860*/  IMAD.WIDE.U32 R2, R12, UR6, RZ ;  /* 0x000000060c027c25 */ /* 0x000fe2000f8e00ff */
[----:B0-----:R-:W-:-:S03]  /*0870*/  I2FP.F32.S32 R8, R25 ;  /* 0x0000001900087245 */ /* 0x001fc60000201400 */
[----:B------:R-:W-:Y:S01]  /*0880*/  FADD.FTZ R52, -R5, R52 ;  /* 0x0000003405347221 */ /* 0x000fe20000010100 */
[----:B------:R-:W-:Y:S01]  /*0890*/  ISETP.GE.AND P0, PT, R25, UR4, PT ;  /* 0x0000000419007c0c */ /* 0x000fe2000bf06270 */
[----:B------:R-:W-:Y:S01]  /*08a0*/  IMAD R9, R9, UR6, RZ ;  /* 0x0000000609097c24 */ /* 0x000fe2000f8e02ff */
[----:B------:R-:W-:Y:S01]  /*08b0*/  SHF.R.S32.HI R5, RZ, 0x1f, R16 ;  /* 0x0000001fff057819 */ /* 0x000fe20000011410 */
[----:B------:R-:W-:Y:S02]  /*08c0*/  IMAD.IADD R15, R7, 0x1, R15 ;  /* 0x00000001070f7824 */ /* 0x000fe400078e020f */
[----:B------:R-:W-:Y:S01]  /*08d0*/  FADD.FTZ R53, -R8, R53 ;  /* 0x0000003508357221 */ /* 0x000fe20000010100 */
[----:B------:R-:W-:Y:S01]  /*08e0*/  IMAD R7, R6, UR8, RZ ;  /* 0x0000000806077c24 */ /* 0x000fe2000f8e02ff */
[----:B------:R-:W-:Y:S01]  /*08f0*/  SHF.R.S32.HI R6, RZ, 0x1f, R17 ;  /* 0x0000001fff067819 */ /* 0x000fe20000011411 */
[----:B------:R-:W-:Y:S01]  /*0900*/  IMAD.IADD R3, R3, 0x1, R11 ;  /* 0x0000000103037824 */ /* 0x000fe200078e020b */
[----:B------:R-:W-:Y:S01]  /*0910*/  IADD3 R21, R25, 0x1, RZ ;  /* 0x0000000119157810 */ /* 0x000fe20007ffe0ff */
[C---:B------:R-:W-:Y:S01]  /*0920*/  IMAD R9, R10.reuse, UR7, R9 ;  /* 0x000000070a097c24 */ /* 0x040fe2000f8e0209 */
[----:B------:R-:W-:Y:S01]  /*0930*/  ULDC.64 UR4, c[0x0][0x278] ;  /* 0x00009e0000047ab9 */ /* 0x000fe20000000a00 */
[----:B------:R-:W-:Y:S01]  /*0940*/  IMAD.WIDE.U32 R10, R10, UR6, RZ ;  /* 0x000000060a0a7c25 */ /* 0x000fe2000f8e00ff */
[----:B------:R-:W-:-:S03]  /*0950*/  ULDC.64 UR6, c[0x0][0x270] ;  /* 0x00009c0000067ab9 */ /* 0x000fc60000000a00 */
[----:B------:R-:W-:Y:S01]  /*0960*/  IMAD R8, R6, UR6, RZ ;  /* 0x0000000606087c24 */ /* 0x000fe2000f8e02ff */
[----:B------:R-:W-:Y:S01]  /*0970*/  IADD3 R13, R11, R9, RZ ;  /* 0x000000090b0d7210 */ /* 0x000fe20007ffe0ff */
[----:B------:R-:W-:Y:S02]  /*0980*/  IMAD R5, R5, UR6, RZ ;  /* 0x0000000605057c24 */ /* 0x000fe4000f8e02ff */
[----:B------:R-:W-:Y:S02]  /*0990*/  IMAD.MOV.U32 R12, RZ, RZ, R10 ;  /* 0x000000ffff0c7224 */ /* 0x000fe400078e000a */
[----:B------:R-:W-:Y:S02]  /*09a0*/  IMAD R57, R4, UR9, R7 ;  /* 0x0000000904397c24 */ /* 0x000fe4000f8e0207 */
[----:B------:R-:W-:Y:S02]  /*09b0*/  IMAD R23, R17, UR7, R8 ;  /* 0x0000000711177c24 */ /* 0x000fe4000f8e0208 */
[----:B------:R-:W-:-:S04]  /*09c0*/  IMAD.WIDE.U32 R6, R16, UR6, R2 ;  /* 0x0000000610067c25 */ /* 0x000fc8000f8e0002 */
[----:B------:R-:W-:-:S04]  /*09d0*/  IMAD.WIDE.U32 R8, R17, UR6, R2 ;  /* 0x0000000611087c25 */ /* 0x000fc8000f8e0002 */
[----:B------:R-:W-:Y:S01]  /*09e0*/  IMAD R19, R16, UR7, R5 ;  /* 0x0000000710137c24 */ /* 0x000fe2000f8e0205 */
[----:B------:R-:W-:Y:S01]  /*09f0*/  MOV R10, R8 ;  /* 0x00000008000a7202 */ /* 0x000fe20000000f00 */
[----:B------:R-:W-:-:S04]  /*0a00*/  IMAD.WIDE.U32 R2, R4, UR8, R14 ;  /* 0x0000000804027c25 */ /* 0x000fc8000f8e000e */
[----:B------:R-:W-:-:S04]  /*0a10*/  IMAD.WIDE.U32 R4, R16, UR6, R12 ;  /* 0x0000000610047c25 */ /* 0x000fc8000f8e000c */
[----:B------:R-:W-:Y:S01]  /*0a20*/  @P0 IMAD.MOV R21, RZ, RZ, R25 ;  /* 0x000000ffff150224 */ /* 0x000fe200078e0219 */
[----:B-1----:R-:W-:Y:S01]  /*0a30*/  ISETP.GE.AND P0, PT, R20, 0x1, PT ;  /* 0x000000011400780c */ /* 0x002fe20003f06270 */
[----:B------:R-:W-:Y:S01]  /*0a40*/  IMAD.IADD R15, R19, 0x1, R5 ;  /* 0x00000001130f7824 */ /* 0x000fe200078e0205 */
[----:B------:R-:W-:Y:S01]  /*0a50*/  SHF.R.S32.HI R5, RZ, 0x1f, R25 ;  /* 0x0000001fff057819 */ /* 0x000fe20000011419 */
[----:B------:R-:W-:Y:S01]  /*0a60*/  IMAD.WIDE.U32 R12, R17, UR6, R12 ;  /* 0x00000006110c7c25 */ /* 0x000fe2000f8e000c */
[----:B------:R-:W-:Y:S02]  /*0a70*/  SHF.R.S32.HI R8, RZ, 0x1f, R21 ;  /* 0x0000001fff087819 */ /* 0x000fe40000011415 */
[----:B------:R-:W-:Y:S01]  /*0a80*/  MOV R14, R4 ;  /* 0x00000004000e7202 */ /* 0x000fe20000000f00 */
[----:B------:R-:W-:Y:S02]  /*0a90*/  IMAD.IADD R7, R7, 0x1, R19 ;  /* 0x0000000107077824 */ /* 0x000fe400078e0213 */
[----:B------:R-:W-:-:S02]  /*0aa0*/  IMAD R5, R5, UR4, RZ ;  /* 0x0000000405057c24 */ /* 0x000fc4000f8e02ff */
[----:B------:R-:W-:Y:S02]  /*0ab0*/  IMAD R8, R8, UR4, RZ ;  /* 0x0000000408087c24 */ /* 0x000fe4000f8e02ff */
[----:B------:R-:W-:Y:S02]  /*0ac0*/  IMAD.IADD R11, R9, 0x1, R23 ;  /* 0x00000001090b7824 */ /* 0x000fe400078e0217 */
[----:B------:R-:W-:Y:S02]  /*0ad0*/  IMAD.IADD R19, R23, 0x1, R13 ;  /* 0x0000000117137824 */ /* 0x000fe400078e020d */
[----:B------:R-:W-:Y:S02]  /*0ae0*/  IMAD.MOV.U32 R18, RZ, RZ, R12 ;  /* 0x000000ffff127224 */ /* 0x000fe400078e000c */
[----:B------:R-:W-:Y:S02]  /*0af0*/  IMAD R69, R25, UR5, R5 ;  /* 0x0000000519457c24 */ /* 0x000fe4000f8e0205 */
[----:B------:R-:W-:-:S02]  /*0b00*/  IMAD R73, R21, UR5, R8 ;  /* 0x0000000515497c24 */ /* 0x000fc4000f8e0208 */
        /* <DEDUP_REMOVED lines=9> */
[----:B------:R-:W-:Y:S01]  /*0ba0*/  IADD3 R59, R5, R69, RZ ;  /* 0x00000045053b7210 */ /* 0x000fe20007ffe0ff */
[----:B------:R-:W-:Y:S01]  /*0bb0*/  IMAD.IADD R61, R69, 0x1, R9 ;  /* 0x00000001453d7824 */ /* 0x000fe200078e0209 */
[----:B------:R-:W-:Y:S01]  /*0bc0*/  IADD3 R65, R73, R11, RZ ;  /* 0x0000000b49417210 */ /* 0x000fe20007ffe0ff */
[----:B------:R-:W-:Y:S01]  /*0bd0*/  IMAD.IADD R63, R7, 0x1, R73 ;  /* 0x00000001073f7824 */ /* 0x000fe200078e0249 */
[----:B------:R-:W-:Y:S01]  /*0be0*/  IADD3 R71, R73, R15, RZ ;  /* 0x0000000f49477210 */ /* 0x000fe20007ffe0ff */
[----:B------:R-:W-:Y:S02]  /*0bf0*/  IMAD.IADD R67, R69, 0x1, R13 ;  /* 0x0000000145437824 */ /* 0x000fe400078e020d */
[----:B------:R-:W-:Y:S01]  /*0c00*/  FADD.FTZ R54, -R0, 1 ;  /* 0x3f80000000367421 */ /* 0x000fe20000010100 */
[----:B------:R-:W-:Y:S01]  /*0c10*/  FADD.FTZ R55, -R52, 1 ;  /* 0x3f80000034377421 */ /* 0x000fe20000010100 */
[----:B------:R-:W-:Y:S01]  /*0c20*/  FADD.FTZ R56, -R53, 1 ;  /* 0x3f80000035387421 */ /* 0x000fe20000010100 */
[----:B------:R-:W-:Y:S01]  /*0c30*/  IMAD.IADD R57, R3, 0x1, R57 ;  /* 0x0000000103397824 */ /* 0x000fe200078e0239 */
[----:B------:R-:W-:Y:S01]  /*0c40*/  UMOV UR4, URZ ;  /* 0x0000003f00047c82 */ /* 0x000fe20008000000 */
[----:B------:R-:W-:-:S02]  /*0c50*/  IMAD.IADD R69, R69, 0x1, R17 ;  /* 0x0000000145457824 */ /* 0x000fc400078e0211 */
[----:B------:R-:W-:-:S07]  /*0c60*/  IMAD.IADD R73, R73, 0x1, R19 ;  /* 0x0000000149497824 */ /* 0x000fce00078e0213 */
.L_x_275:
[----:B0-----:R-:W0:Y:S01]  /*0c70*/  LDC.64 R40, c[0x0][0x258] ;  /* 0x00009600ff287b82 */ /* 0x001e220000000a00 */
[----:B------:R-:W-:Y:S01]  /*0c80*/  USHF.R.S32.HI UR5, URZ, 0x1f, UR4 ;  /* 0x0000001f3f057899 */ /* 0x000fe20008011404 */
[----:B------:R-:W-:Y:S01]  /*0c90*/  MOV R62, R6 ;  /* 0x00000006003e7202 */ /* 0x000fe20000000f00 */
[----:B------:R-:W-:Y:S01]  /*0ca0*/  IMAD.MOV.U32 R58, RZ, RZ, R4 ;  /* 0x000000ffff3a7224 */ /* 0x000fe200078e0004 */
[----:B------:R-:W-:Y:S01]  /*0cb0*/  MOV R66, R12 ;  /* 0x0000000c00427202 */ /* 0x000fe20000000f00 */
[----:B------:R-:W-:Y:S01]  /*0cc0*/  IMAD.MOV.U32 R60, RZ, RZ, R8 ;  /* 0x000000ffff3c7224 */ /* 0x000fe200078e0008 */
[----:B------:R-:W-:Y:S01]  /*0cd0*/  MOV R72, R18 ;  /* 0x0000001200487202 */ /* 0x000fe20000000f00 */
[----:B------:R-:W-:Y:S01]  /*0ce0*/  IMAD.MOV.U32 R64, RZ, RZ, R10 ;  /* 0x000000ffff407224 */ /* 0x000fe200078e000a */
[----:B-1----:R-:W1:Y:S01]  /*0cf0*/  LDC R39, c[0x0][0x238] ;  /* 0x00008e00ff277b82 */ /* 0x002e620000000800 */
[----:B------:R-:W-:Y:S02]  /*0d00*/  IMAD.MOV.U32 R70, RZ, RZ, R14 ;  /* 0x000000ffff467224 */ /* 0x000fe400078e000e */
[----:B------:R-:W-:-:S02]  /*0d10*/  IMAD.MOV.U32 R68, RZ, RZ, R16 ;  /* 0x000000ffff447224 */ /* 0x000fc400078e0010 */
[----:B------:R-:W-:-:S03]  /*0d20*/  IMAD.MOV.U32 R37, RZ, RZ, R57 ;  /* 0x000000ffff257224 */ /* 0x000fc600078e0039 */
[----:B------:R-:W2:Y:S08]  /*0d30*/  LDC.64 R78, c[0x0][0x2b0] ;  /* 0x0000ac00ff4e7b82 */ /* 0x000eb00000000a00 */
[----:B------:R-:W3:Y:S01]  /*0d40*/  LDC R42, c[0x0][0x230] ;  /* 0x00008c00ff2a7b82 */ /* 0x000ee20000000800 */
[C---:B0-----:R-:W-:Y:S02]  /*0d50*/  IMAD R36, R40.reuse, UR5, RZ ;  /* 0x0000000528247c24 */ /* 0x041fe4000f8e02ff */
[----:B------:R-:W-:-:S04]  /*0d60*/  IMAD.WIDE.U32 R20, R40, UR4, R58 ;  /* 0x0000000428147c25 */ /* 0x000fc8000f8e003a */
[----:B------:R-:W-:Y:S01]  /*0d70*/  IMAD R41, R41, UR4, R36 ;  /* 0x0000000429297c24 */ /* 0x000fe2000f8e0224 */
[----:B-1----:R-:W-:Y:S01]  /*0d80*/  ISETP.NE.AND P2, PT, R39, 0x1, PT ;  /* 0x000000012700780c */ /* 0x002fe20003f45270 */
[----:B------:R-:W-:Y:S02]  /*0d90*/  IMAD.MOV.U32 R36, RZ, RZ, R2 ;  /* 0x000000ffff247224 */ /* 0x000fe400078e0002 */
[----:B------:R-:W-:Y:S01]  /*0da0*/  IMAD.WIDE.U32 R22, R40, UR4, R62 ;  /* 0x0000000428167c25 */ /* 0x000fe2000f8e003e */
[----:B------:R-:W-:-:S03]  /*0db0*/  IADD3 R75, R21, R41, RZ ;  /* 0x00000029154b7210 */ /* 0x000fc60007ffe0ff */
[----:B------:R-:W-:-:S04]  /*0dc0*/  IMAD.WIDE.U32 R24, R40, UR4, R60 ;  /* 0x0000000428187c25 */ /* 0x000fc8000f8e003c */
[----:B--2---:R-:W-:Y:S01]  /*0dd0*/  IMAD R38, R78, UR5, RZ ;  /* 0x000000054e267c24 */ /* 0x004fe2000f8e02ff */
[----:B------:R-:W-:Y:S01]  /*0de0*/  UMOV UR5, URZ ;  /* 0x0000003f00057c82 */ /* 0x000fe20008000000 */
[----:B------:R-:W-:-:S04]  /*0df0*/  IMAD.WIDE.U32 R26, R40, UR4, R64 ;  /* 0x00000004281a7c25 */ /* 0x000fc8000f8e0040 */
[----:B------:R-:W-:Y:S01]  /*0e00*/  IMAD.WIDE.U32 R28, R40, UR4, R66 ;  /* 0x00000004281c7c25 */ /* 0x000fe2000f8e0042 */
[----:B------:R-:W-:-:S03]  /*0e10*/  IADD3 R51, R41, R27, RZ ;  /* 0x0000001b29337210 */ /* 0x000fc60007ffe0ff */
[----:B------:R-:W-:-:S04]  /*0e20*/  IMAD.WIDE.U32 R30, R40, UR4, R70 ;  /* 0x00000004281e7c25 */ /* 0x000fc8000f8e0046 */
[----:B------:R-:W-:-:S04]  /*0e30*/  IMAD.WIDE.U32 R32, R40, UR4, R68 ;  /* 0x0000000428207c25 */ /* 0x000fc8000f8e0044 */
[----:B------:R-:W-:Y:S01]  /*0e40*/  IMAD.WIDE.U32 R34, R40, UR4, R72 ;  /* 0x0000000428227c25 */ /* 0x000fe2000f8e0048 */
[----:B------:R-:W-:-:S03]  /*0e50*/  IADD3 R43, R41, R33, RZ ;  /* 0x00000021292b7210 */ /* 0x000fc60007ffe0ff */
[----:B------:R-:W-:-:S04]  /*0e60*/  IMAD.WIDE.U32 R36, R78, UR4, R36 ;  /* 0x000000044e247c25 */ /* 0x000fc8000f8e0024 */
[----:B------:R-:W-:Y:S01]  /*0e70*/  IMAD R79, R79, UR4, R38 ;  /* 0x000000044f4f7c24 */ /* 0x000fe2000f8e0226 */
[----:B------:R-:W-:Y:S01]  /*0e80*/  UIADD3 UR4, UR4, 0x1, URZ ;  /* 0x0000000104047890 */ /* 0x000fe2000fffe03f */
[----:B------:R-:W-:Y:S01]  /*0e90*/  LOP3.LUT R38, R39, 0x1, RZ, 0xc0, !PT ;  /* 0x0000000127267812 */ /* 0x000fe200078ec0ff */
[C---:B------:R-:W-:Y:S02]  /*0ea0*/  IMAD.IADD R77, R41.reuse, 0x1, R23 ;  /* 0x00000001294d7824 */ /* 0x040fe400078e0217 */
[C---:B------:R-:W-:Y:S01]  /*0eb0*/  IMAD.IADD R49, R41.reuse, 0x1, R25 ;  /* 0x0000000129317824 */ /* 0x040fe200078e0219 */
[----:B------:R-:W-:Y:S01]  /*0ec0*/  ISETP.NE.U32.AND P0, PT, R38, 0x1, PT ;  /* 0x000000012600780c */ /* 0x000fe20003f05070 */
[C---:B------:R-:W-:Y:S01]  /*0ed0*/  IMAD.IADD R47, R41.reuse, 0x1, R29 ;  /* 0x00000001292f7824 */ /* 0x040fe200078e021d */
[----:B---3--:R-:W-:Y:S01]  /*0ee0*/  ISETP.LE.AND P1, PT, R42, UR4, PT ;  /* 0x000000042a007c0c */ /* 0x008fe2000bf23270 */
[C---:B------:R-:W-:Y:S02]  /*0ef0*/  IMAD.IADD R45, R41.reuse, 0x1, R31 ;  /* 0x00000001292d7824 */ /* 0x040fe400078e021f */
[----:B------:R-:W-:-:S02]  /*0f00*/  IMAD.IADD R41, R41, 0x1, R35 ;  /* 0x0000000129297824 */ /* 0x000fc400078e0223 */
[----:B------:R-:W-:Y:S01]  /*0f10*/  IMAD.IADD R79, R37, 0x1, R79 ;  /* 0x00000001254f7824 */ /* 0x000fe200078e024f */
[----:B------:R-:W-:Y:S07]  /*0f20*/  @!P2 BRA `(.L_x_272) ;  /* 0x000000080054a947 */ /* 0x000fee0003800000 */
[----:B------:R-:W-:Y:S01]  /*0f30*/  LOP3.LUT R58, R39, 0x1, RZ, 0xc0, !PT ;  /* 0x00000001273a7812 */ /* 0x000fe200078ec0ff */
[----:B------:R-:W-:Y:S01]  /*0f40*/  UMOV UR5, URZ ;  /* 0x0000003f00057c82 */ /* 0x000fe20008000000 */
[----:B------:R-:W-:Y:S01]  /*0f50*/  ULDC.64 UR10, c[0x0][0x228] ;  /* 0x00008a00000a7ab9 */ /* 0x000fe20000000a00 */
[----:B------:R-:W-:Y:S01]  /*0f60*/  ULDC.64 UR14, c[0x0][0x280] ;  /* 0x0000a000000e7ab9 */ /* 0x000fe20000000a00 */
[----:B------:R-:W-:-:S07]  /*0f70*/  IADD3 R58, -R58, R39, RZ ;  /* 0x000000273a3a7210 */ /* 0x000fce0007ffe1ff */
.L_x_273:
[----:B0-----:R-:W0:Y:S01]  /*0f80*/  LDC.64 R38, c[0x0][0x260] ;  /* 0x00009800ff267b82 */ /* 0x001e220000000a00 */
[----:B------:R-:W-:Y:S01]  /*0f90*/  USHF.R.S32.HI UR7, URZ, 0x1f, UR5 ;  /* 0x0000001f3f077899 */ /* 0x000fe20008011405 */
[----:B------:R-:W-:Y:S02]  /*0fa0*/  IMAD.MOV.U32 R50, RZ, RZ, R26 ;  /* 0x000000ffff327224 */ /* 0x000fe400078e001a */
[----:B------:R-:W-:-:S03]  /*0fb0*/  IMAD.MOV.U32 R48, RZ, RZ, R24 ;  /* 0x000000ffff307224 */ /* 0x000fc600078e0018 */
[C---:B0-----:R-:W-:Y:S02]  /*0fc0*/  IMAD R60, R38.reuse, UR7, RZ ;  /* 0x00000007263c7c24 */ /* 0x041fe4000f8e02ff */
[----:B------:R-:W-:-:S04]  /*0fd0*/  IMAD.WIDE.U32 R82, R38, UR5, R50 ;  /* 0x0000000526527c25 */ /* 0x000fc8000f8e0032 */
[----:B------:R-:W-:Y:S01]  /*0fe0*/  IMAD R60, R39, UR5, R60 ;  /* 0x00000005273c7c24 */ /* 0x000fe2000f8e023c */
[----:B------:R-:W-:Y:S01]  /*0ff0*/  LEA R88, P3, R82, UR10, 0x2 ;  /* 0x0000000a52587c11 */ /* 0x000fe2000f8610ff */
[----:B------:R-:W-:-:S03]  /*1000*/  IMAD.WIDE.U32 R80, R38, UR5, R48 ;  /* 0x0000000526507c25 */ /* 0x000fc6000f8e0030 */
[C---:B------:R-:W-:Y:S01]  /*1010*/  IADD3 R83, R60.reuse, R83, RZ ;  /* 0x000000533c537210 */ /* 0x040fe20007ffe0ff */
[----:B------:R-:W-:Y:S01]  /*1020*/  IMAD.IADD R81, R60, 0x1, R81 ;  /* 0x000000013c517824 */ /* 0x000fe200078e0251 */
[----:B------:R-:W-:Y:S02]  /*1030*/  LEA R84, P2, R80, UR10, 0x2 ;  /* 0x0000000a50547c11 */ /* 0x000fe4000f8410ff */
[----:B------:R-:W-:Y:S01]  /*1040*/  LEA.HI.X R89, R82, UR11, R83, 0x2, P3 ;  /* 0x0000000b52597c11 */ /* 0x000fe200098f1453 */
[----:B------:R-:W-:Y:S01]  /*1050*/  IMAD.MOV.U32 R74, RZ, RZ, R20 ;  /* 0x000000ffff4a7224 */ /* 0x000fe200078e0014 */
[----:B------:R-:W-:-:S03]  /*1060*/  LEA.HI.X R85, R80, UR11, R81, 0x2, P2 ;  /* 0x0000000b50557c11 */ /* 0x000fc600090f1451 */
[----:B------:R0:W2:Y:S01]  /*1070*/  LDG.E R40, desc[UR12][R88.64] ;  /* 0x0000000c58287981 */ /* 0x0000a2000c1e1900 */
[----:B------:R-:W-:-:S03]  /*1080*/  IMAD.WIDE.U32 R80, R38, UR5, R74 ;  /* 0x0000000526507c25 */ /* 0x000fc6000f8e004a */
[----:B------:R1:W3:Y:S01]  /*1090*/  LDG.E R95, desc[UR12][R84.64] ;  /* 0x0000000c545f7981 */ /* 0x0002e2000c1e1900 */
[----:B------:R-:W-:Y:S01]  /*10a0*/  IMAD.MOV.U32 R76, RZ, RZ, R22 ;  /* 0x000000ffff4c7224 */ /* 0x000fe200078e0016 */
[----:B------:R-:W-:Y:S01]  /*10b0*/  LEA R86, P2, R80, UR10, 0x2 ;  /* 0x0000000a50567c11 */ /* 0x000fe2000f8410ff */
[----:B------:R-:W-:Y:S01]  /*10c0*/  IMAD.MOV.U32 R46, RZ, RZ, R28 ;  /* 0x000000ffff2e7224 */ /* 0x000fe200078e001c */
[----:B------:R-:W-:Y:S01]  /*10d0*/  IADD3 R81, R81, R60, RZ ;  /* 0x0000003c51517210 */ /* 0x000fe20007ffe0ff */
[----:B------:R-:W-:-:S03]  /*10e0*/  IMAD.WIDE.U32 R82, R38, UR5, R76 ;  /* 0x0000000526527c25 */ /* 0x000fc6000f8e004c */
[----:B------:R-:W-:Y:S01]  /*10f0*/  LEA.HI.X R87, R80, UR11, R81, 0x2, P2 ;  /* 0x0000000b50577c11 */ /* 0x000fe200090f1451 */
[----:B------:R-:W-:Y:S01]  /*1100*/  IMAD.WIDE.U32 R80, R38, UR5, R46 ;  /* 0x0000000526507c25 */ /* 0x000fe2000f8e002e */
[----:B0-----:R-:W-:Y:S02]  /*1110*/  LEA R88, P2, R82, UR10, 0x2 ;  /* 0x0000000a52587c11 */ /* 0x001fe4000f8410ff */
[----:B------:R-:W-:Y:S01]  /*1120*/  IADD3 R83, R60, R83, RZ ;  /* 0x000000533c537210 */ /* 0x000fe20007ffe0ff */
[----:B------:R-:W-:Y:S01]  /*1130*/  IMAD.MOV.U32 R44, RZ, RZ, R30 ;  /* 0x000000ffff2c7224 */ /* 0x000fe200078e001e */
[----:B------:R-:W4:Y:S01]  /*1140*/  LDG.E R93, desc[UR12][R86.64] ;  /* 0x0000000c565d7981 */ /* 0x000f22000c1e1900 */
[----:B------:R-:W-:Y:S01]  /*1150*/  IMAD.MOV.U32 R42, RZ, RZ, R32 ;  /* 0x000000ffff2a7224 */ /* 0x000fe200078e0020 */
[----:B------:R-:W-:Y:S01]  /*1160*/  LEA.HI.X R89, R82, UR11, R83, 0x2, P2 ;  /* 0x0000000b52597c11 */ /* 0x000fe200090f1453 */
[----:B------:R-:W-:Y:S01]  /*1170*/  IMAD.IADD R81, R60, 0x1, R81 ;  /* 0x000000013c517824 */ /* 0x000fe200078e0251 */
[----:B-1----:R-:W-:Y:S01]  /*1180*/  LEA R84, P2, R80, UR10, 0x2 ;  /* 0x0000000a50547c11 */ /* 0x002fe2000f8410ff */
[----:B------:R-:W-:-:S02]  /*1190*/  IMAD.WIDE.U32 R82, R38, UR5, R44 ;  /* 0x0000000526527c25 */ /* 0x000fc4000f8e002c */
[----:B------:R-:W5:Y:S01]  /*11a0*/  LDG.E R88, desc[UR12][R88.64] ;  /* 0x0000000c58587981 */ /* 0x000f62000c1e1900 */
[----:B------:R-:W-:Y:S01]  /*11b0*/  LEA.HI.X R85, R80, UR11, R81, 0x2, P2 ;  /* 0x0000000b50557c11 */ /* 0x000fe200090f1451 */
[----:B------:R-:W-:Y:S01]  /*11c0*/  IMAD.WIDE.U32 R90, R38, UR5, R42 ;  /* 0x00000005265a7c25 */ /* 0x000fe2000f8e002a */
[----:B------:R-:W-:Y:S02]  /*11d0*/  IADD3 R81, R60, R83, RZ ;  /* 0x000000533c517210 */ /* 0x000fe40007ffe0ff */
[----:B------:R-:W-:Y:S01]  /*11e0*/  LEA R80, P2, R82, UR10, 0x2 ;  /* 0x0000000a52507c11 */ /* 0x000fe2000f8410ff */
[----:B------:R-:W-:Y:S01]  /*11f0*/  IMAD.IADD R83, R60, 0x1, R91 ;  /* 0x000000013c537824 */ /* 0x000fe200078e025b */
[----:B------:R0:W4:Y:S02]  /*1200*/  LDG.E R97, desc[UR12][R84.64] ;  /* 0x0000000c54617981 */ /* 0x000124000c1e1900 */
[----:B------:R-:W-:Y:S02]  /*1210*/  LEA.HI.X R81, R82, UR11, R81, 0x2, P2 ;  /* 0x0000000b52517c11 */ /* 0x000fe400090f1451 */
[----:B------:R-:W-:-:S03]  /*1220*/  LEA R82, P2, R90, UR10, 0x2 ;  /* 0x0000000a5a527c11 */ /* 0x000fc6000f8410ff */
[----:B------:R-:W4:Y:S01]  /*1230*/  LDG.E R62, desc[UR12][R80.64] ;  /* 0x0000000c503e7981 */ /* 0x000f22000c1e1900 */
[----:B------:R-:W-:-:S05]  /*1240*/  LEA.HI.X R83, R90, UR11, R83, 0x2, P2 ;  /* 0x0000000b5a537c11 */ /* 0x000fca00090f1453 */
[----:B------:R1:W4:Y:S01]  /*1250*/  LDG.E R99, desc[UR12][R82.64] ;  /* 0x0000000c52637981 */ /* 0x000322000c1e1900 */
[----:B--2---:R-:W-:Y:S01]  /*1260*/  FMUL.FTZ R91, R53, R40 ;  /* 0x00000028355b7220 */ /* 0x004fe20000410000 */
[----:B------:R-:W-:-:S05]  /*1270*/  MOV R40, R34 ;  /* 0x0000002200287202 */ /* 0x000fca0000000f00 */
[----:B0-----:R-:W-:-:S04]  /*1280*/  IMAD.WIDE.U32 R84, R38, UR5, R40 ;  /* 0x0000000526547c25 */ /* 0x001fc8000f8e0028 */
[----:B------:R-:W-:Y:S01]  /*1290*/  IMAD.IADD R85, R60, 0x1, R85 ;  /* 0x000000013c557824 */ /* 0x000fe200078e0255 */
[----:B------:R-:W-:-:S04]  /*12a0*/  LEA R86, P2, R84, UR10, 0x2 ;  /* 0x0000000a54567c11 */ /* 0x000fc8000f8410ff */
[----:B------:R-:W-:-:S05]  /*12b0*/  LEA.HI.X R87, R84, UR11, R85, 0x2, P2 ;  /* 0x0000000b54577c11 */ /* 0x000fca00090f1455 */
[----:B------:R-:W2:Y:S01]  /*12c0*/  LDG.E R86, desc[UR12][R86.64] ;  /* 0x0000000c56567981 */ /* 0x000ea2000c1e1900 */
[----:B------:R-:W-:-:S04]  /*12d0*/  UIADD3 UR6, UR5, 0x1, URZ ;  /* 0x0000000105067890 */ /* 0x000fc8000fffe03f */
[----:B------:R-:W-:Y:S02]  /*12e0*/  USHF.R.S32.HI UR8, URZ, 0x1f, UR6 ;  /* 0x0000001f3f087899 */ /* 0x000fe40008011406 */
[----:B-1----:R-:W-:-:S04]  /*12f0*/  IMAD.WIDE.U32 R82, R38, UR6, R74 ;  /* 0x0000000626527c25 */ /* 0x002fc8000f8e004a */
[----:B------:R-:W-:-:S04]  /*1300*/  IMAD R60, R38, UR8, RZ ;  /* 0x00000008263c7c24 */ /* 0x000fc8000f8e02ff */
[----:B------:R-:W-:Y:S01]  /*1310*/  IMAD R39, R39, UR6, R60 ;  /* 0x0000000627277c24 */ /* 0x000fe2000f8e023c */
[----:B------:R-:W-:Y:S01]  /*1320*/  LEA R80, P2, R82, UR10, 0x2 ;  /* 0x0000000a52507c11 */ /* 0x000fe2000f8410ff */
[----:B------:R-:W-:-:S04]  /*1330*/  IMAD.WIDE.U32 R84, R38, UR6, R76 ;  /* 0x0000000626547c25 */ /* 0x000fc8000f8e004c */
[----:B------:R-:W-:Y:S01]  /*1340*/  IMAD.IADD R81, R83, 0x1, R39 ;  /* 0x0000000153517824 */ /* 0x000fe200078e0227 */
[----:B------:R-:W-:-:S04]  /*1350*/  IADD3 R83, R39, R85, RZ ;  /* 0x0000005527537210 */ /* 0x000fc80007ffe0ff */
[----:B------:R-:W-:Y:S02]  /*1360*/  LEA.HI.X R81, R82, UR11, R81, 0x2, P2 ;  /* 0x0000000b52517c11 */ /* 0x000fe400090f1451 */
[----:B------:R-:W-:-:S04]  /*1370*/  LEA R82, P2, R84, UR10, 0x2 ;  /* 0x0000000a54527c11 */ /* 0x000fc8000f8410ff */
[----:B------:R-:W-:Y:S02]  /*1380*/  LEA.HI.X R83, R84, UR11, R83, 0x2, P2 ;  /* 0x0000000b54537c11 */ /* 0x000fe400090f1453 */
[----:B------:R-:W0:Y:S01]  /*1390*/  LDC.64 R84, c[0x0][0x2b8] ;  /* 0x0000ae00ff547b82 */ /* 0x000e220000000a00 */
[----:B---3--:R-:W-:Y:S01]  /*13a0*/  FFMA.FTZ R91, R56, R95, R91 ;  /* 0x0000005f385b7223 */ /* 0x008fe2000001005b */
[C---:B-----5:R-:W-:Y:S01]  /*13b0*/  FMUL.FTZ R88, R53.reuse, R88 ;  /* 0x0000005835587220 */ /* 0x060fe20000410000 */
[----:B----4-:R-:W-:Y:S02]  /*13c0*/  FMUL.FTZ R62, R53, R62 ;  /* 0x0000003e353e7220 */ /* 0x010fe40000410000 */
[----:B------:R-:W-:Y:S01]  /*13d0*/  FMUL.FTZ R60, R52, R91 ;  /* 0x0000005b343c7220 */ /* 0x000fe20000410000 */
[C---:B------:R-:W-:Y:S01]  /*13e0*/  FFMA.FTZ R88, R56.reuse, R93, R88 ;  /* 0x0000005d38587223 */ /* 0x040fe20000010058 */
[----:B------:R-:W-:Y:S01]  /*13f0*/  FFMA.FTZ R62, R56, R97, R62 ;  /* 0x00000061383e7223 */ /* 0x000fe2000001003e */
[----:B------:R-:W-:-:S02]  /*1400*/  IMAD.MOV.U32 R78, RZ, RZ, R36 ;  /* 0x000000ffff4e7224 */ /* 0x000fc400078e0024 */
[----:B------:R-:W-:Y:S01]  /*1410*/  FFMA.FTZ R89, R55, R88, R60 ;  /* 0x0000005837597223 */ /* 0x000fe2000001003c */
[----:B0-----:R-:W-:-:S04]  /*1420*/  IMAD R60, R84, UR7, RZ ;  /* 0x00000007543c7c24 */ /* 0x001fc8000f8e02ff */
[----:B------:R-:W-:Y:S02]  /*1430*/  IMAD R91, R85, UR5, R60 ;  /* 0x00000005555b7c24 */ /* 0x000fe4000f8e023c */
[----:B------:R-:W-:-:S04]  /*1440*/  IMAD.WIDE.U32 R94, R38, UR6, R46 ;  /* 0x00000006265e7c25 */ /* 0x000fc8000f8e002e */
[----:B------:R-:W-:-:S04]  /*1450*/  IMAD.WIDE.U32 R96, R38, UR6, R44 ;  /* 0x0000000626607c25 */ /* 0x000fc8000f8e002c */
[----:B--2---:R-:W-:-:S04]  /*1460*/  FMUL.FTZ R87, R53, R86 ;  /* 0x0000005635577220 */ /* 0x004fc80000410000 */
[----:B------:R-:W-:-:S04]  /*1470*/  FFMA.FTZ R87, R56, R99, R87 ;  /* 0x0000006338577223 */ /* 0x000fc80000010057 */
[----:B------:R-:W-:-:S04]  /*1480*/  FMUL.FTZ R87, R52, R87 ;  /* 0x0000005734577220 */ /* 0x000fc80000410000 */
[----:B------:R-:W-:Y:S01]  /*1490*/  FFMA.FTZ R93, R55, R62, R87 ;  /* 0x0000003e375d7223 */ /* 0x000fe20000010057 */
[----:B------:R-:W-:-:S04]  /*14a0*/  IMAD.WIDE.U32 R86, R84, UR5, R78 ;  /* 0x0000000554567c25 */ /* 0x000fc8000f8e004e */
[----:B------:R-:W-:Y:S01]  /*14b0*/  FMUL.FTZ R93, R0, R93 ;  /* 0x0000005d005d7220 */ /* 0x000fe20000410000 */
[----:B------:R-:W-:Y:S01]  /*14c0*/  IMAD.IADD R87, R87, 0x1, R91 ;  /* 0x0000000157577824 */ /* 0x000fe200078e025b */
[----:B------:R-:W-:Y:S02]  /*14d0*/  LEA R90, P2, R86, UR14, 0x2 ;  /* 0x0000000e565a7c11 */ /* 0x000fe4000f8410ff */
[----:B------:R-:W-:Y:S01]  /*14e0*/  FFMA.FTZ R99, R54, R89, R93 ;  /* 0x0000005936637223 */ /* 0x000fe2000001005d */
[----:B------:R-:W-:Y:S01]  /*14f0*/  IMAD.WIDE.U32 R88, R38, UR6, R48 ;  /* 0x0000000626587c25 */ /* 0x000fe2000f8e0030 */
[----:B------:R-:W-:-:S03]  /*1500*/  LEA.HI.X R91, R86, UR15, R87, 0x2, P2 ;  /* 0x0000000f565b7c11 */ /* 0x000fc600090f1457 */
[----:B------:R-:W-:Y:S01]  /*1510*/  IMAD.WIDE.U32 R92, R38, UR6, R50 ;  /* 0x00000006265c7c25 */ /* 0x000fe2000f8e0032 */
[----:B------:R-:W-:Y:S02]  /*1520*/  LEA R86, P2, R88, UR10, 0x2 ;  /* 0x0000000a58567c11 */ /* 0x000fe4000f8410ff */
[C---:B------:R-:W-:Y:S01]  /*1530*/  IADD3 R87, R39.reuse, R89, RZ ;  /* 0x0000005927577210 */ /* 0x040fe20007ffe0ff */
[----:B------:R-:W-:-:S03]  /*1540*/  IMAD.IADD R89, R39, 0x1, R93 ;  /* 0x0000000127597824 */ /* 0x000fc600078e025d */
[----:B------:R-:W-:Y:S02]  /*1550*/  LEA.HI.X R87, R88, UR11, R87, 0x2, P2 ;  /* 0x0000000b58577c11 */ /* 0x000fe400090f1457 */
[C---:B------:R-:W-:Y:S01]  /*1560*/  LEA R88, P2, R92.reuse, UR10, 0x2 ;  /* 0x0000000a5c587c11 */ /* 0x040fe2000f8410ff */
[----:B------:R0:W-:Y:S03]  /*1570*/  STG.E desc[UR12][R90.64], R99 ;  /* 0x000000635a007986 */ /* 0x0001e6000c10190c */
[----:B------:R-:W-:Y:S01]  /*1580*/  LEA.HI.X R89, R92, UR11, R89, 0x2, P2 ;  /* 0x0000000b5c597c11 */ /* 0x000fe200090f1459 */
[----:B------:R-:W2:Y:S01]  /*1590*/  LDG.E R82, desc[UR12][R82.64] ;  /* 0x0000000c52527981 */ /* 0x000ea2000c1e1900 */
[----:B------:R-:W-:-:S03]  /*15a0*/  IADD3 R93, R39, R97, RZ ;  /* 0x00000061275d7210 */ /* 0x000fc60007ffe0ff */
[----:B------:R-:W3:Y:S01]  /*15b0*/  LDG.E R88, desc[UR12][R88.64] ;  /* 0x0000000c58587981 */ /* 0x000ee2000c1e1900 */
[C---:B0-----:R-:W-:Y:S01]  /*15c0*/  IMAD.IADD R91, R39.reuse, 0x1, R95 ;  /* 0x00000001275b7824 */ /* 0x041fe200078e025f */
[----:B------:R-:W-:Y:S01]  /*15d0*/  LEA R90, P2, R94, UR10, 0x2 ;  /* 0x0000000a5e5a7c11 */ /* 0x000fe2000f8410ff */
[----:B------:R-:W-:Y:S01]  /*15e0*/  IMAD.WIDE.U32 R98, R38, UR6, R42 ;  /* 0x0000000626627c25 */ /* 0x000fe2000f8e002a */
[----:B------:R-:W4:Y:S02]  /*15f0*/  LDG.E R81, desc[UR12][R80.64] ;  /* 0x0000000c50517981 */ /* 0x000f24000c1e1900 */
[----:B------:R-:W-:Y:S02]  /*1600*/  LEA.HI.X R91, R94, UR11, R91, 0x2, P2 ;  /* 0x0000000b5e5b7c11 */ /* 0x000fe400090f145b */
[C---:B------:R-:W-:Y:S01]  /*1610*/  LEA R92, P2, R96.reuse, UR10, 0x2 ;  /* 0x0000000a605c7c11 */ /* 0x040fe2000f8410ff */
[C---:B------:R-:W-:Y:S01]  /*1620*/  IMAD.IADD R95, R39.reuse, 0x1, R99 ;  /* 0x00000001275f7824 */ /* 0x040fe200078e0263 */
[----:B------:R-:W5:Y:S02]  /*1630*/  LDG.E R87, desc[UR12][R86.64] ;  /* 0x0000000c56577981 */ /* 0x000f64000c1e1900 */
[----:B------:R-:W-:Y:S01]  /*1640*/  LEA.HI.X R93, R96, UR11, R93, 0x2, P2 ;  /* 0x0000000b605d7c11 */ /* 0x000fe200090f145d */
[----:B------:R-:W-:Y:S01]  /*1650*/  IMAD.WIDE.U32 R96, R38, UR6, R40 ;  /* 0x0000000626607c25 */ /* 0x000fe2000f8e0028 */
[C---:B------:R-:W-:Y:S01]  /*1660*/  LEA R94, P2, R98.reuse, UR10, 0x2 ;  /* 0x0000000a625e7c11 */ /* 0x040fe2000f8410ff */
[----:B------:R-:W5:Y:S02]  /*1670*/  LDG.E R91, desc[UR12][R90.64] ;  /* 0x0000000c5a5b7981 */ /* 0x000f64000c1e1900 */
[----:B------:R-:W-:Y:S01]  /*1680*/  IMAD.IADD R39, R39, 0x1, R97 ;  /* 0x0000000127277824 */ /* 0x000fe200078e0261 */
[----:B------:R-:W-:Y:S01]  /*1690*/  LEA.HI.X R95, R98, UR11, R95, 0x2, P2 ;  /* 0x0000000b625f7c11 */ /* 0x000fe200090f145f */
[----:B------:R-:W5:Y:S01]  /*16a0*/  LDG.E R92, desc[UR12][R92.64] ;  /* 0x0000000c5c5c7981 */ /* 0x000f62000c1e1900 */
[----:B------:R-:W-:-:S04]  /*16b0*/  LEA R38, P2, R96, UR10, 0x2 ;  /* 0x0000000a60267c11 */ /* 0x000fc8000f8410ff */
[----:B------:R-:W-:Y:S01]  /*16c0*/  LEA.HI.X R39, R96, UR11, R39, 0x2, P2 ;  /* 0x0000000b60277c11 */ /* 0x000fe200090f1427 */
[----:B------:R-:W5:Y:S04]  /*16d0*/  LDG.E R95, desc[UR12][R94.64] ;  /* 0x0000000c5e5f7981 */ /* 0x000f68000c1e1900 */
[----:B------:R-:W5:Y:S01]  /*16e0*/  LDG.E R38, desc[UR12][R38.64] ;  /* 0x0000000c26267981 */ /* 0x000f62000c1e1900 */
[----:B------:R-:W-:Y:S01]  /*16f0*/  VIADD R58, R58, 0xfffffffe ;  /* 0xfffffffe3a3a7836 */ /* 0x000fe20000000000 */
[----:B------:R-:W-:Y:S01]  /*1700*/  UIADD3 UR5, UR5, 0x2, URZ ;  /* 0x0000000205057890 */ /* 0x000fe2000fffe03f */
[C---:B--2---:R-:W-:Y:S01]  /*1710*/  FMUL.FTZ R97, R53.reuse, R82 ;  /* 0x0000005235617220 */ /* 0x044fe20000410000 */
[----:B---3--:R-:W-:-:S03]  /*1720*/  FMUL.FTZ R42, R53, R88 ;  /* 0x00000058352a7220 */ /* 0x008fc60000410000 */
[C---:B----4-:R-:W-:Y:S01]  /*1730*/  FFMA.FTZ R40, R56.reuse, R81, R97 ;  /* 0x0000005138287223 */ /* 0x050fe20000010061 */
[----:B-----5:R-:W-:-:S04]  /*1740*/  FFMA.FTZ R81, R56, R87, R42 ;  /* 0x0000005738517223 */ /* 0x020fc8000001002a */
[----:B------:R-:W-:Y:S01]  /*1750*/  FMUL.FTZ R81, R52, R81 ;  /* 0x0000005134517220 */ /* 0x000fe20000410000 */
[C---:B------:R-:W-:Y:S01]  /*1760*/  FMUL.FTZ R42, R53.reuse, R92 ;  /* 0x0000005c352a7220 */ /* 0x040fe20000410000 */
[----:B------:R-:W-:Y:S01]  /*1770*/  FMUL.FTZ R44, R53, R38 ;  /* 0x00000026352c7220 */ /* 0x000fe20000410000 */
[----:B------:R-:W-:-:S04]  /*1780*/  IMAD.WIDE.U32 R38, R84, UR6, R78 ;  /* 0x0000000654267c25 */ /* 0x000fc8000f8e004e */
[----:B------:R-:W-:Y:S02]  /*1790*/  IMAD R84, R84, UR8, RZ ;  /* 0x0000000854547c24 */ /* 0x000fe4000f8e02ff */
[C---:B------:R-:W-:Y:S02]  /*17a0*/  FFMA.FTZ R83, R56.reuse, R95, R44 ;  /* 0x0000005f38537223 */ /* 0x040fe4000001002c */
[----:B------:R-:W-:Y:S02]  /*17b0*/  IMAD R87, R85, UR6, R84 ;  /* 0x0000000655577c24 */ /* 0x000fe4000f8e0254 */
[----:B------:R-:W-:Y:S01]  /*17c0*/  FFMA.FTZ R42, R56, R91, R42 ;  /* 0x0000005b382a7223 */ /* 0x000fe2000001002a */
[----:B------:R-:W-:Y:S01]  /*17d0*/  FMUL.FTZ R44, R52, R83 ;  /* 0x00000053342c7220 */ /* 0x000fe20000410000 */
[----:B------:R-:W-:Y:S02]  /*17e0*/  LEA R80, P2, R38, UR14, 0x2 ;  /* 0x0000000e26507c11 */ /* 0x000fe4000f8410ff */
[----:B------:R-:W-:Y:S01]  /*17f0*/  IADD3 R39, R39, R87, RZ ;  /* 0x0000005727277210 */ /* 0x000fe20007ffe0ff */
[C---:B------:R-:W-:Y:S01]  /*1800*/  FFMA.FTZ R83, R55.reuse, R40, R81 ;  /* 0x0000002837537223 */ /* 0x040fe20000010051 */
[----:B------:R-:W-:-:S02]  /*1810*/  FFMA.FTZ R85, R55, R42, R44 ;  /* 0x0000002a37557223 */ /* 0x000fc4000001002c */
[----:B------:R-:W-:Y:S02]  /*1820*/  LEA.HI.X R81, R38, UR15, R39, 0x2, P2 ;  /* 0x0000000f26517c11 */ /* 0x000fe400090f1427 */
[----:B------:R-:W-:Y:S01]  /*1830*/  ISETP.NE.AND P2, PT, R58, RZ, PT ;  /* 0x000000ff3a00720c */ /* 0x000fe20003f45270 */
[----:B------:R-:W-:-:S04]  /*1840*/  FMUL.FTZ R85, R0, R85 ;  /* 0x0000005500557220 */ /* 0x000fc80000410000 */
[----:B------:R-:W-:-:S05]  /*1850*/  FFMA.FTZ R83, R54, R83, R85 ;  /* 0x0000005336537223 */ /* 0x000fca0000010055 */
[----:B------:R0:W-:Y:S03]  /*1860*/  STG.E desc[UR12][R80.64], R83 ;  /* 0x0000005350007986 */ /* 0x0001e6000c10190c */
[----:B------:R-:W-:Y:S05]  /*1870*/  @P2 BRA `(.L_x_273) ;  /* 0xfffffff400c02947 */ /* 0x000fea000383ffff */
.L_x_272:
[----:B------:R-:W-:Y:S05]  /*1880*/  @P0 BRA `(.L_x_274) ;  /* 0x0000000400340947 */ /* 0x000fea0003800000 */
        /* <DEDUP_REMOVED lines=8> */
[----:B------:R-:W-:Y:S01]  /*1910*/  ULDC.64 UR8, c[0x0][0x228] ;  /* 0x00008a0000087ab9 */ /* 0x000fe20000000a00 */
[----:B------:R-:W-:Y:S02]  /*1920*/  IMAD.MOV.U32 R44, RZ, RZ, R30 ;  /* 0x000000ffff2c7224 */ /* 0x000fe400078e001e */
[----:B------:R-:W-:-:S02]  /*1930*/  IMAD.MOV.U32 R42, RZ, RZ, R32 ;  /* 0x000000ffff2a7224 */ /* 0x000fc400078e0020 */
[C---:B0-----:R-:W-:Y:S02]  /*1940*/  IMAD R22, R80.reuse, UR6, RZ ;  /* 0x0000000650167c24 */ /* 0x041fe4000f8e02ff */
[----:B------:R-:W-:-:S04]  /*1950*/  IMAD.WIDE.U32 R20, R80, UR5, R74 ;  /* 0x0000000550147c25 */ /* 0x000fc8000f8e004a */
[----:B------:R-:W-:Y:S01]  /*1960*/  IMAD R37, R81, UR5, R22 ;  /* 0x0000000551257c24 */ /* 0x000fe2000f8e0216 */
[----:B------:R-:W-:Y:S01]  /*1970*/  LEA R22, P0, R20, UR8, 0x2 ;  /* 0x0000000814167c11 */ /* 0x000fe2000f8010ff */
[----:B------:R-:W-:-:S04]  /*1980*/  IMAD.WIDE.U32 R32, R80, UR5, R50 ;  /* 0x0000000550207c25 */ /* 0x000fc8000f8e0032 */
[----:B------:R-:W-:-:S04]  /*1990*/  IMAD.WIDE.U32 R24, R80, UR5, R76 ;  /* 0x0000000550187c25 */ /* 0x000fc8000f8e004c */
[----:B------:R-:W-:Y:S01]  /*19a0*/  IMAD.WIDE.U32 R28, R80, UR5, R48 ;  /* 0x00000005501c7c25 */ /* 0x000fe2000f8e0030 */
[----:B------:R-:W-:-:S03]  /*19b0*/  LEA R26, P2, R24, UR8, 0x2 ;  /* 0x00000008181a7c11 */ /* 0x000fc6000f8410ff */
[----:B------:R-:W-:Y:S01]  /*19c0*/  IMAD.WIDE.U32 R40, R80, UR5, R44 ;  /* 0x0000000550287c25 */ /* 0x000fe2000f8e002c */
[----:B------:R-:W-:-:S03]  /*19d0*/  LEA R30, P3, R28, UR8, 0x2 ;  /* 0x000000081c1e7c11 */ /* 0x000fc6000f8610ff */
[----:B------:R-:W-:Y:S02]  /*19e0*/  IMAD.IADD R23, R21, 0x1, R37 ;  /* 0x0000000115177824 */ /* 0x000fe400078e0225 */
[----:B------:R-:W-:Y:S01]  /*19f0*/  IMAD.WIDE.U32 R44, R80, UR5, R34 ;  /* 0x00000005502c7c25 */ /* 0x000fe2000f8e0022 */
[----:B------:R-:W-:Y:S02]  /*1a00*/  LEA R34, P4, R32, UR8, 0x2 ;  /* 0x0000000820227c11 */ /* 0x000fe4000f8810ff */
[----:B------:R-:W-:Y:S01]  /*1a10*/  LEA.HI.X R23, R20, UR9, R23, 0x2, P0 ;  /* 0x0000000914177c11 */ /* 0x000fe200080f1417 */
[C---:B------:R-:W-:Y:S02]  /*1a20*/  IMAD.IADD R21, R37.reuse, 0x1, R33 ;  /* 0x0000000125157824 */ /* 0x040fe400078e0221 */
[C---:B------:R-:W-:Y:S01]  /*1a30*/  IMAD.IADD R27, R37.reuse, 0x1, R25 ;  /* 0x00000001251b7824 */ /* 0x040fe200078e0219 */
[C---:B------:R-:W-:Y:S01]  /*1a40*/  IADD3 R25, R37.reuse, R29, RZ ;  /* 0x0000001d25197210 */ /* 0x040fe20007ffe0ff */
[----:B------:R-:W-:Y:S01]  /*1a50*/  IMAD.WIDE.U32 R42, R80, UR5, R42 ;  /* 0x00000005502a7c25 */ /* 0x000fe2000f8e002a */
[----:B------:R-:W-:Y:S01]  /*1a60*/  LEA.HI.X R35, R32, UR9, R21, 0x2, P4 ;  /* 0x0000000920237c11 */ /* 0x000fe2000a0f1415 */
[----:B------:R-:W2:Y:S01]  /*1a70*/  LDG.E R23, desc[UR12][R22.64] ;  /* 0x0000000c16177981 */ /* 0x000ea2000c1e1900 */
[----:B------:R-:W-:Y:S01]  /*1a80*/  LEA R32, P4, R44, UR8, 0x2 ;  /* 0x000000082c207c11 */ /* 0x000fe2000f8810ff */
[C---:B------:R-:W-:Y:S01]  /*1a90*/  IMAD.IADD R33, R37.reuse, 0x1, R45 ;  /* 0x0000000125217824 */ /* 0x040fe200078e022d */
[----:B------:R-:W-:Y:S01]  /*1aa0*/  LEA.HI.X R31, R28, UR9, R25, 0x2, P3 ;  /* 0x000000091c1f7c11 */ /* 0x000fe200098f1419 */
[----:B------:R-:W-:Y:S01]  /*1ab0*/  IMAD.WIDE.U32 R38, R80, UR5, R46 ;  /* 0x0000000550267c25 */ /* 0x000fe2000f8e002e */
[----:B------:R-:W-:Y:S01]  /*1ac0*/  LEA.HI.X R27, R24, UR9, R27, 0x2, P2 ;  /* 0x00000009181b7c11 */ /* 0x000fe200090f141b */
[----:B------:R-:W3:Y:S01]  /*1ad0*/  LDG.E R34, desc[UR12][R34.64] ;  /* 0x0000000c22227981 */ /* 0x000ee2000c1e1900 */
[----:B------:R-:W-:Y:S01]  /*1ae0*/  LEA R28, P3, R42, UR8, 0x2 ;  /* 0x000000082a1c7c11 */ /* 0x000fe2000f8610ff */
[C---:B------:R-:W-:Y:S01]  /*1af0*/  IMAD.IADD R29, R37.reuse, 0x1, R43 ;  /* 0x00000001251d7824 */ /* 0x040fe200078e022b */
[----:B------:R-:W-:Y:S01]  /*1b00*/  LEA R24, P2, R40, UR8, 0x2 ;  /* 0x0000000828187c11 */ /* 0x000fe2000f8410ff */
[C---:B------:R-:W-:Y:S01]  /*1b10*/  IMAD.IADD R21, R37.reuse, 0x1, R39 ;  /* 0x0000000125157824 */ /* 0x040fe200078e0227 */
[----:B------:R-:W-:Y:S01]  /*1b20*/  IADD3 R25, R37, R41, RZ ;  /* 0x0000002925197210 */ /* 0x000fe20007ffe0ff */
[----:B------:R-:W4:Y:S01]  /*1b30*/  LDG.E R26, desc[UR12][R26.64] ;  /* 0x0000000c1a1a7981 */ /* 0x000f22000c1e1900 */
[----:B------:R-:W-:-:S02]  /*1b40*/  LEA.HI.X R33, R44, UR9, R33, 0x2, P4 ;  /* 0x000000092c217c11 */ /* 0x000fc4000a0f1421 */
[----:B------:R-:W-:Y:S01]  /*1b50*/  LEA R20, P0, R38, UR8, 0x2 ;  /* 0x0000000826147c11 */ /* 0x000fe2000f8010ff */
[----:B------:R-:W5:Y:S01]  /*1b60*/  LDG.E R31, desc[UR12][R30.64] ;  /* 0x0000000c1e1f7981 */ /* 0x000f62000c1e1900 */
[----:B------:R-:W-:Y:S02]  /*1b70*/  LEA.HI.X R29, R42, UR9, R29, 0x2, P3 ;  /* 0x000000092a1d7c11 */ /* 0x000fe400098f141d */
[----:B------:R-:W-:Y:S01]  /*1b80*/  LEA.HI.X R25, R40, UR9, R25, 0x2, P2 ;  /* 0x0000000928197c11 */ /* 0x000fe200090f1419 */
[----:B------:R-:W5:Y:S01]  /*1b90*/  LDG.E R32, desc[UR12][R32.64] ;  /* 0x0000000c20207981 */ /* 0x000f62000c1e1900 */
[----:B------:R-:W-:Y:S02]  /*1ba0*/  LEA.HI.X R21, R38, UR9, R21, 0x2, P0 ;  /* 0x0000000926157c11 */ /* 0x000fe400080f1415 */
[----:B------:R-:W0:Y:S01]  /*1bb0*/  LDC.64 R38, c[0x0][0x2b8] ;  /* 0x0000ae00ff267b82 */ /* 0x000e220000000a00 */
[----:B------:R-:W5:Y:S04]  /*1bc0*/  LDG.E R24, desc[UR12][R24.64] ;  /* 0x0000000c18187981 */ /* 0x000f68000c1e1900 */
[----:B------:R-:W5:Y:S04]  /*1bd0*/  LDG.E R29, desc[UR12][R28.64] ;  /* 0x0000000c1c1d7981 */ /* 0x000f68000c1e1900 */
[----:B------:R-:W5:Y:S01]  /*1be0*/  LDG.E R21, desc[UR12][R20.64] ;  /* 0x0000000c14157981 */ /* 0x000f62000c1e1900 */
[----:B------:R-:W-:Y:S01]  /*1bf0*/  MOV R78, R36 ;  /* 0x00000024004e7202 */ /* 0x000fe20000000f00 */
[C---:B----4-:R-:W-:Y:S01]  /*1c00*/  FMUL.FTZ R37, R53.reuse, R26 ;  /* 0x0000001a35257220 */ /* 0x050fe20000410000 */
[----:B---3--:R-:W-:-:S03]  /*1c10*/  FMUL.FTZ R26, R53, R34 ;  /* 0x00000022351a7220 */ /* 0x008fc60000410000 */
[C---:B--2---:R-:W-:Y:S01]  /*1c20*/  FFMA.FTZ R22, R56.reuse, R23, R37 ;  /* 0x0000001738167223 */ /* 0x044fe20000010025 */
[C---:B-----5:R-:W-:Y:S01]  /*1c30*/  FMUL.FTZ R36, R53.reuse, R32 ;  /* 0x0000002035247220 */ /* 0x060fe20000410000 */
[----:B------:R-:W-:Y:S01]  /*1c40*/  FFMA.FTZ R31, R56, R31, R26 ;  /* 0x0000001f381f7223 */ /* 0x000fe2000001001a */
[----:B------:R-:W-:Y:S01]  /*1c50*/  FMUL.FTZ R30, R53, R24 ;  /* 0x00000018351e7220 */ /* 0x000fe20000410000 */
[----:B0-----:R-:W-:Y:S02]  /*1c60*/  IMAD R26, R38, UR6, RZ ;  /* 0x00000006261a7c24 */ /* 0x001fe4000f8e02ff */
[----:B------:R-:W-:Y:S01]  /*1c70*/  FFMA.FTZ R23, R56, R29, R36 ;  /* 0x0000001d38177223 */ /* 0x000fe20000010024 */
[----:B------:R-:W-:Y:S01]  /*1c80*/  FMUL.FTZ R31, R52, R31 ;  /* 0x0000001f341f7220 */ /* 0x000fe20000410000 */
[----:B------:R-:W-:Y:S01]  /*1c90*/  ULDC.64 UR6, c[0x0][0x280] ;  /* 0x0000a00000067ab9 */ /* 0x000fe20000000a00 */
[----:B------:R-:W-:Y:S01]  /*1ca0*/  FFMA.FTZ R30, R56, R21, R30 ;  /* 0x00000015381e7223 */ /* 0x000fe2000001001e */
[----:B------:R-:W-:Y:S01]  /*1cb0*/  FMUL.FTZ R24, R52, R23 ;  /* 0x0000001734187220 */ /* 0x000fe20000410000 */
[----:B------:R-:W-:-:S04]  /*1cc0*/  IMAD.WIDE.U32 R20, R38, UR5, R78 ;  /* 0x0000000526147c25 */ /* 0x000fc8000f8e004e */
[----:B------:R-:W-:Y:S01]  /*1cd0*/  FFMA.FTZ R23, R55, R30, R24 ;  /* 0x0000001e37177223 */ /* 0x000fe20000010018 */
[----:B------:R-:W-:Y:S02]  /*1ce0*/  IMAD R25, R39, UR5, R26 ;  /* 0x0000000527197c24 */ /* 0x000fe4000f8e021a */
[----:B------:R-:W-:Y:S01]  /*1cf0*/  FFMA.FTZ R31, R55, R22, R31 ;  /* 0x00000016371f7223 */ /* 0x000fe2000001001f */
[----:B------:R-:W-:Y:S01]  /*1d00*/  LEA R22, P0, R20, UR6, 0x2 ;  /* 0x0000000614167c11 */ /* 0x000fe2000f8010ff */
[----:B------:R-:W-:Y:S02]  /*1d10*/  IMAD.IADD R25, R21, 0x1, R25 ;  /* 0x0000000115197824 */ /* 0x000fe400078e0219 */
[----:B------:R-:W-:-:S03]  /*1d20*/  FMUL.FTZ R21, R0, R23 ;  /* 0x0000001700157220 */ /* 0x000fc60000410000 */
[----:B------:R-:W-:Y:S01]  /*1d30*/  LEA.HI.X R23, R20, UR7, R25, 0x2, P0 ;  /* 0x0000000714177c11 */ /* 0x000fe200080f1419 */
[----:B------:R-:W-:-:S05]  /*1d40*/  FFMA.FTZ R21, R54, R31, R21 ;  /* 0x0000001f36157223 */ /* 0x000fca0000010015 */
[----:B------:R1:W-:Y:S02]  /*1d50*/  STG.E desc[UR12][R22.64], R21 ;  /* 0x0000001516007986 */ /* 0x0003e4000c10190c */
.L_x_274:
[----:B------:R-:W-:Y:S05]  /*1d60*/  @!P1 BRA `(.L_x_275) ;  /* 0xffffffec00c09947 */ /* 0x000fea000383ffff */
[----:B------:R-:W-:Y:S05]  /*1d70*/  EXIT ;  /* 0x000000000000794d */ /* 0x000fea0003800000 */
.L_x_271:
        /* <DEDUP_REMOVED lines=53> */
.L_x_282:
        /* <DEDUP_REMOVED lines=42> */
.L_x_279:
        /* <DEDUP_REMOVED lines=85> */
[----:B---3--:R-:W-:Y:S04]  /*28c0*/  STG.E desc[UR12][R22.64], R33 ;  /* 0x0000002116007986 */ /* 0x008fe8000c10190c */
[----:B--2---:R-:W2:Y:S01]  /*28d0*/  LDG.E R35, desc[UR12][R24.64] ;  /* 0x0000000c18237981 */ /* 0x004ea2000c1e1900 */
[----:B------:R-:W-:Y:S02]  /*28e0*/  IADD3 R26, P2, R22, UR10, RZ ;  /* 0x0000000a161a7c10 */ /* 0x000fe4000ff5e0ff */
[----:B------:R-:W-:Y:S02]  /*28f0*/  IADD3 R28, P3, R24, UR8, RZ ;  /* 0x00000008181c7c10 */ /* 0x000fe4000ff7e0ff */
[----:B------:R-:W-:Y:S02]  /*2900*/  IADD3.X R27, R23, UR11, RZ, P2, !PT ;  /* 0x0000000b171b7c10 */ /* 0x000fe400097fe4ff */
[----:B------:R-:W-:-:S02]  /*2910*/  IADD3.X R29, R25, UR9, RZ, P3, !PT ;  /* 0x00000009191d7c10 */ /* 0x000fc40009ffe4ff */
[----:B0-----:R-:W-:Y:S02]  /*2920*/  IADD3 R18, P2, R26, UR10, RZ ;  /* 0x0000000a1a127c10 */ /* 0x001fe4000ff5e0ff */
[----:B------:R-:W-:Y:S01]  /*2930*/  IADD3 R12, R12, -0x10, RZ ;  /* 0xfffffff00c0c7810 */ /* 0x000fe20007ffe0ff */
[----:B--2---:R0:W-:Y:S04]  /*2940*/  STG.E desc[UR12][R26.64], R35 ;  /* 0x000000231a007986 */ /* 0x0041e8000c10190c */
[----:B------:R-:W2:Y:S01]  /*2950*/  LDG.E R21, desc[UR12][R28.64] ;  /* 0x0000000c1c157981 */ /* 0x000ea2000c1e1900 */
[----:B------:R-:W-:Y:S01]  /*2960*/  IADD3.X R19, R27, UR11, RZ, P2, !PT ;  /* 0x0000000b1b137c10 */ /* 0x000fe200097fe4ff */
[----:B------:R-:W-:Y:S01]  /*2970*/  UIADD3 UR5, UR5, 0x10, URZ ;  /* 0x0000001005057890 */ /* 0x000fe2000fffe03f */
[----:B------:R-:W-:-:S02]  /*2980*/  ISETP.GT.AND P2, PT, R12, 0xc, PT ;  /* 0x0000000c0c00780c */ /* 0x000fc40003f44270 */
[----:B------:R-:W-:Y:S02]  /*2990*/  IADD3 R24, P3, R28, UR8, RZ ;  /* 0x000000081c187c10 */ /* 0x000fe4000ff7e0ff */
[----:B------:R-:W-:Y:S02]  /*29a0*/  IADD3 R16, P4, R18, UR10, RZ ;  /* 0x0000000a12107c10 */ /* 0x000fe4000ff9e0ff */
[----:B------:R-:W-:Y:S02]  /*29b0*/  IADD3.X R25, R29, UR9, RZ, P3, !PT ;  /* 0x000000091d197c10 */ /* 0x000fe40009ffe4ff */
[----:B0-----:R-:W-:Y:S01]  /*29c0*/  IADD3.X R27, R19, UR11, RZ, P4, !PT ;  /* 0x0000000b131b7c10 */ /* 0x001fe2000a7fe4ff */
[----:B--2---:R0:W-:Y:S04]  /*29d0*/  STG.E desc[UR12][R18.64], R21 ;  /* 0x0000001512007986 */ /* 0x0041e8000c10190c */
[----:B------:R-:W-:Y:S05]  /*29e0*/  @P2 BRA `(.L_x_279) ;  /* 0xfffffff800602947 */ /* 0x000fea000383ffff */
.L_x_278:
[----:B------:R-:W-:-:S13]  /*29f0*/  ISETP.GT.AND P2, PT, R12, 0x4, PT ;  /* 0x000000040c00780c */ /* 0x000fda0003f44270 */
[----:B------:R-:W-:Y:S05]  /*2a00*/  @!P2 BRA `(.L_x_280) ;  /* 0x0000000000dca947 */ /* 0x000fea0003800000 */
[----:B0-----:R-:W-:Y:S02]  /*2a10*/  IMAD.MOV.U32 R18, RZ, RZ, R24 ;  /* 0x000000ffff127224 */ /* 0x001fe400078e0018 */
        /* <DEDUP_REMOVED lines=42> */
[----:B---3--:R-:W-:Y:S04]  /*2cc0*/  STG.E desc[UR12][R18.64], R31 ;  /* 0x0000001f12007986 */ /* 0x008fe8000c10190c */
[----:B------:R-:W3:Y:S01]  /*2cd0*/  LDG.E R25, desc[UR12][R20.64] ;  /* 0x0000000c14197981 */ /* 0x000ee2000c1e1900 */
        /* <DEDUP_REMOVED lines=8> */
[----:B---3--:R0:W-:Y:S02]  /*2d60*/  STG.E desc[UR12][R22.64], R25 ;  /* 0x0000001916007986 */ /* 0x0081e4000c10190c */
[----:B0-----:R-:W-:-:S08]  /*2d70*/  IADD3.X R25, R21, UR9, RZ, P2, !PT ;  /* 0x0000000915197c10 */ /* 0x001fd000097fe4ff */
.L_x_280:
[----:B------:R-:W-:-:S13]  /*2d80*/  ISETP.NE.OR P0, PT, R12, RZ, P0 ;  /* 0x000000ff0c00720c */ /* 0x000fda0000705670 */
[----:B------:R-:W-:Y:S05]  /*2d90*/  @!P0 BRA `(.L_x_276) ;  /* 0x0000000000808947 */ /* 0x000fea0003800000 */
.L_x_277:
[----:B01----:R-:W-:Y:S01]  /*2da0*/  MOV R18, R24 ;  /* 0x0000001800127202 */ /* 0x003fe20000000f00 */
        /* <DEDUP_REMOVED lines=12> */
[----:B--2---:R-:W-:Y:S04]  /*2e70*/  STG.E desc[UR12][R22.64], R33 ;  /* 0x0000002116007986 */ /* 0x004fe8000c10190c */
        /* <DEDUP_REMOVED lines=14> */
[----:B------:R-:W-:Y:S02]  /*2f60*/  IADD3.X R25, R29, UR9, RZ, P2, !PT ;  /* 0x000000091d197c10 */ /* 0x000fe400097fe4ff */
[----:B0-----:R-:W-:Y:S01]  /*2f70*/  IADD3.X R27, R19, UR11, RZ, P3, !PT ;  /* 0x0000000b131b7c10 */ /* 0x001fe20009ffe4ff */
[----:B--2---:R1:W-:Y:S04]  /*2f80*/  STG.E desc[UR12][R18.64], R21 ;  /* 0x0000001512007986 */ /* 0x0043e8000c10190c */
[----:B------:R-:W-:Y:S05]  /*2f90*/  @P0 BRA `(.L_x_277) ;  /* 0xfffffffc00800947 */ /* 0x000fea000383ffff */
.L_x_276:
        /* <DEDUP_REMOVED lines=14> */
[----:B------:R-:W2:Y:S01]  /*3080*/  LDG.E R19, desc[UR12][R18.64] ;  /* 0x0000000c12137981 */ /* 0x000ea2000c1e1900 */
        /* <DEDUP_REMOVED lines=18> */
[----:B------:R-:W2:Y:S01]  /*31b0*/  LDG.E R19, desc[UR12][R18.64] ;  /* 0x0000000c12137981 */ /* 0x000ea2000c1e1900 */
[C---:B------:R-:W-:Y:S02]  /*31c0*/  IMAD R12, R24.reuse, UR15, RZ ;  /* 0x0000000f180c7c24 */ /* 0x040fe4000f8e02ff */
        /* <DEDUP_REMOVED lines=16> */
[----:B------:R-:W2:Y:S01]  /*32d0*/  LDG.E R7, desc[UR12][R6.64] ;  /* 0x0000000c06077981 */ /* 0x000ea2000c1e1900 */
[C---:B------:R-:W-:Y:S02]  /*32e0*/  IMAD R12, R24.reuse, UR14, RZ ;  /* 0x0000000e180c7c24 */ /* 0x040fe4000f8e02ff */
[----:B------:R-:W-:-:S04]  /*32f0*/  IMAD.WIDE.U32 R8, R24, UR5, R8 ;  /* 0x0000000518087c25 */ /* 0x000fc8000f8e0008 */
[----:B------:R-:W-:Y:S01]  /*3300*/  IMAD R15, R25, UR5, R12 ;  /* 0x00000005190f7c24 */ /* 0x000fe2000f8e020c */
[----:B------:R-:W-:-:S04]  /*3310*/  LEA R16, P0, R8, UR18, 0x2 ;  /* 0x0000001208107c11 */ /* 0x000fc8000f8010ff */
[----:B------:R-:W-:-:S04]  /*3320*/  IADD3 R9, R9, R15, RZ ;  /* 0x0000000f09097210 */ /* 0x000fc80007ffe0ff */
[----:B------:R-:W-:-:S05]  /*3330*/  LEA.HI.X R17, R8, UR19, R9, 0x2, P0 ;  /* 0x0000001308117c11 */ /* 0x000fca00080f1409 */
[----:B--2---:R4:W-:Y:S02]  /*3340*/  STG.E desc[UR12][R16.64], R7 ;  /* 0x0000000710007986 */ /* 0x0049e4000c10190c */
.L_x_281:
[----:B------:R-:W-:-:S04]  /*3350*/  UIADD3 UR6, UP0, UR6, 0x1, URZ ;  /* 0x0000000106067890 */ /* 0x000fc8000ff1e03f */
[----:B------:R-:W-:Y:S01]  /*3360*/  UIADD3.X UR7, URZ, UR7, URZ, UP0, !UPT ;  /* 0x000000073f077290 */ /* 0x000fe200087fe43f */
[----:B------:R-:W-:Y:S11]  /*3370*/  @!P1 BRA `(.L_x_282) ;  /* 0xffffffec00549947 */ /* 0x000ff6000383ffff */
[----:B------:R-:W-:Y:S05]  /*3380*/  EXIT ;  /* 0x000000000000794d */ /* 0x000fea0003800000 */
.L_x_283:
        /* <DEDUP_REMOVED lines=15> */
.L_x_306:


//--------------------- .text._ZN2at6native55_GLOBAL__N__c1b0da0d_22_UpSampleTrilinear3d_cu_efb54c9330upsample_trilinear3d_out_frameIddEEviT0_S3_S3_bNS_27GenericPackedTensorAccessorIKT_Lm5ENS_16DefaultPtrTraitsElEENS4_IS5_Lm5ES7_lEE --------------------------
	.section	.text._ZN2at6native55_GLOBAL__N__c1b0da0d_22_UpSampleTrilinear3d_cu_efb54c9330upsample_trilinear3d_out_frameIddEEviT0_S3_S3_bNS_27GenericPackedTensorAccessorIKT_Lm5ENS_16DefaultPtrTraitsElEENS4_IS5_Lm5ES7_lEE,"ax",@progbits
	.align	128
.text._ZN2at6native55_GLOBAL__N__c1b0da0d_22_UpSampleTrilinear3d_cu_efb54c9330upsample_trilinear3d_out_frameIddEEviT0_S3_S3_bNS_27GenericPackedTensorAccessorIKT_Lm5ENS_16DefaultPtrTraitsElEENS4_IS5_Lm5ES7_lEE:
        .type           _ZN2at6native55_GLOBAL__N__c1b0da0d_22_UpSampleTrilinear3d_cu_efb54c9330upsample_trilinear3d_out_frameIddEEviT0_S3_S3_bNS_27GenericPackedTensorAccessorIKT_Lm5ENS_16DefaultPtrTraitsElEENS4_IS5_Lm5ES7_lEE,@function
        .size           _ZN2at6native55_GLOBAL__N__c1b0da0d_22_UpSampleTrilinear3d_cu_efb54c9330upsample_trilinear3d_out_frameIddEEviT0_S3_S3_bNS_27GenericPackedTensorAccessorIKT_Lm5ENS_16DefaultPtrTraitsElEENS4_IS5_Lm5ES7_lEE,(.L_x_307 - _ZN2at6native55_GLOBAL__N__c1b0da0d_22_UpSampleTrilinear3d_cu_efb54c9330upsample_trilinear3d_out_frameIddEEviT0_S3_S3_bNS_27GenericPackedTensorAccessorIKT_Lm5ENS_16DefaultPtrTraitsElEENS4_IS5_Lm5ES7_lEE)
        .other          _ZN2at6native55_GLOBAL__N__c1b0da0d_22_UpSampleTrilinear3d_cu_efb54c9330upsample_trilinear3d_out_frameIddEEviT0_S3_S3_bNS_27GenericPackedTensorAccessorIKT_Lm5ENS_16DefaultPtrTraitsElEENS4_IS5_Lm5ES7_lEE,@"STO_CUDA_ENTRY STV_DEFAULT"
_ZN2at6native55_GLOBAL__N__c1b0da0d_22_UpSampleTrilinear3d_cu_efb54c9330upsample_trilinear3d_out_frameIddEEviT0_S3_S3_bNS_27GenericPackedTensorAccessorIKT_Lm5ENS_16DefaultPtrTraitsElEENS4_IS5_Lm5ES7_lEE:
        /* <DEDUP_REMOVED lines=40> */
[----:B------:R-:W-:Y:S01]  /*0280*/  @!P2 IMAD.MOV R4, RZ, RZ, -R4 ;  /* 0x000000ffff04a224 */ /* 0x000fe200078e0a04 */
[----:B------:R-:W-:Y:S01]  /*0290*/  @!P1 LOP3.LUT R4, RZ, R5, RZ, 0x33, !PT ;  /* 0x00000005ff049212 */ /* 0x000fe200078e33ff */
[----:B0-----:R-:W-:-:S04]  /*02a0*/  HFMA2.MMA R2, -RZ, RZ, 0, 0 ;  /* 0x00000000ff027435 */ /* 0x001fc800000001ff */
        /* <DEDUP_REMOVED lines=9> */
[----:B------:R-:W-:Y:S01]  /*0340*/  IMAD R0, R13, R3, R0 ;  /* 0x000000030d007224 */ /* 0x000fe200078e0200 */
[----:B------:R-:W-:-:S04]  /*0350*/  LOP3.LUT R3, R6, R7, RZ, 0x3c, !PT ;  /* 0x0000000706037212 */ /* 0x000fc800078e3cff */
[----:B------:R-:W-:Y:S02]  /*0360*/  ISETP.GT.U32.AND P1, PT, R13, R0, PT ;  /* 0x000000000d00720c */ /* 0x000fe40003f24070 */
[----:B------:R-:W-:-:S11]  /*0370*/  ISETP.GE.AND P2, PT, R3, RZ, PT ;  /* 0x000000ff0300720c */ /* 0x000fd60003f46270 */
[----:B------:R-:W-:Y:S02]  /*0380*/  @!P1 IMAD.IADD R0, R0, 0x1, -R13 ;  /* 0x0000000100009824 */ /* 0x000fe400078e0a0d */
[----:B------:R-:W-:Y:S01]  /*0390*/  @!P1 VIADD R2, R2, 0x1 ;  /* 0x0000000102029836 */ /* 0x000fe20000000000 */
[----:B------:R-:W-:Y:S02]  /*03a0*/  ISETP.NE.AND P1, PT, R7, RZ, PT ;  /* 0x000000ff0700720c */ /* 0x000fe40003f25270 */
[----:B------:R-:W-:Y:S02]  /*03b0*/  ISETP.GE.U32.AND P0, PT, R0, R13, PT ;  /* 0x0000000d0000720c */ /* 0x000fe40003f06070 */
[----:B------:R-:W1:Y:S08]  /*03c0*/  LDC R0, c[0x0][0x2a8] ;  /* 0x0000aa00ff007b82 */ /* 0x000e700000000800 */
[----:B------:R-:W1:Y:S03]  /*03d0*/  LDC R13, c[0x0][0x250] ;  /* 0x00009400ff0d7b82 */ /* 0x000e660000000800 */
        /* <DEDUP_REMOVED lines=11> */
[----:B------:R-:W0:Y:S01]  /*0490*/  I2F.F64 R2, R4 ;  /* 0x0000000400027312 */ /* 0x000e220000201c00 */
[----:B------:R-:W-:-:S06]  /*04a0*/  UPRMT UR4, UR4, 0x8880, URZ ;  /* 0x0000888004047896 */ /* 0x000fcc000800003f */
[----:B------:R-:W-:-:S13]  /*04b0*/  ISETP.NE.AND P1, PT, RZ, UR4, PT ;  /* 0x00000004ff007c0c */ /* 0x000fda000bf25270 */
[----:B------:R-:W0:Y:S02]  /*04c0*/  @P1 LDC.64 R48, c[0x0][0x218] ;  /* 0x00008600ff301b82 */ /* 0x000e240000000a00 */
        /* <DEDUP_REMOVED lines=8> */
.L_x_285:
[----:B------:R-:W0:Y:S01]  /*0550*/  F2I.F64.TRUNC R14, R48 ;  /* 0x00000030000e7311 */ /* 0x000e22000030d100 */
[----:B------:R-:W1:Y:S07]  /*0560*/  @P1 LDC.64 R46, c[0x0][0x220] ;  /* 0x00008800ff2e1b82 */ /* 0x000e6e0000000a00 */
[----:B------:R-:W1:Y:S01]  /*0570*/  I2F.F64 R6, R15 ;  /* 0x0000000f00067312 */ /* 0x000e620000201c00 */
[----:B------:R-:W2:Y:S07]  /*0580*/  LDC R0, c[0x0][0x240] ;  /* 0x00009000ff007b82 */ /* 0x000eae0000000800 */
[----:B------:R3:W4:Y:S01]  /*0590*/  I2F.F64 R8, R12 ;  /* 0x0000000c00087312 */ /* 0x0007220000201c00 */
[----:B------:R-:W2:Y:S07]  /*05a0*/  @P1 LDC.64 R44, c[0x0][0x228] ;  /* 0x00008a00ff2c1b82 */ /* 0x000eae0000000a00 */
[----:B0-----:R3:W0:Y:S01]  /*05b0*/  I2F.F64 R2, R14 ;  /* 0x0000000e00027312 */ /* 0x0016220000201c00 */
[----:B-1----:R-:W-:Y:S01]  /*05c0*/  @P1 DMUL R46, R6, R46 ;  /* 0x0000002e062e1228 */ /* 0x002fe20000000000 */
[----:B0--34-:R-:W-:Y:S10]  /*05d0*/  @P1 BRA `(.L_x_286) ;  /* 0x0000000000181947 */ /* 0x019ff40003800000 */
[----:B------:R-:W0:Y:S01]  /*05e0*/  LDC.64 R10, c[0x0][0x220] ;  /* 0x00008800ff0a7b82 */ /* 0x000e220000000a00 */
[----:B------:R-:W-:-:S08]  /*05f0*/  DADD R6, R6, 0.5 ;  /* 0x3fe0000006067429 */ /* 0x000fd00000000000 */
[----:B0-----:R-:W-:-:S08]  /*0600*/  DFMA R6, R6, R10, -0.5 ;  /* 0xbfe000000606742b */ /* 0x001fd0000000000a */
[----:B------:R-:W-:-:S06]  /*0610*/  DSETP.GEU.AND P0, PT, R6, RZ, PT ;  /* 0x000000ff0600722a */ /* 0x000fcc0003f0e000 */
[----:B------:R-:W-:Y:S02]  /*0620*/  FSEL R46, R6, RZ, P0 ;  /* 0x000000ff062e7208 */ /* 0x000fe40000000000 */
[----:B------:R-:W-:-:S07]  /*0630*/  FSEL R47, R7, RZ, P0 ;  /* 0x000000ff072f7208 */ /* 0x000fce0000000000 */
.L_x_286:
[----:B------:R0:W1:Y:S01]  /*0640*/  F2I.F64.TRUNC R19, R46 ;  /* 0x0000002e00137311 */ /* 0x000062000030d100 */
[----:B--2---:R-:W-:Y:S01]  /*0650*/  @P1 DMUL R44, R8, R44 ;  /* 0x0000002c082c1228 */ /* 0x004fe20000000000 */
[----:B------:R-:W-:Y:S10]  /*0660*/  @P1 BRA `(.L_x_287) ;  /* 0x0000000000181947 */ /* 0x000ff40003800000 */
[----:B------:R-:W2:Y:S01]  /*0670*/  LDC.64 R10, c[0x0][0x228] ;  /* 0x00008a00ff0a7b82 */ /* 0x000ea20000000a00 */
[----:B------:R-:W-:-:S08]  /*0680*/  DADD R6, R8, 0.5 ;  /* 0x3fe0000008067429 */ /* 0x000fd00000000000 */
[----:B--2---:R-:W-:-:S08]  /*0690*/  DFMA R6, R6, R10, -0.5 ;  /* 0xbfe000000606742b */ /* 0x004fd0000000000a */
[----:B------:R-:W-:-:S06]  /*06a0*/  DSETP.GEU.AND P0, PT, R6, RZ, PT ;  /* 0x000000ff0600722a */ /* 0x000fcc0003f0e000 */
[----:B------:R-:W-:Y:S02]  /*06b0*/  FSEL R44, R6, RZ, P0 ;  /* 0x000000ff062c7208 */ /* 0x000fe40000000000 */
[----:B------:R-:W-:-:S07]  /*06c0*/  FSEL R45, R7, RZ, P0 ;  /* 0x000000ff072d7208 */ /* 0x000fce0000000000 */
.L_x_287:
[----:B------:R-:W2:Y:S01]  /*06d0*/  F2I.F64.TRUNC R27, R44 ;  /* 0x0000002c001b7311 */ /* 0x000ea2000030d100 */
[----:B------:R-:W-:Y:S01]  /*06e0*/  ISETP.GE.AND P0, PT, R0, 0x1, PT ;  /* 0x000000010000780c */ /* 0x000fe20003f06270 */
[----:B------:R-:W-:-:S06]  /*06f0*/  DADD R48, -R2, R48 ;  /* 0x0000000002307229 */ /* 0x000fcc0000000130 */
[----:B-1----:R-:W0:Y:S08]  /*0700*/  I2F.F64 R6, R19 ;  /* 0x0000001300067312 */ /* 0x002e300000201c00 */
[----:B--2---:R1:W2:Y:S01]  /*0710*/  I2F.F64 R8, R27 ;  /* 0x0000001b00087312 */ /* 0x0042a20000201c00 */
[----:B0-----:R-:W-:Y:S01]  /*0720*/  DADD R46, -R6, R46 ;  /* 0x00000000062e7229 */ /* 0x001fe2000000012e */
[----:B-1----:R-:W-:Y:S10]  /*0730*/  @!P0 EXIT ;  /* 0x000000000000894d */ /* 0x002ff40003800000 */
[----:B------:R-:W-:Y:S01]  /*0740*/  VIADD R0, R13, 0xffffffff ;  /* 0xffffffff0d007836 */ /* 0x000fe20000000000 */
[----:B------:R-:W-:Y:S01]  /*0750*/  SHF.R.S32.HI R3, RZ, 0x1f, R12 ;  /* 0x0000001fff037819 */ /* 0x000fe2000001140c */
[----:B------:R-:W-:Y:S01]  /*0760*/  ULDC.64 UR8, c[0x0][0x2e0] ;  /* 0x0000b80000087ab9 */ /* 0x000fe20000000a00 */
[----:B------:R-:W-:Y:S01]  /*0770*/  SHF.R.S32.HI R2, RZ, 0x1f, R14 ;  /* 0x0000001fff027819 */ /* 0x000fe2000001140e */
[----:B------:R-:W-:Y:S01]  /*0780*/  ULDC.64 UR6, c[0x0][0x278] ;  /* 0x00009e0000067ab9 */ /* 0x000fe20000000a00 */
[----:B------:R-:W-:Y:S01]  /*0790*/  ISETP.GE.AND P1, PT, R14, R0, PT ;  /* 0x000000000e00720c */ /* 0x000fe20003f26270 */
[----:B------:R-:W-:Y:S01]  /*07a0*/  IMAD R3, R3, UR8, RZ ;  /* 0x0000000803037c24 */ /* 0x000fe2000f8e02ff */
[----:B--2---:R-:W-:Y:S01]  /*07b0*/  DADD R44, -R8, R44 ;  /* 0x00000000082c7229 */ /* 0x004fe2000000012c */
[----:B------:R-:W-:Y:S01]  /*07c0*/  VIADD R0, R5, 0xffffffff ;  /* 0xffffffff05007836 */ /* 0x000fe20000000000 */
[----:B------:R-:W-:Y:S01]  /*07d0*/  UIADD3 UR4, UR5, -0x1, URZ ;  /* 0xffffffff05047890 */ /* 0x000fe2000fffe03f */
[----:B------:R-:W-:Y:S01]  /*07e0*/  IMAD R5, R2, UR6, RZ ;  /* 0x0000000602057c24 */ /* 0x000fe2000f8e02ff */
[----:B------:R-:W-:Y:S01]  /*07f0*/  IADD3 R25, R27, 0x1, RZ ;  /* 0x000000011b197810 */ /* 0x000fe20007ffe0ff */
[C---:B------:R-:W-:Y:S01]  /*0800*/  IMAD R11, R12.reuse, UR9, R3 ;  /* 0x000000090c0b7c24 */ /* 0x040fe2000f8e0203 */
[----:B------:R-:W-:Y:S01]  /*0810*/  ISETP.GE.AND P0, PT, R19, R0, PT ;  /* 0x000000001300720c */ /* 0x000fe20003f06270 */
[----:B------:R-:W-:Y:S01]  /*0820*/  IMAD.WIDE.U32 R6, R12, UR8, RZ ;  /* 0x000000080c067c25 */ /* 0x000fe2000f8e00ff */
[----:B------:R-:W-:Y:S01]  /*0830*/  SHF.R.S32.HI R0, RZ, 0x1f, R15 ;  /* 0x0000001fff007819 */ /* 0x000fe2000001140f */
[----:B------:R-:W-:Y:S01]  /*0840*/  ULDC.64 UR8, c[0x0][0x2d8] ;  /* 0x0000b60000087ab9 */ /* 0x000fe20000000a00 */
[----:B------:R-:W0:Y:S01]  /*0850*/  LDC R12, c[0x0][0x248] ;  /* 0x00009200ff0c7b82 */ /* 0x000e220000000800 */
[----:B------:R-:W-:Y:S01]  /*0860*/  IMAD.WIDE.U32 R2, R14, UR6, RZ ;  /* 0x000000060e027c25 */ /* 0x000fe2000f8e00ff */
[----:B------:R-:W-:-:S02]  /*0870*/  DADD R40, -R48, 1 ;  /* 0x3ff0000030287429 */ /* 0x000fc40000000100 */
[----:B------:R-:W-:Y:S01]  /*0880*/  DADD R22, -R46, 1 ;  /* 0x3ff000002e167429 */ /* 0x000fe20000000100 */
[C---:B------:R-:W-:Y:S02]  /*0890*/  IMAD R5, R14.reuse, UR7, R5 ;  /* 0x000000070e057c24 */ /* 0x040fe4000f8e0205 */
[----:B------:R-:W-:Y:S02]  /*08a0*/  VIADD R8, R14, 0x1 ;  /* 0x000000010e087836 */ /* 0x000fe40000000000 */
[----:B------:R-:W-:Y:S02]  /*08b0*/  @P1 IMAD.MOV R8, RZ, RZ, R14 ;  /* 0x000000ffff081224 */ /* 0x000fe400078e020e */
[----:B------:R-:W-:Y:S01]  /*08c0*/  IMAD.IADD R11, R7, 0x1, R11 ;  /* 0x00000001070b7824 */ /* 0x000fe200078e020b */
[----:B------:R-:W-:Y:S01]  /*08d0*/  IADD3 R7, R3, R5, RZ ;  /* 0x0000000503077210 */ /* 0x000fe20007ffe0ff */
[----:B------:R-:W-:Y:S01]  /*08e0*/  IMAD R3, R0, UR8, RZ ;  /* 0x0000000800037c24 */ /* 0x000fe2000f8e02ff */
[----:B------:R-:W-:Y:S01]  /*08f0*/  SHF.R.S32.HI R0, RZ, 0x1f, R8 ;  /* 0x0000001fff007819 */ /* 0x000fe20000011408 */
[----:B------:R-:W-:-:S02]  /*0900*/  IMAD.MOV.U32 R10, RZ, RZ, R6 ;  /* 0x000000ffff0a7224 */ /* 0x000fc400078e0006 */
[----:B------:R-:W-:Y:S02]  /*0910*/  IMAD R43, R15, UR9, R3 ;  /* 0x000000090f2b7c24 */ /* 0x000fe4000f8e0203 */
[----:B------:R-:W-:Y:S01]  /*0920*/  IMAD R3, R0, UR6, RZ ;  /* 0x0000000600037c24 */ /* 0x000fe2000f8e02ff */
[--C-:B------:R-:W-:Y:S01]  /*0930*/  SHF.R.S32.HI R0, RZ, 0x1f, R19.reuse ;  /* 0x0000001fff007819 */ /* 0x100fe20000011413 */
[----:B------:R-:W-:Y:S02]  /*0940*/  VIADD R5, R19, 0x1 ;  /* 0x0000000113057836 */ /* 0x000fe40000000000 */
[----:B------:R-:W-:Y:S01]  /*0950*/  @P0 IMAD.MOV R5, RZ, RZ, R19 ;  /* 0x000000ffff050224 */ /* 0x000fe200078e0213 */
[----:B------:R-:W-:Y:S01]  /*0960*/  ISETP.GE.AND P0, PT, R27, UR4, PT ;  /* 0x000000041b007c0c */ /* 0x000fe2000bf06270 */
[----:B------:R-:W-:Y:S01]  /*0970*/  IMAD.WIDE.U32 R10, R15, UR8, R10 ;  /* 0x000000080f0a7c25 */ /* 0x000fe2000f8e000a */
[----:B------:R-:W-:Y:S01]  /*0980*/  ULDC.64 UR8, c[0x0][0x280] ;  /* 0x0000a00000087ab9 */ /* 0x000fe20000000a00 */
[----:B------:R-:W-:-:S02]  /*0990*/  ULDC.64 UR4, c[0x0][0x2d0] ;  /* 0x0000b40000047ab9 */ /* 0x000fc40000000a00 */
[----:B------:R-:W-:Y:S01]  /*09a0*/  IMAD.MOV.U32 R6, RZ, RZ, R2 ;  /* 0x000000ffff067224 */ /* 0x000fe200078e0002 */
[----:B------:R-:W-:Y:S01]  /*09b0*/  IADD3 R43, R11, R43, RZ ;  /* 0x0000002b0b2b7210 */ /* 0x000fe20007ffe0ff */
[----:B------:R-:W-:Y:S01]  /*09c0*/  IMAD R2, R0, UR8, RZ ;  /* 0x0000000800027c24 */ /* 0x000fe2000f8e02ff */
[----:B------:R-:W-:Y:S01]  /*09d0*/  SHF.R.S32.HI R0, RZ, 0x1f, R5 ;  /* 0x0000001fff007819 */ /* 0x000fe20000011405 */
[C---:B------:R-:W-:Y:S02]  /*09e0*/  IMAD R15, R8.reuse, UR7, R3 ;  /* 0x00000007080f7c24 */ /* 0x040fe4000f8e0203 */
[----:B------:R-:W-:-:S04]  /*09f0*/  IMAD.WIDE.U32 R8, R8, UR6, RZ ;  /* 0x0000000608087c25 */ /* 0x000fc8000f8e00ff */
[----:B------:R-:W-:Y:S02]  /*0a00*/  IMAD R0, R0, UR8, RZ ;  /* 0x0000000800007c24 */ /* 0x000fe4000f8e02ff */
[----:B------:R-:W-:Y:S02]  /*0a10*/  IMAD.IADD R11, R9, 0x1, R15 ;  /* 0x00000001090b7824 */ /* 0x000fe400078e020f */
[----:B------:R-:W-:Y:S01]  /*0a20*/  IMAD R15, R5, UR9, R0 ;  /* 0x00000009050f7c24 */ /* 0x000fe2000f8e0200 */
[----:B------:R-:W-:Y:S01]  /*0a30*/  SHF.R.S32.HI R0, RZ, 0x1f, R4 ;  /* 0x0000001fff007819 */ /* 0x000fe20000011404 */
[----:B------:R-:W-:Y:S02]  /*0a40*/  IMAD.MOV.U32 R42, RZ, RZ, R10 ;  /* 0x000000ffff2a7224 */ /* 0x000fe400078e000a */
[--C-:B------:R-:W-:Y:S01]  /*0a50*/  @P0 IMAD.MOV R25, RZ, RZ, R27.reuse ;  /* 0x000000ffff190224 */ /* 0x100fe200078e021b */
[----:B0-----:R-:W-:Y:S01]  /*0a60*/  ISETP.GE.AND P0, PT, R12, 0x1, PT ;  /* 0x000000010c00780c */ /* 0x001fe20003f06270 */
[----:B------:R-:W-:Y:S01]  /*0a70*/  IMAD R17, R0, UR4, RZ ;  /* 0x0000000400117c24 */ /* 0x000fe2000f8e02ff */
[----:B------:R-:W-:Y:S01]  /*0a80*/  SHF.R.S32.HI R0, RZ, 0x1f, R27 ;  /* 0x0000001fff007819 */ /* 0x000fe2000001141b */
[----:B------:R-:W-:-:S02]  /*0a90*/  IMAD.MOV.U32 R10, RZ, RZ, R8 ;  /* 0x000000ffff0a7224 */ /* 0x000fc400078e0008 */
[C---:B------:R-:W-:Y:S02]  /*0aa0*/  IMAD R13, R19.reuse, UR9, R2 ;  /* 0x00000009130d7c24 */ /* 0x040fe4000f8e0202 */
[C---:B------:R-:W-:Y:S02]  /*0ab0*/  IMAD R17, R4.reuse, UR5, R17 ;  /* 0x0000000504117c24 */ /* 0x040fe4000f8e0211 */
[----:B------:R-:W-:Y:S01]  /*0ac0*/  IMAD.WIDE.U32 R42, R4, UR4, R42 ;  /* 0x00000004042a7c25 */ /* 0x000fe2000f8e002a */
[----:B------:R-:W-:Y:S01]  /*0ad0*/  SHF.R.S32.HI R4, RZ, 0x1f, R25 ;  /* 0x0000001fff047819 */ /* 0x000fe20000011419 */
[----:B------:R-:W-:Y:S02]  /*0ae0*/  ULDC.64 UR4, c[0x0][0x288] ;  /* 0x0000a20000047ab9 */ /* 0x000fe40000000a00 */
[----:B------:R-:W-:-:S04]  /*0af0*/  IMAD.WIDE.U32 R2, R19, UR8, R6 ;  /* 0x0000000813027c25 */ /* 0x000fc8000f8e0006 */
[----:B------:R-:W-:-:S04]  /*0b00*/  IMAD.WIDE.U32 R6, R5, UR8, R6 ;  /* 0x0000000805067c25 */ /* 0x000fc8000f8e0006 */
[----:B------:R-:W-:-:S04]  /*0b10*/  IMAD.WIDE.U32 R8, R19, UR8, R10 ;  /* 0x0000000813087c25 */ /* 0x000fc8000f8e000a */
[----:B------:R-:W-:-:S04]  /*0b20*/  IMAD.WIDE.U32 R10, R5, UR8, R10 ;  /* 0x00000008050a7c25 */ /* 0x000fc8000f8e000a */
[----:B------:R-:W-:Y:S02]  /*0b30*/  IMAD.IADD R3, R3, 0x1, R13 ;  /* 0x0000000103037824 */ /* 0x000fe400078e020d */
[----:B------:R-:W-:Y:S02]  /*0b40*/  IMAD.IADD R7, R7, 0x1, R15 ;  /* 0x0000000107077824 */ /* 0x000fe400078e020f */
[----:B------:R-:W-:Y:S02]  /*0b50*/  IMAD.IADD R9, R13, 0x1, R9 ;  /* 0x000000010d097824 */ /* 0x000fe400078e0209 */
[----:B------:R-:W-:Y:S02]  /*0b60*/  IMAD R0, R0, UR4, RZ ;  /* 0x0000000400007c24 */ /* 0x000fe4000f8e02ff */
[----:B------:R-:W-:Y:S02]  /*0b70*/  IMAD R4, R4, UR4, RZ ;  /* 0x0000000404047c24 */ /* 0x000fe4000f8e02ff */
[----:B------:R-:W-:-:S02]  /*0b80*/  IMAD.IADD R11, R15, 0x1, R11 ;  /* 0x000000010f0b7824 */ /* 0x000fc400078e020b */
        /* <DEDUP_REMOVED lines=11> */
[----:B------:R-:W-:Y:S01]  /*0c40*/  DADD R20, -R44, 1 ;  /* 0x3ff000002c147429 */ /* 0x000fe20000000100 */
[----:B------:R-:W-:Y:S01]  /*0c50*/  IMAD.IADD R95, R39, 0x1, R105 ;  /* 0x00000001275f7824 */ /* 0x000fe200078e0269 */
[----:B------:R-:W-:Y:S01]  /*0c60*/  IADD3 R97, R105, R35, RZ ;  /* 0x0000002369617210 */ /* 0x000fe20007ffe0ff */
[----:B------:R-:W-:Y:S01]  /*0c70*/  IMAD.IADD R99, R37, 0x1, R109 ;  /* 0x0000000125637824 */ /* 0x000fe200078e026d */
[----:B------:R-:W-:Y:S01]  /*0c80*/  UMOV UR4, URZ ;  /* 0x0000003f00047c82 */ /* 0x000fe20008000000 */
[----:B------:R-:W-:Y:S02]  /*0c90*/  IMAD.IADD R101, R109, 0x1, R33 ;  /* 0x000000016d657824 */ /* 0x000fe400078e0221 */
[----:B------:R-:W-:Y:S02]  /*0ca0*/  IMAD.IADD R103, R105, 0x1, R31 ;  /* 0x0000000169677824 */ /* 0x000fe400078e021f */
[C---:B------:R-:W-:Y:S01]  /*0cb0*/  IMAD.IADD R107, R109.reuse, 0x1, R29 ;  /* 0x000000016d6b7824 */ /* 0x040fe200078e021d */
[----:B------:R-:W-:Y:S01]  /*0cc0*/  IADD3 R109, R109, R25, RZ ;  /* 0x000000196d6d7210 */ /* 0x000fe20007ffe0ff */
[----:B------:R-:W-:-:S02]  /*0cd0*/  IMAD.IADD R93, R43, 0x1, R17 ;  /* 0x000000012b5d7824 */ /* 0x000fc400078e0211 */
[----:B------:R-:W-:-:S07]  /*0ce0*/  IMAD.IADD R105, R105, 0x1, R27 ;  /* 0x0000000169697824 */ /* 0x000fce00078e021b */
.L_x_291:
[----:B0-----:R-:W0:Y:S01]  /*0cf0*/  LDC R51, c[0x0][0x248] ;  /* 0x00009200ff337b82 */ /* 0x001e220000000800 */
[----:B------:R-:W-:Y:S01]  /*0d00*/  USHF.R.S32.HI UR5, URZ, 0x1f, UR4 ;  /* 0x0000001f3f057899 */ /* 0x000fe20008011404 */
[----:B------:R-:W-:Y:S01]  /*0d10*/  MOV R106, R28 ;  /* 0x0000001c006a7202 */ /* 0x000fe20000000f00 */
[----:B------:R-:W-:Y:S02]  /*0d20*/  IMAD.MOV.U32 R94, RZ, RZ, R38 ;  /* 0x000000ffff5e7224 */ /* 0x000fe400078e0026 */
[----:B------:R-:W-:Y:S02]  /*0d30*/  IMAD.MOV.U32 R98, RZ, RZ, R36 ;  /* 0x000000ffff627224 */ /* 0x000fe400078e0024 */
[----:B------:R-:W-:Y:S01]  /*0d40*/  IMAD.MOV.U32 R96, RZ, RZ, R34 ;  /* 0x000000ffff607224 */ /* 0x000fe200078e0022 */
[----:B-1----:R-:W1:Y:S01]  /*0d50*/  LDC.64 R68, c[0x0][0x268] ;  /* 0x00009a00ff447b82 */ /* 0x002e620000000a00 */
[----:B------:R-:W-:Y:S02]  /*0d60*/  IMAD.MOV.U32 R100, RZ, RZ, R32 ;  /* 0x000000ffff647224 */ /* 0x000fe400078e0020 */
[----:B------:R-:W-:-:S02]  /*0d70*/  IMAD.MOV.U32 R102, RZ, RZ, R30 ;  /* 0x000000ffff667224 */ /* 0x000fc400078e001e */
[----:B------:R-:W-:Y:S02]  /*0d80*/  IMAD.MOV.U32 R104, RZ, RZ, R26 ;  /* 0x000000ffff687224 */ /* 0x000fe400078e001a */
[----:B------:R-:W-:Y:S01]  /*0d90*/  IMAD.MOV.U32 R108, RZ, RZ, R24 ;  /* 0x000000ffff6c7224 */ /* 0x000fe200078e0018 */
[----:B------:R-:W2:Y:S01]  /*0da0*/  LDC.64 R110, c[0x0][0x2c0] ;  /* 0x0000b000ff6e7b82 */ /* 0x000ea20000000a00 */
[----:B------:R-:W-:-:S07]  /*0db0*/  IMAD.MOV.U32 R92, RZ, RZ, R42 ;  /* 0x000000ffff5c7224 */ /* 0x000fce00078e002a */
[----:B------:R-:W3:Y:S01]  /*0dc0*/  LDC R52, c[0x0][0x240] ;  /* 0x00009000ff347b82 */ /* 0x000ee20000000800 */
[----:B0-----:R-:W-:Y:S01]  /*0dd0*/  ISETP.NE.AND P2, PT, R51, 0x1, PT ;  /* 0x000000013300780c */ /* 0x001fe20003f45270 */
[C---:B-1----:R-:W-:Y:S02]  /*0de0*/  IMAD R0, R68.reuse, UR5, RZ ;  /* 0x0000000544007c24 */ /* 0x042fe4000f8e02ff */
[----:B------:R-:W-:-:S04]  /*0df0*/  IMAD.WIDE.U32 R18, R68, UR4, R94 ;  /* 0x0000000444127c25 */ /* 0x000fc8000f8e005e */
[----:B------:R-:W-:-:S04]  /*0e00*/  IMAD.WIDE.U32 R16, R68, UR4, R98 ;  /* 0x0000000444107c25 */ /* 0x000fc8000f8e0062 */
[----:B--2---:R-:W-:Y:S01]  /*0e10*/  IMAD R50, R110, UR5, RZ ;  /* 0x000000056e327c24 */ /* 0x004fe2000f8e02ff */
[----:B------:R-:W-:Y:S01]  /*0e20*/  UMOV UR5, URZ ;  /* 0x0000003f00057c82 */ /* 0x000fe20008000000 */
[----:B------:R-:W-:-:S04]  /*0e30*/  IMAD.WIDE.U32 R14, R68, UR4, R96 ;  /* 0x00000004440e7c25 */ /* 0x000fc8000f8e0060 */
[----:B------:R-:W-:-:S04]  /*0e40*/  IMAD.WIDE.U32 R12, R68, UR4, R100 ;  /* 0x00000004440c7c25 */ /* 0x000fc8000f8e0064 */
[----:B------:R-:W-:-:S04]  /*0e50*/  IMAD.WIDE.U32 R10, R68, UR4, R102 ;  /* 0x00000004440a7c25 */ /* 0x000fc8000f8e0066 */
[----:B------:R-:W-:-:S04]  /*0e60*/  IMAD.WIDE.U32 R8, R68, UR4, R106 ;  /* 0x0000000444087c25 */ /* 0x000fc8000f8e006a */
[----:B------:R-:W-:-:S04]  /*0e70*/  IMAD.WIDE.U32 R6, R68, UR4, R104 ;  /* 0x0000000444067c25 */ /* 0x000fc8000f8e0068 */
[----:B------:R-:W-:-:S04]  /*0e80*/  IMAD.WIDE.U32 R4, R68, UR4, R108 ;  /* 0x0000000444047c25 */ /* 0x000fc8000f8e006c */
[----:B------:R-:W-:Y:S01]  /*0e90*/  IMAD R69, R69, UR4, R0 ;  /* 0x0000000445457c24 */ /* 0x000fe2000f8e0200 */
[----:B------:R-:W-:Y:S01]  /*0ea0*/  LOP3.LUT R0, R51, 0x1, RZ, 0xc0, !PT ;  /* 0x0000000133007812 */ /* 0x000fe200078ec0ff */
[----:B------:R-:W-:-:S03]  /*0eb0*/  IMAD.WIDE.U32 R2, R110, UR4, R92 ;  /* 0x000000046e027c25 */ /* 0x000fc6000f8e005c */
[----:B------:R-:W-:Y:S01]  /*0ec0*/  IADD3 R57, R69, R15, RZ ;  /* 0x0000000f45397210 */ /* 0x000fe20007ffe0ff */
[----:B------:R-:W-:Y:S01]  /*0ed0*/  IMAD R111, R111, UR4, R50 ;  /* 0x000000046f6f7c24 */ /* 0x000fe2000f8e0232 */
[----:B------:R-:W-:Y:S01]  /*0ee0*/  UIADD3 UR4, UR4, 0x1, URZ ;  /* 0x0000000104047890 */ /* 0x000fe2000fffe03f */
[----:B------:R-:W-:Y:S01]  /*0ef0*/  IMAD.IADD R53, R19, 0x1, R69 ;  /* 0x0000000113357824 */ /* 0x000fe200078e0245 */
[----:B------:R-:W-:Y:S01]  /*0f00*/  ISETP.NE.U32.AND P0, PT, R0, 0x1, PT ;  /* 0x000000010000780c */ /* 0x000fe20003f05070 */
[----:B------:R-:W-:Y:S01]  /*0f10*/  IMAD.IADD R55, R69, 0x1, R17 ;  /* 0x0000000145377824 */ /* 0x000fe200078e0211 */
[----:B------:R-:W-:Y:S01]  /*0f20*/  IADD3 R111, R3, R111, RZ ;  /* 0x0000006f036f7210 */ /* 0x000fe20007ffe0ff */
[C---:B------:R-:W-:Y:S01]  /*0f30*/  IMAD.IADD R61, R69.reuse, 0x1, R13 ;  /* 0x00000001453d7824 */ /* 0x040fe200078e020d */
[----:B---3--:R-:W-:Y:S01]  /*0f40*/  ISETP.LE.AND P1, PT, R52, UR4, PT ;  /* 0x0000000434007c0c */ /* 0x008fe2000bf23270 */
[C---:B------:R-:W-:Y:S02]  /*0f50*/  IMAD.IADD R63, R69.reuse, 0x1, R11 ;  /* 0x00000001453f7824 */ /* 0x040fe400078e020b */
[----:B------:R-:W-:-:S02]  /*0f60*/  IMAD.IADD R65, R69, 0x1, R9 ;  /* 0x0000000145417824 */ /* 0x000fc400078e0209 */
[C---:B------:R-:W-:Y:S02]  /*0f70*/  IMAD.IADD R67, R69.reuse, 0x1, R7 ;  /* 0x0000000145437824 */ /* 0x040fe400078e0207 */
[----:B------:R-:W-:Y:S01]  /*0f80*/  IMAD.IADD R69, R69, 0x1, R5 ;  /* 0x0000000145457824 */ /* 0x000fe200078e0205 */
[----:B------:R-:W-:Y:S06]  /*0f90*/  @!P2 BRA `(.L_x_288) ;  /* 0x000000080054a947 */ /* 0x000fec0003800000 */
[C---:B------:R-:W-:Y:S01]  /*0fa0*/  LOP3.LUT R0, R51.reuse, 0x1, RZ, 0xc0, !PT ;  /* 0x0000000133007812 */ /* 0x040fe200078ec0ff */
[----:B------:R-:W-:Y:S01]  /*0fb0*/  UMOV UR5, URZ ;  /* 0x0000003f00057c82 */ /* 0x000fe20008000000 */
[----:B------:R-:W-:Y:S01]  /*0fc0*/  ULDC.64 UR10, c[0x0][0x238] ;  /* 0x00008e00000a7ab9 */ /* 0x000fe20000000a00 */
[----:B------:R-:W-:Y:S02]  /*0fd0*/  ULDC.64 UR14, c[0x0][0x290] ;  /* 0x0000a400000e7ab9 */ /* 0x000fe40000000a00 */
[----:B------:R-:W-:-:S07]  /*0fe0*/  IMAD.IADD R0, R51, 0x1, -R0 ;  /* 0x0000000133007824 */ /* 0x000fce00078e0a00 */
.L_x_289:
[----:B0-----:R-:W0:Y:S01]  /*0ff0*/  LDC.64 R50, c[0x0][0x270] ;  /* 0x00009c00ff327b82 */ /* 0x001e220000000a00 */
[----:B------:R-:W-:Y:S01]  /*1000*/  USHF.R.S32.HI UR7, URZ, 0x1f, UR5 ;  /* 0x0000001f3f077899 */ /* 0x000fe20008011405 */
[----:B------:R-:W-:Y:S01]  /*1010*/  IMAD.MOV.U32 R52, RZ, RZ, R18 ;  /* 0x000000ffff347224 */ /* 0x000fe200078e0012 */
[----:B------:R-:W-:Y:S01]  /*1020*/  MOV R68, R4 ;  /* 0x0000000400447202 */ /* 0x000fe20000000f00 */
[----:B------:R-:W-:Y:S02]  /*1030*/  IMAD.MOV.U32 R54, RZ, RZ, R16 ;  /* 0x000000ffff367224 */ /* 0x000fe400078e0010 */
[----:B------:R-:W-:Y:S02]  /*1040*/  IMAD.MOV.U32 R60, RZ, RZ, R12 ;  /* 0x000000ffff3c7224 */ /* 0x000fe400078e000c */
[----:B------:R-:W-:Y:S02]  /*1050*/  IMAD.MOV.U32 R56, RZ, RZ, R14 ;  /* 0x000000ffff387224 */ /* 0x000fe400078e000e */
[----:B------:R-:W-:-:S02]  /*1060*/  IMAD.MOV.U32 R62, RZ, RZ, R10 ;  /* 0x000000ffff3e7224 */ /* 0x000fc400078e000a */
[----:B------:R-:W-:Y:S02]  /*1070*/  IMAD.MOV.U32 R64, RZ, RZ, R8 ;  /* 0x000000ffff407224 */ /* 0x000fe400078e0008 */
[----:B------:R-:W-:Y:S02]  /*1080*/  IMAD.MOV.U32 R66, RZ, RZ, R6 ;  /* 0x000000ffff427224 */ /* 0x000fe400078e0006 */
[C---:B0-----:R-:W-:Y:S02]  /*1090*/  IMAD R58, R50.reuse, UR7, RZ ;  /* 0x00000007323a7c24 */ /* 0x041fe4000f8e02ff */
[----:B------:R-:W-:-:S04]  /*10a0*/  IMAD.WIDE.U32 R70, R50, UR5, R52 ;  /* 0x0000000532467c25 */ /* 0x000fc8000f8e0034 */
[----:B------:R-:W-:Y:S01]  /*10b0*/  IMAD.WIDE.U32 R72, R50, UR5, R54 ;  /* 0x0000000532487c25 */ /* 0x000fe2000f8e0036 */
[----:B------:R-:W-:-:S03]  /*10c0*/  LEA R74, P2, R70, UR10, 0x3 ;  /* 0x0000000a464a7c11 */ /* 0x000fc6000f8418ff */
[----:B------:R-:W-:Y:S01]  /*10d0*/  IMAD R81, R51, UR5, R58 ;  /* 0x0000000533517c24 */ /* 0x000fe2000f8e023a */
[----:B------:R-:W-:Y:S01]  /*10e0*/  LEA R82, P3, R72, UR10, 0x3 ;  /* 0x0000000a48527c11 */ /* 0x000fe2000f8618ff */
[----:B------:R-:W-:-:S04]  /*10f0*/  IMAD.WIDE.U32 R90, R50, UR5, R68 ;  /* 0x00000005325a7c25 */ /* 0x000fc8000f8e0044 */
[----:B------:R-:W-:Y:S01]  /*1100*/  IMAD.IADD R75, R71, 0x1, R81 ;  /* 0x00000001474b7824 */ /* 0x000fe200078e0251 */
[C---:B------:R-:W-:Y:S01]  /*1110*/  IADD3 R71, R81.reuse, R73, RZ ;  /* 0x0000004951477210 */ /* 0x040fe20007ffe0ff */
[----:B------:R-:W-:Y:S01]  /*1120*/  IMAD.WIDE.U32 R76, R50, UR5, R56 ;  /* 0x00000005324c7c25 */ /* 0x000fe2000f8e0038 */
[----:B------:R-:W-:Y:S02]  /*1130*/  LEA R80, P5, R90, UR10, 0x3 ;  /* 0x0000000a5a507c11 */ /* 0x000fe4000f8a18ff */
[----:B------:R-:W-:Y:S01]  /*1140*/  LEA.HI.X R75, R70, UR11, R75, 0x3, P2 ;  /* 0x0000000b464b7c11 */ /* 0x000fe200090f1c4b */
[----:B------:R-:W-:Y:S01]  /*1150*/  IMAD.WIDE.U32 R84, R50, UR5, R62 ;  /* 0x0000000532547c25 */ /* 0x000fe2000f8e003e */
[----:B------:R-:W-:Y:S02]  /*1160*/  LEA.HI.X R83, R72, UR11, R71, 0x3, P3 ;  /* 0x0000000b48537c11 */ /* 0x000fe400098f1c47 */
[----:B------:R-:W-:Y:S01]  /*1170*/  LEA R58, P4, R76, UR10, 0x3 ;  /* 0x0000000a4c3a7c11 */ /* 0x000fe2000f8818ff */
[----:B------:R-:W-:Y:S01]  /*1180*/  IMAD.WIDE.U32 R70, R50, UR5, R60 ;  /* 0x0000000532467c25 */ /* 0x000fe2000f8e003c */
[----:B------:R-:W2:Y:S03]  /*1190*/  LDG.E.64 R74, desc[UR12][R74.64] ;  /* 0x0000000c4a4a7981 */ /* 0x000ea6000c1e1b00 */
[----:B------:R-:W-:Y:S01]  /*11a0*/  IMAD.IADD R71, R81, 0x1, R71 ;  /* 0x0000000151477824 */ /* 0x000fe200078e0247 */
[----:B------:R-:W-:Y:S01]  /*11b0*/  LEA R78, P2, R70, UR10, 0x3 ;  /* 0x0000000a464e7c11 */ /* 0x000fe2000f8418ff */
[----:B------:R-:W-:Y:S01]  /*11c0*/  IMAD.WIDE.U32 R86, R50, UR5, R64 ;  /* 0x0000000532567c25 */ /* 0x000fe2000f8e0040 */
[----:B------:R-:W3:Y:S02]  /*11d0*/  LDG.E.64 R82, desc[UR12][R82.64] ;  /* 0x0000000c52527981 */ /* 0x000ee4000c1e1b00 */
[----:B------:R-:W-:Y:S01]  /*11e0*/  LEA.HI.X R79, R70, UR11, R71, 0x3, P2 ;  /* 0x0000000b464f7c11 */ /* 0x000fe200090f1c47 */
[----:B------:R-:W-:Y:S01]  /*11f0*/  IMAD.WIDE.U32 R88, R50, UR5, R66 ;  /* 0x0000000532587c25 */ /* 0x000fe2000f8e0042 */
[----:B------:R-:W-:-:S03]  /*1200*/  LEA R70, P2, R84, UR10, 0x3 ;  /* 0x0000000a54467c11 */ /* 0x000fc6000f8418ff */
[C---:B------:R-:W-:Y:S01]  /*1210*/  IMAD.IADD R73, R81.reuse, 0x1, R91 ;  /* 0x0000000151497824 */ /* 0x040fe200078e025b */
[----:B------:R-:W4:Y:S01]  /*1220*/  LDG.E.64 R78, desc[UR12][R78.64] ;  /* 0x0000000c4e4e7981 */ /* 0x000f22000c1e1b00 */
[C---:B------:R-:W-:Y:S02]  /*1230*/  IMAD.IADD R59, R81.reuse, 0x1, R77 ;  /* 0x00000001513b7824 */ /* 0x040fe400078e024d */
[C---:B------:R-:W-:Y:S02]  /*1240*/  IMAD.IADD R71, R81.reuse, 0x1, R85 ;  /* 0x0000000151477824 */ /* 0x040fe400078e0255 */
[C---:B------:R-:W-:Y:S01]  /*1250*/  IMAD.IADD R77, R81.reuse, 0x1, R87 ;  /* 0x00000001514d7824 */ /* 0x040fe200078e0257 */
[----:B------:R-:W-:Y:S01]  /*1260*/  LEA.HI.X R59, R76, UR11, R59, 0x3, P4 ;  /* 0x0000000b4c3b7c11 */ /* 0x000fe2000a0f1c3b */
[----:B------:R-:W-:Y:S01]  /*1270*/  IMAD.IADD R85, R81, 0x1, R89 ;  /* 0x0000000151557824 */ /* 0x000fe200078e0259 */
[----:B------:R-:W-:Y:S02]  /*1280*/  LEA.HI.X R81, R90, UR11, R73, 0x3, P5 ;  /* 0x0000000b5a517c11 */ /* 0x000fe4000a8f1c49 */
[----:B------:R-:W-:-:S02]  /*1290*/  LEA R76, P3, R86, UR10, 0x3 ;  /* 0x0000000a564c7c11 */ /* 0x000fc4000f8618ff */
[----:B------:R-:W-:Y:S01]  /*12a0*/  LEA R72, P4, R88, UR10, 0x3 ;  /* 0x0000000a58487c11 */ /* 0x000fe2000f8818ff */
[----:B------:R-:W5:Y:S01]  /*12b0*/  LDG.E.64 R58, desc[UR12][R58.64] ;  /* 0x0000000c3a3a7981 */ /* 0x000f62000c1e1b00 */
[----:B------:R-:W-:Y:S02]  /*12c0*/  LEA.HI.X R77, R86, UR11, R77, 0x3, P3 ;  /* 0x0000000b564d7c11 */ /* 0x000fe400098f1c4d */
[----:B------:R-:W-:Y:S01]  /*12d0*/  LEA.HI.X R73, R88, UR11, R85, 0x3, P4 ;  /* 0x0000000b58497c11 */ /* 0x000fe2000a0f1c55 */
[----:B------:R-:W2:Y:S01]  /*12e0*/  LDG.E.64 R80, desc[UR12][R80.64] ;  /* 0x0000000c50507981 */ /* 0x000ea2000c1e1b00 */
[----:B------:R-:W-:-:S03]  /*12f0*/  LEA.HI.X R71, R84, UR11, R71, 0x3, P2 ;  /* 0x0000000b54477c11 */ /* 0x000fc600090f1c47 */
[----:B------:R-:W5:Y:S04]  /*1300*/  LDG.E.64 R76, desc[UR12][R76.64] ;  /* 0x0000000c4c4c7981 */ /* 0x000f68000c1e1b00 */
[----:B------:R-:W5:Y:S04]  /*1310*/  LDG.E.64 R72, desc[UR12][R72.64] ;  /* 0x0000000c48487981 */ /* 0x000f68000c1e1b00 */
[----:B------:R-:W5:Y:S01]  /*1320*/  LDG.E.64 R70, desc[UR12][R70.64] ;  /* 0x0000000c46467981 */ /* 0x000f62000c1e1b00 */
[----:B------:R-:W-:-:S04]  /*1330*/  UIADD3 UR6, UR5, 0x1, URZ ;  /* 0x0000000105067890 */ /* 0x000fc8000fffe03f */
[----:B------:R-:W-:Y:S01]  /*1340*/  USHF.R.S32.HI UR8, URZ, 0x1f, UR6 ;  /* 0x0000001f3f087899 */ /* 0x000fe20008011406 */
[----:B------:R-:W-:Y:S02]  /*1350*/  IMAD.MOV.U32 R110, RZ, RZ, R2 ;  /* 0x000000ffff6e7224 */ /* 0x000fe400078e0002 */
[----:B------:R-:W-:-:S04]  /*1360*/  IMAD.WIDE.U32 R90, R50, UR6, R66 ;  /* 0x00000006325a7c25 */ /* 0x000fc8000f8e0042 */
[----:B------:R-:W-:Y:S01]  /*1370*/  IMAD.WIDE.U32 R112, R50, UR6, R68 ;  /* 0x0000000632707c25 */ /* 0x000fe2000f8e0044 */
[----:B---3--:R-:W-:-:S03]  /*1380*/  DMUL R84, R44, R82 ;  /* 0x000000522c547228 */ /* 0x008fc60000000000 */
[----:B------:R-:W-:Y:S01]  /*1390*/  IMAD R82, R50, UR8, RZ ;  /* 0x0000000832527c24 */ /* 0x000fe2000f8e02ff */
[C---:B--2---:R-:W-:Y:S02]  /*13a0*/  DMUL R86, R44.reuse, R80 ;  /* 0x000000502c567228 */ /* 0x044fe40000000000 */
[C---:B----4-:R-:W-:Y:S01]  /*13b0*/  DMUL R80, R44.reuse, R78 ;  /* 0x0000004e2c507228 */ /* 0x050fe20000000000 */
[----:B------:R-:W0:Y:S01]  /*13c0*/  LDC.64 R78, c[0x0][0x2c8] ;  /* 0x0000b200ff4e7b82 */ /* 0x000e220000000a00 */
[----:B-----5:R-:W-:-:S04]  /*13d0*/  DMUL R76, R44, R76 ;  /* 0x0000004c2c4c7228 */ /* 0x020fc80000000000 */
[C---:B------:R-:W-:Y:S02]  /*13e0*/  DFMA R72, R20.reuse, R72, R86 ;  /* 0x000000481448722b */ /* 0x040fe40000000056 */
[C---:B------:R-:W-:Y:S02]  /*13f0*/  DFMA R58, R20.reuse, R58, R80 ;  /* 0x0000003a143a722b */ /* 0x040fe40000000050 */
[----:B------:R-:W-:-:S04]  /*1400*/  DFMA R70, R20, R70, R76 ;  /* 0x000000461446722b */ /* 0x000fc8000000004c */
[----:B------:R-:W-:Y:S01]  /*1410*/  DMUL R72, R46, R72 ;  /* 0x000000482e487228 */ /* 0x000fe20000000000 */
[----:B------:R-:W-:Y:S01]  /*1420*/  IMAD R51, R51, UR6, R82 ;  /* 0x0000000633337c24 */ /* 0x000fe2000f8e0252 */
[----:B------:R-:W-:Y:S01]  /*1430*/  DFMA R74, R20, R74, R84 ;  /* 0x0000004a144a722b */ /* 0x000fe20000000054 */
[----:B------:R-:W-:Y:S01]  /*1440*/  IMAD.WIDE.U32 R76, R50, UR6, R52 ;  /* 0x00000006324c7c25 */ /* 0x000fe2000f8e0034 */
[----:B------:R-:W-:-:S03]  /*1450*/  DMUL R114, R46, R58 ;  /* 0x0000003a2e727228 */ /* 0x000fc60000000000 */
[----:B------:R-:W-:Y:S01]  /*1460*/  IMAD.WIDE.U32 R80, R50, UR6, R54 ;  /* 0x0000000632507c25 */ /* 0x000fe2000f8e0036 */
[----:B------:R-:W-:Y:S01]  /*1470*/  DFMA R72, R22, R70, R72 ;  /* 0x000000461648722b */ /* 0x000fe20000000048 */
[----:B------:R-:W-:Y:S02]  /*1480*/  LEA R88, P2, R76, UR10, 0x3 ;  /* 0x0000000a4c587c11 */ /* 0x000fe4000f8418ff */
[----:B------:R-:W-:Y:S01]  /*1490*/  IMAD.WIDE.U32 R82, R50, UR6, R56 ;  /* 0x0000000632527c25 */ /* 0x000fe2000f8e0038 */
[----:B------:R-:W-:-:S03]  /*14a0*/  IADD3 R77, R77, R51, RZ ;  /* 0x000000334d4d7210 */ /* 0x000fc60007ffe0ff */
[----:B------:R-:W-:-:S04]  /*14b0*/  IMAD.WIDE.U32 R84, R50, UR6, R60 ;  /* 0x0000000632547c25 */ /* 0x000fc8000f8e003c */
[----:B------:R-:W-:-:S04]  /*14c0*/  IMAD.WIDE.U32 R86, R50, UR6, R62 ;  /* 0x0000000632567c25 */ /* 0x000fc8000f8e003e */
[----:B------:R-:W-:Y:S01]  /*14d0*/  IMAD.WIDE.U32 R58, R50, UR6, R64 ;  /* 0x00000006323a7c25 */ /* 0x000fe2000f8e0040 */
[----:B------:R-:W-:-:S03]  /*14e0*/  LEA.HI.X R89, R76, UR11, R77, 0x3, P2 ;  /* 0x0000000b4c597c11 */ /* 0x000fc600090f1c4d */
[C---:B0-----:R-:W-:Y:S01]  /*14f0*/  IMAD R50, R78.reuse, UR7, RZ ;  /* 0x000000074e327c24 */ /* 0x041fe2000f8e02ff */
[----:B------:R-:W-:Y:S01]  /*1500*/  DFMA R114, R22, R74, R114 ;  /* 0x0000004a1672722b */ /* 0x000fe20000000072 */
[----:B------:R-:W-:Y:S01]  /*1510*/  IMAD.WIDE.U32 R76, R78, UR5, R110 ;  /* 0x000000054e4c7c25 */ /* 0x000fe2000f8e006e */
[----:B------:R-:W-:-:S03]  /*1520*/  DMUL R116, R48, R72 ;  /* 0x0000004830747228 */ /* 0x000fc60000000000 */
[----:B------:R-:W-:Y:S01]  /*1530*/  IMAD R75, R79, UR5, R50 ;  /* 0x000000054f4b7c24 */ /* 0x000fe2000f8e0232 */
[----:B------:R-:W-:Y:S01]  /*1540*/  LEA R72, P4, R82, UR10, 0x3 ;  /* 0x0000000a52487c11 */ /* 0x000fe2000f8818ff */
[----:B------:R-:W-:Y:S01]  /*1550*/  IMAD.IADD R73, R51, 0x1, R83 ;  /* 0x0000000133497824 */ /* 0x000fe200078e0253 */
[----:B------:R-:W-:Y:S01]  /*1560*/  LEA R74, P2, R76, UR14, 0x3 ;  /* 0x0000000e4c4a7c11 */ /* 0x000fe2000f8418ff */
[----:B------:R-:W-:Y:S01]  /*1570*/  IMAD.IADD R75, R77, 0x1, R75 ;  /* 0x000000014d4b7824 */ /* 0x000fe200078e024b */
[----:B------:R-:W-:Y:S01]  /*1580*/  DFMA R114, R40, R114, R116 ;  /* 0x000000722872722b */ /* 0x000fe20000000074 */
[----:B------:R-:W-:Y:S01]  /*1590*/  IMAD.IADD R83, R51, 0x1, R85 ;  /* 0x0000000133537824 */ /* 0x000fe200078e0255 */
[----:B------:R-:W-:Y:S02]  /*15a0*/  LEA.HI.X R73, R82, UR11, R73, 0x3, P4 ;  /* 0x0000000b52497c11 */ /* 0x000fe4000a0f1c49 */
[----:B------:R-:W-:Y:S02]  /*15b0*/  LEA.HI.X R75, R76, UR15, R75, 0x3, P2 ;  /* 0x0000000f4c4b7c11 */ /* 0x000fe400090f1c4b */
[----:B------:R-:W-:-:S02]  /*15c0*/  LEA R82, P2, R84, UR10, 0x3 ;  /* 0x0000000a54527c11 */ /* 0x000fc4000f8418ff */
[----:B------:R-:W-:Y:S02]  /*15d0*/  LEA R116, P5, R112, UR10, 0x3 ;  /* 0x0000000a70747c11 */ /* 0x000fe4000f8a18ff */
[C---:B------:R-:W-:Y:S01]  /*15e0*/  IADD3 R77, R51.reuse, R113, RZ ;  /* 0x00000071334d7210 */ /* 0x040fe20007ffe0ff */
[C---:B------:R-:W-:Y:S01]  /*15f0*/  IMAD.IADD R71, R51.reuse, 0x1, R81 ;  /* 0x0000000133477824 */ /* 0x040fe200078e0251 */
[----:B------:R-:W-:Y:S02]  /*1600*/  LEA R70, P3, R80, UR10, 0x3 ;  /* 0x0000000a50467c11 */ /* 0x000fe4000f8618ff */
[----:B------:R-:W-:Y:S02]  /*1610*/  LEA.HI.X R83, R84, UR11, R83, 0x3, P2 ;  /* 0x0000000b54537c11 */ /* 0x000fe400090f1c53 */
[----:B------:R-:W-:Y:S01]  /*1620*/  LEA.HI.X R117, R112, UR11, R77, 0x3, P5 ;  /* 0x0000000b70757c11 */ /* 0x000fe2000a8f1c4d */
[C---:B------:R-:W-:Y:S01]  /*1630*/  IMAD.IADD R81, R51.reuse, 0x1, R59 ;  /* 0x0000000133517824 */ /* 0x040fe200078e023b */
[----:B------:R-:W-:Y:S01]  /*1640*/  LEA.HI.X R71, R80, UR11, R71, 0x3, P3 ;  /* 0x0000000b50477c11 */ /* 0x000fe200098f1c47 */
[----:B------:R-:W-:Y:S01]  /*1650*/  IMAD.IADD R59, R51, 0x1, R91 ;  /* 0x00000001333b7824 */ /* 0x000fe200078e025b */
[----:B------:R-:W-:Y:S01]  /*1660*/  LEA R80, P3, R58, UR10, 0x3 ;  /* 0x0000000a3a507c11 */ /* 0x000fe2000f8618ff */
[----:B------:R0:W-:Y:S01]  /*1670*/  STG.E.64 desc[UR12][R74.64], R114 ;  /* 0x000000724a007986 */ /* 0x0001e2000c101b0c */
[----:B------:R-:W-:-:S03]  /*1680*/  LEA R76, P4, R90, UR10, 0x3 ;  /* 0x0000000a5a4c7c11 */ /* 0x000fc6000f8818ff */
[----:B------:R-:W2:Y:S01]  /*1690*/  LDG.E.64 R82, desc[UR12][R82.64] ;  /* 0x0000000c52527981 */ /* 0x000ea2000c1e1b00 */
[----:B------:R-:W-:-:S03]  /*16a0*/  LEA.HI.X R81, R58, UR11, R81, 0x3, P3 ;  /* 0x0000000b3a517c11 */ /* 0x000fc600098f1c51 */
[----:B------:R-:W3:Y:S01]  /*16b0*/  LDG.E.64 R116, desc[UR12][R116.64] ;  /* 0x0000000c74747981 */ /* 0x000ee2000c1e1b00 */
[----:B------:R-:W-:Y:S01]  /*16c0*/  LEA.HI.X R77, R90, UR11, R59, 0x3, P4 ;  /* 0x0000000b5a4d7c11 */ /* 0x000fe2000a0f1c3b */
[----:B------:R-:W-:Y:S01]  /*16d0*/  IMAD.IADD R51, R51, 0x1, R87 ;  /* 0x0000000133337824 */ /* 0x000fe200078e0257 */
[C---:B------:R-:W-:Y:S01]  /*16e0*/  LEA R84, P2, R86.reuse, UR10, 0x3 ;  /* 0x0000000a56547c11 */ /* 0x040fe2000f8418ff */
[----:B------:R-:W4:Y:S04]  /*16f0*/  LDG.E.64 R72, desc[UR12][R72.64] ;  /* 0x0000000c48487981 */ /* 0x000f28000c1e1b00 */
[----:B------:R-:W0:Y:S01]  /*1700*/  LDG.E.64 R80, desc[UR12][R80.64] ;  /* 0x0000000c50507981 */ /* 0x000e22000c1e1b00 */
[----:B------:R-:W-:-:S03]  /*1710*/  LEA.HI.X R85, R86, UR11, R51, 0x3, P2 ;  /* 0x0000000b56557c11 */ /* 0x000fc600090f1c33 */
[----:B------:R-:W5:Y:S04]  /*1720*/  LDG.E.64 R76, desc[UR12][R76.64] ;  /* 0x0000000c4c4c7981 */ /* 0x000f68000c1e1b00 */
[----:B------:R-:W5:Y:S04]  /*1730*/  LDG.E.64 R70, desc[UR12][R70.64] ;  /* 0x0000000c46467981 */ /* 0x000f68000c1e1b00 */
[----:B------:R-:W5:Y:S04]  /*1740*/  LDG.E.64 R84, desc[UR12][R84.64] ;  /* 0x0000000c54547981 */ /* 0x000f68000c1e1b00 */
[----:B------:R-:W5:Y:S01]  /*1750*/  LDG.E.64 R88, desc[UR12][R88.64] ;  /* 0x0000000c58587981 */ /* 0x000f62000c1e1b00 */
[----:B------:R-:W-:-:S02]  /*1760*/  IMAD R52, R78, UR8, RZ ;  /* 0x000000084e347c24 */ /* 0x000fc4000f8e02ff */
[----:B------:R-:W-:Y:S01]  /*1770*/  VIADD R0, R0, 0xfffffffe ;  /* 0xfffffffe00007836 */ /* 0x000fe20000000000 */
[----:B------:R-:W-:Y:S01]  /*1780*/  UIADD3 UR5, UR5, 0x2, URZ ;  /* 0x0000000205057890 */ /* 0x000fe2000fffe03f */
[C---:B--2---:R-:W-:Y:S02]  /*1790*/  DMUL R50, R44.reuse, R82 ;  /* 0x000000522c327228 */ /* 0x044fe40000000000 */
[----:B---3--:R-:W-:-:S06]  /*17a0*/  DMUL R116, R44, R116 ;  /* 0x000000742c747228 */ /* 0x008fcc0000000000 */
[----:B----4-:R-:W-:Y:S02]  /*17b0*/  DFMA R58, R20, R72, R50 ;  /* 0x00000048143a722b */ /* 0x010fe40000000032 */
[----:B0-----:R-:W-:Y:S02]  /*17c0*/  DMUL R74, R44, R80 ;  /* 0x000000502c4a7228 */ /* 0x001fe40000000000 */
[----:B-----5:R-:W-:Y:S02]  /*17d0*/  DFMA R116, R20, R76, R116 ;  /* 0x0000004c1474722b */ /* 0x020fe40000000074 */
[----:B------:R-:W-:Y:S02]  /*17e0*/  DMUL R50, R44, R70 ;  /* 0x000000462c327228 */ /* 0x000fe40000000000 */
[----:B------:R-:W-:Y:S02]  /*17f0*/  DMUL R58, R46, R58 ;  /* 0x0000003a2e3a7228 */ /* 0x000fe40000000000 */
[----:B------:R-:W-:-:S02]  /*1800*/  DFMA R74, R20, R84, R74 ;  /* 0x00000054144a722b */ /* 0x000fc4000000004a */
[----:B------:R-:W-:Y:S02]  /*1810*/  DMUL R116, R46, R116 ;  /* 0x000000742e747228 */ /* 0x000fe40000000000 */
[----:B------:R-:W-:Y:S01]  /*1820*/  DFMA R50, R20, R88, R50 ;  /* 0x000000581432722b */ /* 0x000fe20000000032 */
[----:B------:R-:W-:-:S05]  /*1830*/  IMAD.WIDE.U32 R70, R78, UR6, R110 ;  /* 0x000000064e467c25 */ /* 0x000fca000f8e006e */
[C---:B------:R-:W-:Y:S02]  /*1840*/  DFMA R74, R22.reuse, R74, R116 ;  /* 0x0000004a164a722b */ /* 0x040fe40000000074 */
[----:B------:R-:W-:Y:S01]  /*1850*/  DFMA R50, R22, R50, R58 ;  /* 0x000000321632722b */ /* 0x000fe2000000003a */
[----:B------:R-:W-:Y:S01]  /*1860*/  IMAD R59, R79, UR6, R52 ;  /* 0x000000064f3b7c24 */ /* 0x000fe2000f8e0234 */
[----:B------:R-:W-:-:S03]  /*1870*/  LEA R58, P2, R70, UR14, 0x3 ;  /* 0x0000000e463a7c11 */ /* 0x000fc6000f8418ff */
[----:B------:R-:W-:Y:S01]  /*1880*/  IMAD.IADD R59, R71, 0x1, R59 ;  /* 0x00000001473b7824 */ /* 0x000fe200078e023b */
[----:B------:R-:W-:-:S04]  /*1890*/  DMUL R74, R48, R74 ;  /* 0x0000004a304a7228 */ /* 0x000fc80000000000 */
[----:B------:R-:W-:Y:S02]  /*18a0*/  LEA.HI.X R59, R70, UR15, R59, 0x3, P2 ;  /* 0x0000000f463b7c11 */ /* 0x000fe400090f1c3b */
[----:B------:R-:W-:Y:S02]  /*18b0*/  ISETP.NE.AND P2, PT, R0, RZ, PT ;  /* 0x000000ff0000720c */ /* 0x000fe40003f45270 */
[----:B------:R-:W-:-:S07]  /*18c0*/  DFMA R50, R40, R50, R74 ;  /* 0x000000322832722b */ /* 0x000fce000000004a */
[----:B------:R0:W-:Y:S04]  /*18d0*/  STG.E.64 desc[UR12][R58.64], R50 ;  /* 0x000000323a007986 */ /* 0x0001e8000c101b0c */
[----:B------:R-:W-:Y:S05]  /*18e0*/  @P2 BRA `(.L_x_289) ;  /* 0xfffffff400c02947 */ /* 0x000fea000383ffff */
.L_x_288:
[----:B------:R-:W-:Y:S05]  /*18f0*/  @P0 BRA `(.L_x_290) ;  /* 0x0000000400340947 */ /* 0x000fea0003800000 */
[----:B0-----:R-:W0:Y:S01]  /*1900*/  LDC.64 R50, c[0x0][0x270] ;  /* 0x00009c00ff327b82 */ /* 0x001e220000000a00 */
[----:B------:R-:W-:Y:S01]  /*1910*/  USHF.R.S32.HI UR6, URZ, 0x1f, UR5 ;  /* 0x0000001f3f067899 */ /* 0x000fe20008011405 */
[----:B------:R-:W-:Y:S01]  /*1920*/  MOV R52, R18 ;  /* 0x0000001200347202 */ /* 0x000fe20000000f00 */
[----:B------:R-:W-:Y:S01]  /*1930*/  IMAD.MOV.U32 R68, RZ, RZ, R4 ;  /* 0x000000ffff447224 */ /* 0x000fe200078e0004 */
[----:B------:R-:W-:Y:S01]  /*1940*/  MOV R66, R6 ;  /* 0x0000000600427202 */ /* 0x000fe20000000f00 */
[----:B------:R-:W-:Y:S01]  /*1950*/  IMAD.MOV.U32 R54, RZ, RZ, R16 ;  /* 0x000000ffff367224 */ /* 0x000fe200078e0010 */
[----:B------:R-:W-:Y:S01]  /*1960*/  ULDC.64 UR8, c[0x0][0x238] ;  /* 0x00008e0000087ab9 */ /* 0x000fe20000000a00 */
[----:B------:R-:W-:Y:S02]  /*1970*/  IMAD.MOV.U32 R64, RZ, RZ, R8 ;  /* 0x000000ffff407224 */ /* 0x000fe400078e0008 */
[----:B------:R-:W-:Y:S02]  /*1980*/  IMAD.MOV.U32 R56, RZ, RZ, R14 ;  /* 0x000000ffff387224 */ /* 0x000fe400078e000e */
[----:B------:R-:W-:-:S02]  /*1990*/  IMAD.MOV.U32 R60, RZ, RZ, R12 ;  /* 0x000000ffff3c7224 */ /* 0x000fc400078e000c */
[----:B------:R-:W-:Y:S02]  /*19a0*/  IMAD.MOV.U32 R62, RZ, RZ, R10 ;  /* 0x000000ffff3e7224 */ /* 0x000fe400078e000a */
[C---:B0-----:R-:W-:Y:S02]  /*19b0*/  IMAD R0, R50.reuse, UR6, RZ ;  /* 0x0000000632007c24 */ /* 0x041fe4000f8e02ff */
[----:B------:R-:W-:-:S04]  /*19c0*/  IMAD.WIDE.U32 R18, R50, UR5, R68 ;  /* 0x0000000532127c25 */ /* 0x000fc8000f8e0044 */
[----:B------:R-:W-:Y:S02]  /*19d0*/  IMAD R59, R51, UR5, R0 ;  /* 0x00000005333b7c24 */ /* 0x000fe4000f8e0200 */
[----:B------:R-:W-:-:S04]  /*19e0*/  IMAD.WIDE.U32 R4, R50, UR5, R52 ;  /* 0x0000000532047c25 */ /* 0x000fc8000f8e0034 */
[----:B------:R-:W-:Y:S01]  /*19f0*/  IMAD.WIDE.U32 R6, R50, UR5, R54 ;  /* 0x0000000532067c25 */ /* 0x000fe2000f8e0036 */
[----:B------:R-:W-:-:S03]  /*1a00*/  LEA R52, P0, R4, UR8, 0x3 ;  /* 0x0000000804347c11 */ /* 0x000fc6000f8018ff */
[----:B------:R-:W-:Y:S01]  /*1a10*/  IMAD.WIDE.U32 R14, R50, UR5, R64 ;  /* 0x00000005320e7c25 */ /* 0x000fe2000f8e0040 */
[----:B------:R-:W-:Y:S02]  /*1a20*/  LEA R64, P3, R18, UR8, 0x3 ;  /* 0x0000000812407c11 */ /* 0x000fe4000f8618ff */
[----:B------:R-:W-:Y:S01]  /*1a30*/  LEA R54, P2, R6, UR8, 0x3 ;  /* 0x0000000806367c11 */ /* 0x000fe2000f8418ff */
[----:B------:R-:W-:Y:S02]  /*1a40*/  IMAD.IADD R3, R59, 0x1, R19 ;  /* 0x000000013b037824 */ /* 0x000fe400078e0213 */
[----:B------:R-:W-:Y:S02]  /*1a50*/  IMAD.IADD R51, R5, 0x1, R59 ;  /* 0x0000000105337824 */ /* 0x000fe400078e023b */
[----:B------:R-:W-:Y:S01]  /*1a60*/  IMAD.IADD R5, R59, 0x1, R7 ;  /* 0x000000013b057824 */ /* 0x000fe200078e0207 */
[----:B------:R-:W-:Y:S01]  /*1a70*/  LEA.HI.X R65, R18, UR9, R3, 0x3, P3 ;  /* 0x0000000912417c11 */ /* 0x000fe200098f1c03 */
[----:B------:R-:W-:Y:S01]  /*1a80*/  IMAD.WIDE.U32 R10, R50, UR5, R60 ;  /* 0x00000005320a7c25 */ /* 0x000fe2000f8e003c */
[----:B------:R-:W-:-:S02]  /*1a90*/  LEA R60, P3, R14, UR8, 0x3 ;  /* 0x000000080e3c7c11 */ /* 0x000fc4000f8618ff */
[----:B------:R-:W-:Y:S01]  /*1aa0*/  LEA.HI.X R55, R6, UR9, R5, 0x3, P2 ;  /* 0x0000000906377c11 */ /* 0x000fe200090f1c05 */
[----:B------:R-:W-:Y:S01]  /*1ab0*/  IMAD.WIDE.U32 R16, R50, UR5, R66 ;  /* 0x0000000532107c25 */ /* 0x000fe2000f8e0042 */
[----:B------:R-:W-:Y:S01]  /*1ac0*/  IADD3 R7, R59, R11, RZ ;  /* 0x0000000b3b077210 */ /* 0x000fe20007ffe0ff */
[----:B------:R0:W2:Y:S01]  /*1ad0*/  LDG.E.64 R18, desc[UR12][R64.64] ;  /* 0x0000000c40127981 */ /* 0x0000a2000c1e1b00 */
[----:B------:R-:W-:Y:S01]  /*1ae0*/  LEA.HI.X R53, R4, UR9, R51, 0x3, P0 ;  /* 0x0000000904357c11 */ /* 0x000fe200080f1c33 */
[----:B------:R-:W-:Y:S01]  /*1af0*/  IMAD.WIDE.U32 R8, R50, UR5, R56 ;  /* 0x0000000532087c25 */ /* 0x000fe2000f8e0038 */
[----:B------:R-:W-:-:S03]  /*1b00*/  LEA R56, P2, R10, UR8, 0x3 ;  /* 0x000000080a387c11 */ /* 0x000fc6000f8418ff */
[----:B------:R-:W-:Y:S01]  /*1b10*/  IMAD.WIDE.U32 R12, R50, UR5, R62 ;  /* 0x00000005320c7c25 */ /* 0x000fe2000f8e003e */
[----:B------:R-:W-:Y:S02]  /*1b20*/  LEA R62, P4, R16, UR8, 0x3 ;  /* 0x00000008103e7c11 */ /* 0x000fe4000f8818ff */
[----:B------:R-:W-:Y:S01]  /*1b30*/  LEA R50, P0, R8, UR8, 0x3 ;  /* 0x0000000808327c11 */ /* 0x000fe2000f8018ff */
[C---:B------:R-:W-:Y:S01]  /*1b40*/  IMAD.IADD R5, R59.reuse, 0x1, R15 ;  /* 0x000000013b057824 */ /* 0x040fe200078e020f */
[----:B------:R-:W-:Y:S01]  /*1b50*/  LEA.HI.X R57, R10, UR9, R7, 0x3, P2 ;  /* 0x000000090a397c11 */ /* 0x000fe200090f1c07 */
[C---:B------:R-:W-:Y:S01]  /*1b60*/  IMAD.IADD R3, R59.reuse, 0x1, R17 ;  /* 0x000000013b037824 */ /* 0x040fe200078e0211 */
[----:B------:R-:W3:Y:S01]  /*1b70*/  LDG.E.64 R6, desc[UR12][R54.64] ;  /* 0x0000000c36067981 */ /* 0x000ee2000c1e1b00 */
[C---:B------:R-:W-:Y:S01]  /*1b80*/  IMAD.IADD R9, R59.reuse, 0x1, R9 ;  /* 0x000000013b097824 */ /* 0x040fe200078e0209 */
[----:B------:R-:W-:Y:S01]  /*1b90*/  LEA.HI.X R61, R14, UR9, R5, 0x3, P3 ;  /* 0x000000090e3d7c11 */ /* 0x000fe200098f1c05 */
[----:B0-----:R-:W0:Y:S01]  /*1ba0*/  LDC.64 R64, c[0x0][0x2c8] ;  /* 0x0000b200ff407b82 */ /* 0x001e220000000a00 */
[----:B------:R-:W-:Y:S01]  /*1bb0*/  LEA.HI.X R63, R16, UR9, R3, 0x3, P4 ;  /* 0x00000009103f7c11 */ /* 0x000fe2000a0f1c03 */
[----:B------:R-:W-:Y:S01]  /*1bc0*/  IMAD.IADD R3, R59, 0x1, R13 ;  /* 0x000000013b037824 */ /* 0x000fe200078e020d */
[----:B------:R-:W-:Y:S01]  /*1bd0*/  LEA.HI.X R51, R8, UR9, R9, 0x3, P0 ;  /* 0x0000000908337c11 */ /* 0x000fe200080f1c09 */
[----:B------:R-:W4:Y:S01]  /*1be0*/  LDG.E.64 R10, desc[UR12][R56.64] ;  /* 0x0000000c380a7981 */ /* 0x000f22000c1e1b00 */
[----:B------:R-:W-:-:S03]  /*1bf0*/  LEA R58, P0, R12, UR8, 0x3 ;  /* 0x000000080c3a7c11 */ /* 0x000fc6000f8018ff */
[----:B------:R-:W5:Y:S01]  /*1c00*/  LDG.E.64 R14, desc[UR12][R60.64] ;  /* 0x0000000c3c0e7981 */ /* 0x000f62000c1e1b00 */
[----:B------:R-:W-:-:S03]  /*1c10*/  LEA.HI.X R59, R12, UR9, R3, 0x3, P0 ;  /* 0x000000090c3b7c11 */ /* 0x000fc600080f1c03 */
[----:B------:R-:W3:Y:S04]  /*1c20*/  LDG.E.64 R16, desc[UR12][R62.64] ;  /* 0x0000000c3e107981 */ /* 0x000ee8000c1e1b00 */
[----:B------:R-:W3:Y:S04]  /*1c30*/  LDG.E.64 R8, desc[UR12][R50.64] ;  /* 0x0000000c32087981 */ /* 0x000ee8000c1e1b00 */
[----:B------:R-:W3:Y:S04]  /*1c40*/  LDG.E.64 R12, desc[UR12][R58.64] ;  /* 0x0000000c3a0c7981 */ /* 0x000ee8000c1e1b00 */
[----:B------:R-:W3:Y:S01]  /*1c50*/  LDG.E.64 R4, desc[UR12][R52.64] ;  /* 0x0000000c34047981 */ /* 0x000ee2000c1e1b00 */
[----:B0-----:R-:W-:Y:S01]  /*1c60*/  IMAD R0, R64, UR6, RZ ;  /* 0x0000000640007c24 */ /* 0x001fe2000f8e02ff */
[----:B------:R-:W-:Y:S01]  /*1c70*/  ULDC.64 UR6, c[0x0][0x290] ;  /* 0x0000a40000067ab9 */ /* 0x000fe20000000a00 */
[----:B------:R-:W-:-:S04]  /*1c80*/  IMAD.MOV.U32 R110, RZ, RZ, R2 ;  /* 0x000000ffff6e7224 */ /* 0x000fc800078e0002 */
[----:B------:R-:W-:Y:S01]  /*1c90*/  IMAD.WIDE.U32 R2, R64, UR5, R110 ;  /* 0x0000000540027c25 */ /* 0x000fe2000f8e006e */
[C---:B--2---:R-:W-:Y:S02]  /*1ca0*/  DMUL R18, R44.reuse, R18 ;  /* 0x000000122c127228 */ /* 0x044fe40000000000 */
[C---:B----4-:R-:W-:Y:S02]  /*1cb0*/  DMUL R10, R44.reuse, R10 ;  /* 0x0000000a2c0a7228 */ /* 0x050fe40000000000 */
[----:B-----5:R-:W-:-:S04]  /*1cc0*/  DMUL R14, R44, R14 ;  /* 0x0000000e2c0e7228 */ /* 0x020fc80000000000 */
[----:B---3--:R-:W-:Y:S02]  /*1cd0*/  DFMA R16, R20, R16, R18 ;  /* 0x000000101410722b */ /* 0x008fe40000000012 */
[----:B------:R-:W-:Y:S02]  /*1ce0*/  DMUL R6, R44, R6 ;  /* 0x000000062c067228 */ /* 0x000fe40000000000 */
[C---:B------:R-:W-:Y:S02]  /*1cf0*/  DFMA R8, R20.reuse, R8, R10 ;  /* 0x000000081408722b */ /* 0x040fe4000000000a */
[----:B------:R-:W-:Y:S02]  /*1d00*/  DFMA R12, R20, R12, R14 ;  /* 0x0000000c140c722b */ /* 0x000fe4000000000e */
[----:B------:R-:W-:Y:S02]  /*1d10*/  DMUL R16, R46, R16 ;  /* 0x000000102e107228 */ /* 0x000fe40000000000 */
[----:B------:R-:W-:-:S02]  /*1d20*/  DFMA R4, R20, R4, R6 ;  /* 0x000000041404722b */ /* 0x000fc40000000006 */
[----:B------:R-:W-:-:S04]  /*1d30*/  DMUL R8, R46, R8 ;  /* 0x000000082e087228 */ /* 0x000fc80000000000 */
[----:B------:R-:W-:Y:S01]  /*1d40*/  DFMA R12, R22, R12, R16 ;  /* 0x0000000c160c722b */ /* 0x000fe20000000010 */
[----:B------:R-:W-:-:S03]  /*1d50*/  IMAD R7, R65, UR5, R0 ;  /* 0x0000000541077c24 */ /* 0x000fc6000f8e0200 */
[----:B------:R-:W-:-:S04]  /*1d60*/  DFMA R4, R22, R4, R8 ;  /* 0x000000041604722b */ /* 0x000fc80000000008 */
[----:B------:R-:W-:Y:S01]  /*1d70*/  DMUL R12, R48, R12 ;  /* 0x0000000c300c7228 */ /* 0x000fe20000000000 */
[----:B------:R-:W-:Y:S01]  /*1d80*/  IMAD.IADD R3, R3, 0x1, R7 ;  /* 0x0000000103037824 */ /* 0x000fe200078e0207 */
[----:B------:R-:W-:-:S04]  /*1d90*/  LEA R6, P0, R2, UR6, 0x3 ;  /* 0x0000000602067c11 */ /* 0x000fc8000f8018ff */
[----:B------:R-:W-:Y:S02]  /*1da0*/  LEA.HI.X R7, R2, UR7, R3, 0x3, P0 ;  /* 0x0000000702077c11 */ /* 0x000fe400080f1c03 */
[----:B------:R-:W-:-:S07]  /*1db0*/  DFMA R4, R40, R4, R12 ;  /* 0x000000042804722b */ /* 0x000fce000000000c */
[----:B------:R1:W-:Y:S04]  /*1dc0*/  STG.E.64 desc[UR12][R6.64], R4 ;  /* 0x0000000406007986 */ /* 0x0003e8000c101b0c */
.L_x_290:
[----:B------:R-:W-:Y:S05]  /*1dd0*/  @!P1 BRA `(.L_x_291) ;  /* 0xffffffec00c49947 */ /* 0x000fea000383ffff */
[----:B------:R-:W-:Y:S05]  /*1de0*/  EXIT ;  /* 0x000000000000794d */ /* 0x000fea0003800000 */
.L_x_284:
        /* <DEDUP_REMOVED lines=14> */
[----:B------:R-:W-:Y:S01]  /*1ed0*/  USHF.L.U64.HI UR11, UR10, 0x3, UR11 ;  /* 0x000000030a0b7899 */ /* 0x000fe2000801020b */
[----:B------:R-:W-:Y:S01]  /*1ee0*/  IMAD R0, R0, UR6, RZ ;  /* 0x0000000600007c24 */ /* 0x000fe2000f8e02ff */
[----:B------:R-:W-:Y:S01]  /*1ef0*/  USHF.L.U64.HI UR9, UR8, 0x3, UR9 ;  /* 0x0000000308097899 */ /* 0x000fe20008010209 */
[C---:B------:R-:W-:Y:S01]  /*1f00*/  IMAD R9, R12.reuse, UR5, R3 ;  /* 0x000000050c097c24 */ /* 0x040fe2000f8e0203 */
[----:B------:R-:W-:Y:S01]  /*1f10*/  ULDC.64 UR4, c[0x0][0x2d8] ;  /* 0x0000b60000047ab9 */ /* 0x000fe20000000a00 */
[C---:B------:R-:W-:Y:S01]  /*1f20*/  IMAD R5, R12.reuse, UR7, R0 ;  /* 0x000000070c057c24 */ /* 0x040fe2000f8e0200 */
[----:B------:R-:W-:Y:S01]  /*1f30*/  USHF.L.U32 UR10, UR10, 0x3, URZ ;  /* 0x000000030a0a7899 */ /* 0x000fe2000800063f */
[----:B------:R-:W-:Y:S01]  /*1f40*/  IMAD.WIDE.U32 R2, R12, UR6, RZ ;  /* 0x000000060c027c25 */ /* 0x000fe2000f8e00ff */
[----:B------:R-:W-:Y:S01]  /*1f50*/  ULDC.64 UR6, c[0x0][0x280] ;  /* 0x0000a00000067ab9 */ /* 0x000fe20000000a00 */
[----:B------:R-:W-:Y:S01]  /*1f60*/  IADD3 R7, R7, R9, RZ ;  /* 0x0000000907077210 */ /* 0x000fe20007ffe0ff */
[----:B------:R-:W-:Y:S01]  /*1f70*/  USHF.L.U32 UR8, UR8, 0x3, URZ ;  /* 0x0000000308087899 */ /* 0x000fe2000800063f */
[----:B------:R-:W-:-:S02]  /*1f80*/  IMAD R10, R8, UR4, RZ ;  /* 0x00000004080a7c24 */ /* 0x000fc4000f8e02ff */
[----:B------:R-:W-:Y:S02]  /*1f90*/  IMAD R0, R8, UR6, RZ ;  /* 0x0000000608007c24 */ /* 0x000fe4000f8e02ff */
[----:B------:R-:W-:Y:S02]  /*1fa0*/  IMAD.IADD R3, R3, 0x1, R5 ;  /* 0x0000000103037824 */ /* 0x000fe400078e0205 */
[C---:B------:R-:W-:Y:S02]  /*1fb0*/  IMAD R9, R15.reuse, UR5, R10 ;  /* 0x000000050f097c24 */ /* 0x040fe4000f8e020a */
[----:B------:R-:W-:Y:S01]  /*1fc0*/  IMAD.WIDE.U32 R6, R15, UR4, R6 ;  /* 0x000000040f067c25 */ /* 0x000fe2000f8e0006 */
[----:B------:R-:W-:-:S03]  /*1fd0*/  ULDC.64 UR4, c[0x0][0x2d0] ;  /* 0x0000b40000047ab9 */ /* 0x000fc60000000a00 */
[C---:B------:R-:W-:Y:S01]  /*1fe0*/  IMAD R5, R15.reuse, UR7, R0 ;  /* 0x000000070f057c24 */ /* 0x040fe2000f8e0200 */
[----:B------:R-:W-:Y:S01]  /*1ff0*/  SHF.R.S32.HI R0, RZ, 0x1f, R4 ;  /* 0x0000001fff007819 */ /* 0x000fe20000011404 */
[----:B------:R-:W-:Y:S01]  /*2000*/  IMAD.WIDE.U32 R2, R15, UR6, R2 ;  /* 0x000000060f027c25 */ /* 0x000fe2000f8e0002 */
[----:B------:R-:W-:-:S03]  /*2010*/  ULDC.64 UR6, c[0x0][0x278] ;  /* 0x00009e0000067ab9 */ /* 0x000fc60000000a00 */
[----:B------:R-:W-:Y:S02]  /*2020*/  IMAD.IADD R9, R7, 0x1, R9 ;  /* 0x0000000107097824 */ /* 0x000fe400078e0209 */
[----:B------:R-:W-:Y:S02]  /*2030*/  IMAD.IADD R7, R3, 0x1, R5 ;  /* 0x0000000103077824 */ /* 0x000fe400078e0205 */
[----:B------:R-:W-:Y:S01]  /*2040*/  IMAD.MOV.U32 R8, RZ, RZ, R6 ;  /* 0x000000ffff087224 */ /* 0x000fe200078e0006 */
[----:B------:R-:W-:Y:S01]  /*2050*/  MOV R6, R2 ;  /* 0x0000000200067202 */ /* 0x000fe20000000f00 */
[C---:B------:R-:W-:Y:S02]  /*2060*/  IMAD R3, R0.reuse, UR4, RZ ;  /* 0x0000000400037c24 */ /* 0x040fe4000f8e02ff */
[----:B------:R-:W-:Y:S01]  /*2070*/  IMAD R5, R0, UR6, RZ ;  /* 0x0000000600057c24 */ /* 0x000fe2000f8e02ff */
[----:B------:R-:W-:Y:S01]  /*2080*/  LOP3.LUT R0, R11, 0x3, RZ, 0xc0, !PT ;  /* 0x000000030b007812 */ /* 0x000fe200078ec0ff */
[----:B------:R-:W-:-:S02]  /*2090*/  IMAD R15, R4, UR5, R3 ;  /* 0x00000005040f7c24 */ /* 0x000fc4000f8e0203 */
[----:B------:R-:W-:Y:S01]  /*20a0*/  IMAD.WIDE.U32 R2, R4, UR4, R8 ;  /* 0x0000000404027c25 */ /* 0x000fe2000f8e0008 */
[----:B------:R-:W-:-:S03]  /*20b0*/  UMOV UR4, URZ ;  /* 0x0000003f00047c82 */ /* 0x000fc60008000000 */
[C---:B------:R-:W-:Y:S01]  /*20c0*/  IMAD R13, R4.reuse, UR7, R5 ;  /* 0x00000007040d7c24 */ /* 0x040fe2000f8e0205 */
[----:B------:R-:W-:Y:S01]  /*20d0*/  UMOV UR7, URZ ;  /* 0x0000003f00077c82 */ /* 0x000fe20008000000 */
[----:B------:R-:W-:Y:S01]  /*20e0*/  IMAD.WIDE.U32 R4, R4, UR6, R6 ;  /* 0x0000000604047c25 */ /* 0x000fe2000f8e0006 */
[----:B------:R-:W-:-:S03]  /*20f0*/  UMOV UR6, URZ ;  /* 0x0000003f00067c82 */ /* 0x000fc60008000000 */
[C---:B------:R-:W-:Y:S02]  /*2100*/  VIADD R14, R11.reuse, 0xffffffff ;  /* 0xffffffff0b0e7836 */ /* 0x040fe40000000000 */
[----:B------:R-:W-:Y:S02]  /*2110*/  IMAD.IADD R10, R11, 0x1, -R0 ;  /* 0x000000010b0a7824 */ /* 0x000fe400078e0a00 */
[----:B------:R-:W-:Y:S02]  /*2120*/  IMAD.IADD R11, R15, 0x1, R3 ;  /* 0x000000010f0b7824 */ /* 0x000fe400078e0203 */
[----:B------:R-:W-:-:S07]  /*2130*/  IMAD.IADD R13, R5, 0x1, R13 ;  /* 0x00000001050d7824 */ /* 0x000fce00078e020d */
.L_x_298:
[----:B0-----:R-:W0:Y:S01]  /*2140*/  LDC.64 R30, c[0x0][0x268] ;  /* 0x00009a00ff1e7b82 */ /* 0x001e220000000a00 */
[----:B------:R-:W-:Y:S01]  /*2150*/  USHF.R.S32.HI UR5, URZ, 0x1f, UR4 ;  /* 0x0000001f3f057899 */ /* 0x000fe20008011404 */
[----:B------:R-:W-:Y:S01]  /*2160*/  MOV R12, R4 ;  /* 0x00000004000c7202 */ /* 0x000fe20000000f00 */
[----:B------:R-:W-:Y:S01]  /*2170*/  IMAD.MOV.U32 R18, RZ, RZ, R2 ;  /* 0x000000ffff127224 */ /* 0x000fe200078e0002 */
[----:B------:R-:W-:Y:S01]  /*2180*/  ISETP.GE.U32.AND P0, PT, R14, 0x3, PT ;  /* 0x000000030e00780c */ /* 0x000fe20003f06070 */
[----:B------:R-:W-:-:S03]  /*2190*/  IMAD.MOV.U32 R19, RZ, RZ, R11 ;  /* 0x000000ffff137224 */ /* 0x000fc600078e000b */
[----:B-1----:R-:W1:Y:S08]  /*21a0*/  LDC.64 R24, c[0x0][0x2c0] ;  /* 0x0000b000ff187b82 */ /* 0x002e700000000a00 */
[----:B--2---:R-:W2:Y:S01]  /*21b0*/  LDC R21, c[0x0][0x240] ;  /* 0x00009000ff157b82 */ /* 0x004ea20000000800 */
[C---:B0-----:R-:W-:Y:S02]  /*21c0*/  IMAD R16, R30.reuse, UR5, RZ ;  /* 0x000000051e107c24 */ /* 0x041fe4000f8e02ff */
[----:B---3--:R-:W-:-:S04]  /*21d0*/  IMAD.WIDE.U32 R8, R30, UR4, R12 ;  /* 0x000000041e087c25 */ /* 0x008fc8000f8e000c */
        /* <DEDUP_REMOVED lines=32> */
.L_x_295:
[----:B------:R-:W-:Y:S02]  /*23e0*/  IMAD.MOV.U32 R18, RZ, RZ, R30 ;  /* 0x000000ffff127224 */ /* 0x000fe400078e001e */
[----:B------:R-:W-:-:S06]  /*23f0*/  IMAD.MOV.U32 R19, RZ, RZ, R31 ;  /* 0x000000ffff137224 */ /* 0x000fcc00078e001f */
[----:B------:R-:W2:Y:S01]  /*2400*/  LDG.E.64 R18, desc[UR12][R18.64] ;  /* 0x0000000c12127981 */ /* 0x000ea2000c1e1b00 */
[----:B------:R-:W-:Y:S02]  /*2410*/  IADD3 R26, P2, R30, UR8, RZ ;  /* 0x000000081e1a7c10 */ /* 0x000fe4000ff5e0ff */
        /* <DEDUP_REMOVED lines=89> */
[----:B--2---:R-:W-:Y:S04]  /*29b0*/  STG.E.64 desc[UR12][R32.64], R22 ;  /* 0x0000001620007986 */ /* 0x004fe8000c101b0c */
[----:B------:R-:W2:Y:S01]  /*29c0*/  LDG.E.64 R18, desc[UR12][R34.64] ;  /* 0x0000000c22127981 */ /* 0x000ea2000c1e1b00 */
[----:B------:R-:W-:Y:S01]  /*29d0*/  ISETP.GT.AND P2, PT, R12, 0xc, PT ;  /* 0x0000000c0c00780c */ /* 0x000fe20003f44270 */
[----:B------:R-:W-:Y:S01]  /*29e0*/  UIADD3 UR5, UR5, 0x10, URZ ;  /* 0x0000001005057890 */ /* 0x000fe2000fffe03f */
[----:B------:R-:W-:Y:S02]  /*29f0*/  IADD3 R30, P3, R34, UR8, RZ ;  /* 0x00000008221e7c10 */ /* 0x000fe4000ff7e0ff */
[----:B------:R-:W-:-:S02]  /*2a00*/  IADD3 R16, P4, R24, UR10, RZ ;  /* 0x0000000a18107c10 */ /* 0x000fc4000ff9e0ff */
[----:B------:R-:W-:Y:S01]  /*2a10*/  IADD3.X R31, R35, UR9, RZ, P3, !PT ;  /* 0x00000009231f7c10 */ /* 0x000fe20009ffe4ff */
[----:B--2---:R0:W-:Y:S02]  /*2a20*/  STG.E.64 desc[UR12][R24.64], R18 ;  /* 0x0000001218007986 */ /* 0x0041e4000c101b0c */
[----:B0-----:R-:W-:-:S04]  /*2a30*/  IADD3.X R25, R25, UR11, RZ, P4, !PT ;  /* 0x0000000b19197c10 */ /* 0x001fc8000a7fe4ff */
[----:B------:R-:W-:Y:S05]  /*2a40*/  @P2 BRA `(.L_x_295) ;  /* 0xfffffff800642947 */ /* 0x000fea000383ffff */
.L_x_294:
[----:B------:R-:W-:-:S13]  /*2a50*/  ISETP.GT.AND P2, PT, R12, 0x4, PT ;  /* 0x000000040c00780c */ /* 0x000fda0003f44270 */
[----:B------:R-:W-:Y:S05]  /*2a60*/  @!P2 BRA `(.L_x_296) ;  /* 0x0000000000d8a947 */ /* 0x000fea0003800000 */
[----:B------:R-:W-:Y:S02]  /*2a70*/  IMAD.MOV.U32 R18, RZ, RZ, R30 ;  /* 0x000000ffff127224 */ /* 0x000fe400078e001e */
[----:B------:R-:W-:-:S06]  /*2a80*/  IMAD.MOV.U32 R19, RZ, RZ, R31 ;  /* 0x000000ffff137224 */ /* 0x000fcc00078e001f */
[----:B------:R-:W2:Y:S01]  /*2a90*/  LDG.E.64 R18, desc[UR12][R18.64] ;  /* 0x0000000c12127981 */ /* 0x000ea2000c1e1b00 */
[----:B------:R-:W-:Y:S01]  /*2aa0*/  IADD3 R26, P0, R30, UR8, RZ ;  /* 0x000000081e1a7c10 */ /* 0x000fe2000ff1e0ff */
[----:B------:R-:W-:-:S03]  /*2ab0*/  IMAD.MOV.U32 R24, RZ, RZ, R16 ;  /* 0x000000ffff187224 */ /* 0x000fc600078e0010 */
[----:B------:R-:W-:Y:S02]  /*2ac0*/  IADD3.X R27, R31, UR9, RZ, P0, !PT ;  /* 0x000000091f1b7c10 */ /* 0x000fe400087fe4ff */
[----:B------:R-:W-:Y:S01]  /*2ad0*/  IADD3 R28, P0, R16, UR10, RZ ;  /* 0x0000000a101c7c10 */ /* 0x000fe2000ff1e0ff */
[----:B--2---:R0:W-:Y:S04]  /*2ae0*/  STG.E.64 desc[UR12][R24.64], R18 ;  /* 0x0000001218007986 */ /* 0x0041e8000c101b0c */
[----:B------:R-:W2:Y:S01]  /*2af0*/  LDG.E.64 R20, desc[UR12][R26.64] ;  /* 0x0000000c1a147981 */ /* 0x000ea2000c1e1b00 */
[----:B------:R-:W-:Y:S02]  /*2b00*/  IADD3 R30, P2, R26, UR8, RZ ;  /* 0x000000081a1e7c10 */ /* 0x000fe4000ff5e0ff */
[----:B------:R-:W-:-:S02]  /*2b10*/  IADD3.X R29, R25, UR11, RZ, P0, !PT ;  /* 0x0000000b191d7c10 */ /* 0x000fc400087fe4ff */
[----:B------:R-:W-:Y:S02]  /*2b20*/  IADD3.X R31, R27, UR9, RZ, P2, !PT ;  /* 0x000000091b1f7c10 */ /* 0x000fe400097fe4ff */
[----:B------:R-:W-:Y:S01]  /*2b30*/  IADD3 R32, P0, R28, UR10, RZ ;  /* 0x0000000a1c207c10 */ /* 0x000fe2000ff1e0ff */
[----:B--2---:R1:W-:Y:S04]  /*2b40*/  STG.E.64 desc[UR12][R28.64], R20 ;  /* 0x000000141c007986 */ /* 0x0043e8000c101b0c */
[----:B------:R-:W2:Y:S01]  /*2b50*/  LDG.E.64 R22, desc[UR12][R30.64] ;  /* 0x0000000c1e167981 */ /* 0x000ea2000c1e1b00 */
[----:B------:R-:W-:Y:S02]  /*2b60*/  IADD3 R34, P2, R30, UR8, RZ ;  /* 0x000000081e227c10 */ /* 0x000fe4000ff5e0ff */
[----:B------:R-:W-:-:S02]  /*2b70*/  IADD3.X R33, R29, UR11, RZ, P0, !PT ;  /* 0x0000000b1d217c10 */ /* 0x000fc400087fe4ff */
[----:B------:R-:W-:Y:S02]  /*2b80*/  IADD3.X R35, R31, UR9, RZ, P2, !PT ;  /* 0x000000091f237c10 */ /* 0x000fe400097fe4ff */
[----:B0-----:R-:W-:Y:S01]  /*2b90*/  IADD3 R24, P2, R32, UR10, RZ ;  /* 0x0000000a20187c10 */ /* 0x001fe2000ff5e0ff */
[----:B--2---:R0:W-:Y:S04]  /*2ba0*/  STG.E.64 desc[UR12][R32.64], R22 ;  /* 0x0000001620007986 */ /* 0x0041e8000c101b0c */
[----:B------:R-:W2:Y:S01]  /*2bb0*/  LDG.E.64 R18, desc[UR12][R34.64] ;  /* 0x0000000c22127981 */ /* 0x000ea2000c1e1b00 */
[----:B------:R-:W-:Y:S02]  /*2bc0*/  IADD3 R26, P0, R34, UR8, RZ ;  /* 0x00000008221a7c10 */ /* 0x000fe4000ff1e0ff */
[----:B------:R-:W-:-:S02]  /*2bd0*/  IADD3.X R25, R33, UR11, RZ, P2, !PT ;  /* 0x0000000b21197c10 */ /* 0x000fc400097fe4ff */
[----:B------:R-:W-:Y:S02]  /*2be0*/  IADD3.X R27, R35, UR9, RZ, P0, !PT ;  /* 0x00000009231b7c10 */ /* 0x000fe400087fe4ff */
[----:B-1----:R-:W-:Y:S01]  /*2bf0*/  IADD3 R28, P0, R24, UR10, RZ ;  /* 0x0000000a181c7c10 */ /* 0x002fe2000ff1e0ff */
        /* <DEDUP_REMOVED lines=12> */
[----:B--2---:R-:W-:Y:S04]  /*2cc0*/  STG.E.64 desc[UR12][R32.64], R22 ;  /* 0x0000001620007986 */ /* 0x004fe8000c101b0c */
[----:B------:R-:W2:Y:S01]  /*2cd0*/  LDG.E.64 R18, desc[UR12][R34.64] ;  /* 0x0000000c22127981 */ /* 0x000ea2000c1e1b00 */
[----:B------:R-:W-:Y:S02]  /*2ce0*/  IADD3 R26, P2, R34, UR8, RZ ;  /* 0x00000008221a7c10 */ /* 0x000fe4000ff5e0ff */
[----:B------:R-:W-:-:S02]  /*2cf0*/  IADD3.X R25, R33, UR11, RZ, P0, !PT ;  /* 0x0000000b21197c10 */ /* 0x000fc400087fe4ff */
[----:B------:R-:W-:Y:S02]  /*2d00*/  IADD3.X R27, R35, UR9, RZ, P2, !PT ;  /* 0x00000009231b7c10 */ /* 0x000fe400097fe4ff */
[----:B0-----:R-:W-:Y:S01]  /*2d10*/  IADD3 R28, P0, R24, UR10, RZ ;  /* 0x0000000a181c7c10 */ /* 0x001fe2000ff1e0ff */
[----:B--2---:R0:W-:Y:S04]  /*2d20*/  STG.E.64 desc[UR12][R24.64], R18 ;  /* 0x0000001218007986 */ /* 0x0041e8000c101b0c */
[----:B------:R-:W2:Y:S01]  /*2d30*/  LDG.E.64 R20, desc[UR12][R26.64] ;  /* 0x0000000c1a147981 */ /* 0x000ea2000c1e1b00 */
[----:B------:R-:W-:Y:S01]  /*2d40*/  IADD3.X R29, R25, UR11, RZ, P0, !PT ;  /* 0x0000000b191d7c10 */ /* 0x000fe200087fe4ff */
[----:B------:R-:W-:Y:S01]  /*2d50*/  UIADD3 UR5, UR5, 0x8, URZ ;  /* 0x0000000805057890 */ /* 0x000fe2000fffe03f */
[----:B------:R-:W-:-:S02]  /*2d60*/  IADD3 R30, P2, R26, UR8, RZ ;  /* 0x000000081a1e7c10 */ /* 0x000fc4000ff5e0ff */
[----:B------:R-:W-:Y:S02]  /*2d70*/  IADD3 R16, P3, R28, UR10, RZ ;  /* 0x0000000a1c107c10 */ /* 0x000fe4000ff7e0ff */
[----:B------:R-:W-:Y:S02]  /*2d80*/  PLOP3.LUT P0, PT, PT, PT, PT, 0x8, 0x0 ;  /* 0x000000000000781c */ /* 0x000fe40003f0e170 */
[----:B------:R-:W-:Y:S02]  /*2d90*/  IADD3 R12, R12, -0x8, RZ ;  /* 0xfffffff80c0c7810 */ /* 0x000fe40007ffe0ff */
[----:B------:R-:W-:Y:S02]  /*2da0*/  IADD3.X R31, R27, UR9, RZ, P2, !PT ;  /* 0x000000091b1f7c10 */ /* 0x000fe400097fe4ff */
[----:B0-----:R-:W-:Y:S01]  /*2db0*/  IADD3.X R25, R29, UR11, RZ, P3, !PT ;  /* 0x0000000b1d197c10 */ /* 0x001fe20009ffe4ff */
[----:B--2---:R0:W-:Y:S06]  /*2dc0*/  STG.E.64 desc[UR12][R28.64], R20 ;  /* 0x000000141c007986 */ /* 0x0041ec000c101b0c */
.L_x_296:
[----:B------:R-:W-:-:S13]  /*2dd0*/  ISETP.NE.OR P0, PT, R12, RZ, P0 ;  /* 0x000000ff0c00720c */ /* 0x000fda0000705670 */
[----:B------:R-:W-:Y:S05]  /*2de0*/  @!P0 BRA `(.L_x_292) ;  /* 0x00000000007c8947 */ /* 0x000fea0003800000 */
.L_x_293:
[----:B------:R-:W-:Y:S02]  /*2df0*/  IMAD.MOV.U32 R18, RZ, RZ, R30 ;  /* 0x000000ffff127224 */ /* 0x000fe400078e001e */
[----:B------:R-:W-:-:S06]  /*2e00*/  IMAD.MOV.U32 R19, RZ, RZ, R31 ;  /* 0x000000ffff137224 */ /* 0x000fcc00078e001f */
[----:B------:R-:W2:Y:S01]  /*2e10*/  LDG.E.64 R18, desc[UR12][R18.64] ;  /* 0x0000000c12127981 */ /* 0x000ea2000c1e1b00 */
[----:B------:R-:W-:Y:S01]  /*2e20*/  IADD3 R26, P0, R30, UR8, RZ ;  /* 0x000000081e1a7c10 */ /* 0x000fe2000ff1e0ff */
[----:B------:R-:W-:-:S03]  /*2e30*/  IMAD.MOV.U32 R24, RZ, RZ, R16 ;  /* 0x000000ffff187224 */ /* 0x000fc600078e0010 */
[----:B------:R-:W-:Y:S02]  /*2e40*/  IADD3.X R27, R31, UR9, RZ, P0, !PT ;  /* 0x000000091f1b7c10 */ /* 0x000fe400087fe4ff */
[----:B0-----:R-:W-:Y:S01]  /*2e50*/  IADD3 R28, P0, R16, UR10, RZ ;  /* 0x0000000a101c7c10 */ /* 0x001fe2000ff1e0ff */
[----:B--2---:R0:W-:Y:S04]  /*2e60*/  STG.E.64 desc[UR12][R24.64], R18 ;  /* 0x0000001218007986 */ /* 0x0041e8000c101b0c */
[----:B------:R-:W2:Y:S01]  /*2e70*/  LDG.E.64 R20, desc[UR12][R26.64] ;  /* 0x0000000c1a147981 */ /* 0x000ea2000c1e1b00 */
[----:B------:R-:W-:Y:S02]  /*2e80*/  IADD3 R30, P2, R26, UR8, RZ ;  /* 0x000000081a1e7c10 */ /* 0x000fe4000ff5e0ff */
[----:B------:R-:W-:-:S02]  /*2e90*/  IADD3.X R29, R25, UR11, RZ, P0, !PT ;  /* 0x0000000b191d7c10 */ /* 0x000fc400087fe4ff */
[----:B------:R-:W-:Y:S02]  /*2ea0*/  IADD3.X R31, R27, UR9, RZ, P2, !PT ;  /* 0x000000091b1f7c10 */ /* 0x000fe400097fe4ff */
[----:B------:R-:W-:Y:S01]  /*2eb0*/  IADD3 R32, P0, R28, UR10, RZ ;  /* 0x0000000a1c207c10 */ /* 0x000fe2000ff1e0ff */
[----:B--2---:R-:W-:Y:S04]  /*2ec0*/  STG.E.64 desc[UR12][R28.64], R20 ;  /* 0x000000141c007986 */ /* 0x004fe8000c101b0c */
[----:B------:R-:W2:Y:S01]  /*2ed0*/  LDG.E.64 R22, desc[UR12][R30.64] ;  /* 0x0000000c1e167981 */ /* 0x000ea2000c1e1b00 */
[----:B------:R-:W-:Y:S02]  /*2ee0*/  IADD3 R34, P2, R30, UR8, RZ ;  /* 0x000000081e227c10 */ /* 0x000fe4000ff5e0ff */
[----:B------:R-:W-:-:S02]  /*2ef0*/  IADD3.X R33, R29, UR11, RZ, P0, !PT ;  /* 0x0000000b1d217c10 */ /* 0x000fc400087fe4ff */
[----:B------:R-:W-:Y:S01]  /*2f00*/  IADD3.X R35, R31, UR9, RZ, P2, !PT ;  /* 0x000000091f237c10 */ /* 0x000fe200097fe4ff */
[----:B------:R-:W-:Y:S01]  /*2f10*/  VIADD R12, R12, 0xfffffffc ;  /* 0xfffffffc0c0c7836 */ /* 0x000fe20000000000 */
[----:B0-----:R-:W-:-:S04]  /*2f20*/  IADD3 R24, P0, R32, UR10, RZ ;  /* 0x0000000a20187c10 */ /* 0x001fc8000ff1e0ff */
[----:B------:R-:W-:Y:S01]  /*2f30*/  IADD3.X R25, R33, UR11, RZ, P0, !PT ;  /* 0x0000000b21197c10 */ /* 0x000fe200087fe4ff */
[----:B--2---:R-:W-:Y:S04]  /*2f40*/  STG.E.64 desc[UR12][R32.64], R22 ;  /* 0x0000001620007986 */ /* 0x004fe8000c101b0c */
[----:B------:R-:W2:Y:S01]  /*2f50*/  LDG.E.64 R18, desc[UR12][R34.64] ;  /* 0x0000000c22127981 */ /* 0x000ea2000c1e1b00 */
[----:B------:R-:W-:Y:S01]  /*2f60*/  ISETP.NE.AND P0, PT, R12, RZ, PT ;  /* 0x000000ff0c00720c */ /* 0x000fe20003f05270 */
[----:B------:R-:W-:Y:S01]  /*2f70*/  UIADD3 UR5, UR5, 0x4, URZ ;  /* 0x0000000405057890 */ /* 0x000fe2000fffe03f */
[----:B------:R-:W-:Y:S02]  /*2f80*/  IADD3 R30, P2, R34, UR8, RZ ;  /* 0x00000008221e7c10 */ /* 0x000fe4000ff5e0ff */
[----:B------:R-:W-:-:S02]  /*2f90*/  IADD3 R16, P3, R24, UR10, RZ ;  /* 0x0000000a18107c10 */ /* 0x000fc4000ff7e0ff */
[----:B------:R-:W-:Y:S01]  /*2fa0*/  IADD3.X R31, R35, UR9, RZ, P2, !PT ;  /* 0x00000009231f7c10 */ /* 0x000fe200097fe4ff */
[----:B--2---:R0:W-:Y:S02]  /*2fb0*/  STG.E.64 desc[UR12][R24.64], R18 ;  /* 0x0000001218007986 */ /* 0x0041e4000c101b0c */
[----:B0-----:R-:W-:-:S04]  /*2fc0*/  IADD3.X R25, R25, UR11, RZ, P3, !PT ;  /* 0x0000000b19197c10 */ /* 0x001fc80009ffe4ff */
[----:B------:R-:W-:Y:S05]  /*2fd0*/  @P0 BRA `(.L_x_293) ;  /* 0xfffffffc00840947 */ /* 0x000fea000383ffff */
.L_x_292:
[----:B------:R-:W-:-:S13]  /*2fe0*/  ISETP.NE.AND P0, PT, R0, RZ, PT ;  /* 0x000000ff0000720c */ /* 0x000fda0003f05270 */
[----:B------:R-:W-:Y:S05]  /*2ff0*/  @!P0 BRA `(.L_x_297) ;  /* 0x0000000000e88947 */ /* 0x000fea0003800000 */
[----:B------:R-:W1:Y:S01]  /*3000*/  LDC.64 R24, c[0x0][0x270] ;  /* 0x00009c00ff187b82 */ /* 0x000e620000000a00 */
[----:B------:R-:W-:Y:S01]  /*3010*/  USHF.R.S32.HI UR14, URZ, 0x1f, UR5 ;  /* 0x0000001f3f0e7899 */ /* 0x000fe20008011405 */
[----:B------:R-:W-:Y:S01]  /*3020*/  MOV R16, R8 ;  /* 0x0000000800107202 */ /* 0x000fe20000000f00 */
[----:B------:R-:W-:Y:S01]  /*3030*/  ULDC.64 UR16, c[0x0][0x238] ;  /* 0x00008e0000107ab9 */ /* 0x000fe20000000a00 */
[----:B------:R-:W-:-:S04]  /*3040*/  ULDC.64 UR18, c[0x0][0x290] ;  /* 0x0000a40000127ab9 */ /* 0x000fc80000000a00 */
[----:B------:R-:W2:Y:S01]  /*3050*/  LDC.64 R26, c[0x0][0x2c8] ;  /* 0x0000b200ff1a7b82 */ /* 0x000ea20000000a00 */
[C---:B-1----:R-:W-:Y:S02]  /*3060*/  IMAD R12, R24.reuse, UR14, RZ ;  /* 0x0000000e180c7c24 */ /* 0x042fe4000f8e02ff */
[----:B------:R-:W-:-:S04]  /*3070*/  IMAD.WIDE.U32 R8, R24, UR5, R16 ;  /* 0x0000000518087c25 */ /* 0x000fc8000f8e0010 */
[----:B------:R-:W-:Y:S01]  /*3080*/  IMAD R7, R25, UR5, R12 ;  /* 0x0000000519077c24 */ /* 0x000fe2000f8e020c */
[----:B------:R-:W-:-:S03]  /*3090*/  LEA R18, P0, R8, UR16, 0x3 ;  /* 0x0000001008127c11 */ /* 0x000fc6000f8018ff */
[----:B------:R-:W-:-:S05]  /*30a0*/  IMAD.IADD R7, R9, 0x1, R7 ;  /* 0x0000000109077824 */ /* 0x000fca00078e0207 */
[----:B------:R-:W-:-:S05]  /*30b0*/  LEA.HI.X R19, R8, UR17, R7, 0x3, P0 ;  /* 0x0000001108137c11 */ /* 0x000fca00080f1c07 */
[----:B------:R1:W3:Y:S01]  /*30c0*/  LDG.E.64 R8, desc[UR12][R18.64] ;  /* 0x0000000c12087981 */ /* 0x0002e2000c1e1b00 */
[C---:B--2---:R-:W-:Y:S02]  /*30d0*/  IMAD R12, R26.reuse, UR14, RZ ;  /* 0x0000000e1a0c7c24 */ /* 0x044fe4000f8e02ff */
[----:B-1----:R-:W-:Y:S02]  /*30e0*/  IMAD.MOV.U32 R18, RZ, RZ, R6 ;  /* 0x000000ffff127224 */ /* 0x002fe400078e0006 */
[----:B------:R-:W-:Y:S02]  /*30f0*/  IMAD.MOV.U32 R19, RZ, RZ, R15 ;  /* 0x000000ffff137224 */ /* 0x000fe400078e000f */
[----:B------:R-:W-:Y:S02]  /*3100*/  IMAD R15, R27, UR5, R12 ;  /* 0x000000051b0f7c24 */ /* 0x000fe4000f8e020c */
[----:B------:R-:W-:-:S04]  /*3110*/  IMAD.WIDE.U32 R6, R26, UR5, R18 ;  /* 0x000000051a067c25 */ /* 0x000fc8000f8e0012 */
[----:B------:R-:W-:Y:S01]  /*3120*/  IMAD.IADD R7, R7, 0x1, R15 ;  /* 0x0000000107077824 */ /* 0x000fe200078e020f */
[----:B0-----:R-:W-:-:S04]  /*3130*/  LEA R20, P0, R6, UR18, 0x3 ;  /* 0x0000001206147c11 */ /* 0x001fc8000f8018ff */
[----:B------:R-:W-:Y:S02]  /*3140*/  LEA.HI.X R21, R6, UR19, R7, 0x3, P0 ;  /* 0x0000001306157c11 */ /* 0x000fe400080f1c07 */
[----:B------:R-:W-:-:S03]  /*3150*/  ISETP.NE.AND P0, PT, R0, 0x1, PT ;  /* 0x000000010000780c */ /* 0x000fc60003f05270 */
[----:B---3--:R1:W-:Y:S10]  /*3160*/  STG.E.64 desc[UR12][R20.64], R8 ;  /* 0x0000000814007986 */ /* 0x0083f4000c101b0c */
[----:B------:R-:W-:Y:S05]  /*3170*/  @!P0 BRA `(.L_x_297) ;  /* 0x0000000000888947 */ /* 0x000fea0003800000 */
[----:B------:R-:W-:-:S04]  /*3180*/  UIADD3 UR14, UR5, 0x1, URZ ;  /* 0x00000001050e7890 */ /* 0x000fc8000fffe03f */
[----:B------:R-:W-:Y:S02]  /*3190*/  USHF.R.S32.HI UR15, URZ, 0x1f, UR14 ;  /* 0x0000001f3f0f7899 */ /* 0x000fe4000801140e */
[----:B------:R-:W-:-:S04]  /*31a0*/  IMAD.WIDE.U32 R6, R24, UR14, R16 ;  /* 0x0000000e18067c25 */ /* 0x000fc8000f8e0010 */
[----:B-1----:R-:W-:-:S04]  /*31b0*/  IMAD R8, R24, UR15, RZ ;  /* 0x0000000f18087c24 */ /* 0x002fc8000f8e02ff */
[----:B------:R-:W-:Y:S01]  /*31c0*/  IMAD R9, R25, UR14, R8 ;  /* 0x0000000e19097c24 */ /* 0x000fe2000f8e0208 */
[----:B------:R-:W-:-:S04]  /*31d0*/  LEA R8, P0, R6, UR16, 0x3 ;  /* 0x0000001006087c11 */ /* 0x000fc8000f8018ff */
[----:B------:R-:W-:-:S04]  /*31e0*/  IADD3 R7, R7, R9, RZ ;  /* 0x0000000907077210 */ /* 0x000fc80007ffe0ff */
        /* <DEDUP_REMOVED lines=14> */
[----:B--2---:R-:W-:-:S04]  /*32d0*/  IMAD R6, R24, UR14, RZ ;  /* 0x0000000e18067c24 */ /* 0x004fc8000f8e02ff */
        /* <DEDUP_REMOVED lines=12> */
.L_x_297:
[----:B------:R-:W-:-:S04]  /*33a0*/  UIADD3 UR6, UP0, UR6, 0x1, URZ ;  /* 0x0000000106067890 */ /* 0x000fc8000ff1e03f */
[----:B------:R-:W-:Y:S01]  /*33b0*/  UIADD3.X UR7, URZ, UR7, URZ, UP0, !UPT ;  /* 0x000000073f077290 */ /* 0x000fe200087fe43f */
[----:B------:R-:W-:Y:S11]  /*33c0*/  @!P1 BRA `(.L_x_298) ;  /* 0xffffffec005c9947 */ /* 0x000ff6000383ffff */
[----:B------:R-:W-:Y:S05]  /*33d0*/  EXIT ;  /* 0x000000000000794d */ /* 0x000fea0003800000 */
.L_x_299:
        /* <DEDUP_REMOVED lines=10> */
.L_x_307:


//--------------------- .nv.shared.reserved.0     --------------------------
	.section	.nv.shared.reserved.0,"aw",@nobits
	.weak		__nv_reservedSMEM_offset_0_alias
	.size		__nv_reservedSMEM_offset_0_alias, 0, 0
	.other		__nv_reservedSMEM_offset_0_alias,@"STO_CUDA_RESERVED_SHARED STV_DEFAULT"
__nv_reservedSMEM_offset_0_alias:
	.zero		0


//--------------------- .nv.global                --------------------------
	.section	.nv.global,"aw",@nobits
.nv.global:
	.type		_ZN53_INTERNAL_c1b0da0d_22_UpSampleTrilinear3d_cu_efb54c934cuda3std3__48in_placeE,@object
	.size		_ZN53_INTERNAL_c1b0da0d_22_UpSampleTrilinear3d_cu_efb54c934cuda3std3__48in_placeE,(_ZN53_INTERNAL_c1b0da0d_22_UpSampleTrilinear3d_cu_efb54c934cuda3std6ranges3__45__cpo8distanceE - _ZN53_INTERNAL_c1b0da0d_22_UpSampleTrilinear3d_cu_efb54c934cuda3std3__48in_placeE)
_ZN53_INTERNAL_c1b0da0d_22_UpSampleTrilinear3d_cu_efb54c934cuda3std3__48in_placeE:
	.zero		1
	.type		_ZN53_INTERNAL_c1b0da0d_22_UpSampleTrilinear3d_cu_efb54c934cuda3std6ranges3__45__cpo8distanceE,@object
	.size		_ZN53_INTERNAL_c1b0da0d_22_UpSampleTrilinear3d_cu_efb54c934cuda3std6ranges3__45__cpo8distanceE,(_ZN53_INTERNAL_c1b0da0d_22_UpSampleTrilinear3d_cu_efb54c934cuda3std3__45__cpo6cbeginE - _ZN53_INTERNAL_c1b0da0d_22_UpSampleTrilinear3d_cu_efb54c934cuda3std6ranges3__45__cpo8distanceE)
_ZN53_INTERNAL_c1b0da0d_22_UpSampleTrilinear3d_cu_efb54c934cuda3std6ranges3__45__cpo8distanceE:
	.zero		1
	.type		_ZN53_INTERNAL_c1b0da0d_22_UpSampleTrilinear3d_cu_efb54c934cuda3std3__45__cpo6cbeginE,@object
	.size		_ZN53_INTERNAL_c1b0da0d_22_UpSampleTrilinear3d_cu_efb54c934cuda3std3__45__cpo6cbeginE,(_ZN53_INTERNAL_c1b0da0d_22_UpSampleTrilinear3d_cu_efb54c934cuda3std6ranges3__45__cpo7advanceE - _ZN53_INTERNAL_c1b0da0d_22_UpSampleTrilinear3d_cu_efb54c934cuda3std3__45__cpo6cbeginE)
_ZN53_INTERNAL_c1b0da0d_22_UpSampleTrilinear3d_cu_efb54c934cuda3std3__45__cpo6cbeginE:
	.zero		1
	.type		_ZN53_INTERNAL_c1b0da0d_22_UpSampleTrilinear3d_cu_efb54c934cuda3std6ranges3__45__cpo7advanceE,@object
	.size		_ZN53_INTERNAL_c1b0da0d_22_UpSampleTrilinear3d_cu_efb54c934cuda3std6ranges3__45__cpo7advanceE,(_ZN53_INTERNAL_c1b0da0d_22_UpSampleTrilinear3d_cu_efb54c934cuda3std3__45__cpo7crbeginE - _ZN53_INTERNAL_c1b0da0d_22_UpSampleTrilinear3d_cu_efb54c934cuda3std6ranges3__45__cpo7advanceE)
_ZN53_INTERNAL_c1b0da0d_22_UpSampleTrilinear3d_cu_efb54c934cuda3std6ranges3__45__cpo7advanceE:
	.zero		1
	.type		_ZN53_INTERNAL_c1b0da0d_22_UpSampleTrilinear3d_cu_efb54c934cuda3std3__45__cpo7crbeginE,@object
	.size		_ZN53_INTERNAL_c1b0da0d_22_UpSampleTrilinear3d_cu_efb54c934cuda3std3__45__cpo7crbeginE,(_ZN53_INTERNAL_c1b0da0d_22_UpSampleTrilinear3d_cu_efb54c934cuda3std6ranges3__45__cpo4dataE - _ZN53_INTERNAL_c1b0da0d_22_UpSampleTrilinear3d_cu_efb54c934cuda3std3__45__cpo7crbeginE)
_ZN53_INTERNAL_c1b0da0d_22_UpSampleTrilinear3d_cu_efb54c934cuda3std3__45__cpo7crbeginE:
	.zero		1
	.type		_ZN53_INTERNAL_c1b0da0d_22_UpSampleTrilinear3d_cu_efb54c934cuda3std6ranges3__45__cpo4dataE,@object
	.size		_ZN53_INTERNAL_c1b0da0d_22_UpSampleTrilinear3d_cu_efb54c934cuda3std6ranges3__45__cpo4dataE,(_ZN53_INTERNAL_c1b0da0d_22_UpSampleTrilinear3d_cu_efb54c934cuda3std6ranges3__45__cpo5beginE - _ZN53_INTERNAL_c1b0da0d_22_UpSampleTrilinear3d_cu_efb54c934cuda3std6ranges3__45__cpo4dataE)
_ZN53_INTERNAL_c1b0da0d_22_UpSampleTrilinear3d_cu_efb54c934cuda3std6ranges3__45__cpo4dataE:
	.zero		1
	.type		_ZN53_INTERNAL_c1b0da0d_22_UpSampleTrilinear3d_cu_efb54c934cuda3std6ranges3__45__cpo5beginE,@object
	.size		_ZN53_INTERNAL_c1b0da0d_22_UpSampleTrilinear3d_cu_efb54c934cuda3std6ranges3__45__cpo5beginE,(_ZN53_INTERNAL_c1b0da0d_22_UpSampleTrilinear3d_cu_efb54c934cuda3std3__455_GLOBAL__N__c1b0da0d_22_UpSampleTrilinear3d_cu_efb54c936ignoreE - _ZN53_INTERNAL_c1b0da0d_22_UpSampleTrilinear3d_cu_efb54c934cuda3std6ranges3__45__cpo5beginE)
_ZN53_INTERNAL_c1b0da0d_22_UpSampleTrilinear3d_cu_efb54c934cuda3std6ranges3__45__cpo5beginE:
	.zero		1
	.type		_ZN53_INTERNAL_c1b0da0d_22_UpSampleTrilinear3d_cu_efb54c934cuda3std3__455_GLOBAL__N__c1b0da0d_22_UpSampleTrilinear3d_cu_efb54c936ignoreE,@object
	.size		_ZN53_INTERNAL_c1b0da0d_22_UpSampleTrilinear3d_cu_efb54c934cuda3std3__455_GLOBAL__N__c1b0da0d_22_UpSampleTrilinear3d_cu_efb54c936ignoreE,(_ZN53_INTERNAL_c1b0da0d_22_UpSampleTrilinear3d_cu_efb54c934cuda3std6ranges3__45__cpo4sizeE - _ZN53_INTERNAL_c1b0da0d_22_UpSampleTrilinear3d_cu_efb54c934cuda3std3__455_GLOBAL__N__c1b0da0d_22_UpSampleTrilinear3d_cu_efb54c936ignoreE)
_ZN53_INTERNAL_c1b0da0d_22_UpSampleTrilinear3d_cu_efb54c934cuda3std3__455_GLOBAL__N__c1b0da0d_22_UpSampleTrilinear3d_cu_efb54c936ignoreE:
	.zero		1
	.type		_ZN53_INTERNAL_c1b0da0d_22_UpSampleTrilinear3d_cu_efb54c934cuda3std6ranges3__45__cpo4sizeE,@object
	.size		_ZN53_INTERNAL_c1b0da0d_22_UpSampleTrilinear3d_cu_efb54c934cuda3std6ranges3__45__cpo4sizeE,(_ZN53_INTERNAL_c1b0da0d_22_UpSampleTrilinear3d_cu_efb54c934cuda3std3__45__cpo5beginE - _ZN53_INTERNAL_c1b0da0d_22_UpSampleTrilinear3d_cu_efb54c934cuda3std6ranges3__45__cpo4sizeE)
_ZN53_INTERNAL_c1b0da0d_22_UpSampleTrilinear3d_cu_efb54c934cuda3std6ranges3__45__cpo4sizeE:
	.zero		1
	.type		_ZN53_INTERNAL_c1b0da0d_22_UpSampleTrilinear3d_cu_efb54c934cuda3std3__45__cpo5beginE,@object
	.size		_ZN53_INTERNAL_c1b0da0d_22_UpSampleTrilinear3d_cu_efb54c934cuda3std3__45__cpo5beginE,(_ZN53_INTERNAL_c1b0da0d_22_UpSampleTrilinear3d_cu_efb54c934cuda3std6ranges3__45__cpo6cbeginE - _ZN53_INTERNAL_c1b0da0d_22_UpSampleTrilinear3d_cu_efb54c934cuda3std3__45__cpo5beginE)
_ZN53_INTERNAL_c1b0da0d_22_UpSampleTrilinear3d_cu_efb54c934cuda3std3__45__cpo5beginE:
	.zero		1
	.type		_ZN53_INTERNAL_c1b0da0d_22_UpSampleTrilinear3d_cu_efb54c934cuda3std6ranges3__45__cpo6cbeginE,@object
	.size		_ZN53_INTERNAL_c1b0da0d_22_UpSampleTrilinear3d_cu_efb54c934cuda3std6ranges3__45__cpo6cbeginE,(_ZN53_INTERNAL_c1b0da0d_22_UpSampleTrilinear3d_cu_efb54c934cuda3std3__45__cpo6rbeginE - _ZN53_INTERNAL_c1b0da0d_22_UpSampleTrilinear3d_cu_efb54c934cuda3std6ranges3__45__cpo6cbeginE)
_ZN53_INTERNAL_c1b0da0d_22_UpSampleTrilinear3d_cu_efb54c934cuda3std6ranges3__45__cpo6cbeginE:
	.zero		1
	.type		_ZN53_INTERNAL_c1b0da0d_22_UpSampleTrilinear3d_cu_efb54c934cuda3std3__45__cpo6rbeginE,@object
	.size		_ZN53_INTERNAL_c1b0da0d_22_UpSampleTrilinear3d_cu_efb54c934cuda3std3__45__cpo6rbeginE,(_ZN53_INTERNAL_c1b0da0d_22_UpSampleTrilinear3d_cu_efb54c934cuda3std6ranges3__45__cpo4nextE - _ZN53_INTERNAL_c1b0da0d_22_UpSampleTrilinear3d_cu_efb54c934cuda3std3__45__cpo6rbeginE)
_ZN53_INTERNAL_c1b0da0d_22_UpSampleTrilinear3d_cu_efb54c934cuda3std3__45__cpo6rbeginE:
	.zero		1
	.type		_ZN53_INTERNAL_c1b0da0d_22_UpSampleTrilinear3d_cu_efb54c934cuda3std6ranges3__45__cpo4nextE,@object
	.size		_ZN53_INTERNAL_c1b0da0d_22_UpSampleTrilinear3d_cu_efb54c934cuda3std6ranges3__45__cpo4nextE,(_ZN53_INTERNAL_c1b0da0d_22_UpSampleTrilinear3d_cu_efb54c934cuda3std6ranges3__45__cpo4swapE - _ZN53_INTERNAL_c1b0da0d_22_UpSampleTrilinear3d_cu_efb54c934cuda3std6ranges3__45__cpo4nextE)
_ZN53_INTERNAL_c1b0da0d_22_UpSampleTrilinear3d_cu_efb54c934cuda3std6ranges3__45__cpo4nextE:
	.zero		1
	.type		_ZN53_INTERNAL_c1b0da0d_22_UpSampleTrilinear3d_cu_efb54c934cuda3std6ranges3__45__cpo4swapE,@object
	.size		_ZN53_INTERNAL_c1b0da0d_22_UpSampleTrilinear3d_cu_efb54c934cuda3std6ranges3__45__cpo4swapE,(_ZN53_INTERNAL_c1b0da0d_22_UpSampleTrilinear3d_cu_efb54c934cuda3std3__420unreachable_sentinelE - _ZN53_INTERNAL_c1b0da0d_22_UpSampleTrilinear3d_cu_efb54c934cuda3std6ranges3__45__cpo4swapE)
_ZN53_INTERNAL_c1b0da0d_22_UpSampleTrilinear3d_cu_efb54c934cuda3std6ranges3__45__cpo4swapE:
	.zero		1
	.type		_ZN53_INTERNAL_c1b0da0d_22_UpSampleTrilinear3d_cu_efb54c934cuda3std3__420unreachable_sentinelE,@object
	.size		_ZN53_INTERNAL_c1b0da0d_22_UpSampleTrilinear3d_cu_efb54c934cuda3std3__420unreachable_sentinelE,(_ZN53_INTERNAL_c1b0da0d_22_UpSampleTrilinear3d_cu_efb54c936thrust23THRUST_300001_SM_900_NS6system6detail10sequential3seqE - _ZN53_INTERNAL_c1b0da0d_22_UpSampleTrilinear3d_cu_efb54c934cuda3std3__420unreachable_sentinelE)
_ZN53_INTERNAL_c1b0da0d_22_UpSampleTrilinear3d_cu_efb54c934cuda3std3__420unreachable_sentinelE:
	.zero		1
	.type		_ZN53_INTERNAL_c1b0da0d_22_UpSampleTrilinear3d_cu_efb54c936thrust23THRUST_300001_SM_900_NS6system6detail10sequential3seqE,@object
	.size		_ZN53_INTERNAL_c1b0da0d_22_UpSampleTrilinear3d_cu_efb54c936thrust23THRUST_300001_SM_900_NS6system6detail10sequential3seqE,(_ZN53_INTERNAL_c1b0da0d_22_UpSampleTrilinear3d_cu_efb54c934cuda3std3__45__cpo4cendE - _ZN53_INTERNAL_c1b0da0d_22_UpSampleTrilinear3d_cu_efb54c936thrust23THRUST_300001_SM_900_NS6system6detail10sequential3seqE)
_ZN53_INTERNAL_c1b0da0d_22_UpSampleTrilinear3d_cu_efb54c936thrust23THRUST_300001_SM_900_NS6system6detail10sequential3seqE:
	.zero		1
	.type		_ZN53_INTERNAL_c1b0da0d_22_UpSampleTrilinear3d_cu_efb54c934cuda3std3__45__cpo4cendE,@object
	.size		_ZN53_INTERNAL_c1b0da0d_22_UpSampleTrilinear3d_cu_efb54c934cuda3std3__45__cpo4cendE,(_ZN53_INTERNAL_c1b0da0d_22_UpSampleTrilinear3d_cu_efb54c934cuda3std6ranges3__45__cpo9iter_swapE - _ZN53_INTERNAL_c1b0da0d_22_UpSampleTrilinear3d_cu_efb54c934cuda3std3__45__cpo4cendE)
_ZN53_INTERNAL_c1b0da0d_22_UpSampleTrilinear3d_cu_efb54c934cuda3std3__45__cpo4cendE:
	.zero		1
	.type		_ZN53_INTERNAL_c1b0da0d_22_UpSampleTrilinear3d_cu_efb54c934cuda3std6ranges3__45__cpo9iter_swapE,@object
	.size		_ZN53_INTERNAL_c1b0da0d_22_UpSampleTrilinear3d_cu_efb54c934cuda3std6ranges3__45__cpo9iter_swapE,(_ZN53_INTERNAL_c1b0da0d_22_UpSampleTrilinear3d_cu_efb54c934cuda3std3__45__cpo5crendE - _ZN53_INTERNAL_c1b0da0d_22_UpSampleTrilinear3d_cu_efb54c934cuda3std6ranges3__45__cpo9iter_swapE)
_ZN53_INTERNAL_c1b0da0d_22_UpSampleTrilinear3d_cu_efb54c934cuda3std6ranges3__45__cpo9iter_swapE:
	.zero		1
	.type		_ZN53_INTERNAL_c1b0da0d_22_UpSampleTrilinear3d_cu_efb54c934cuda3std3__45__cpo5crendE,@object
	.size		_ZN53_INTERNAL_c1b0da0d_22_UpSampleTrilinear3d_cu_efb54c934cuda3std3__45__cpo5crendE,(_ZN53_INTERNAL_c1b0da0d_22_UpSampleTrilinear3d_cu_efb54c934cuda3std6ranges3__45__cpo5cdataE - _ZN53_INTERNAL_c1b0da0d_22_UpSampleTrilinear3d_cu_efb54c934cuda3std3__45__cpo5crendE)
_ZN53_INTERNAL_c1b0da0d_22_UpSampleTrilinear3d_cu_efb54c934cuda3std3__45__cpo5crendE:
	.zero		1
	.type		_ZN53_INTERNAL_c1b0da0d_22_UpSampleTrilinear3d_cu_efb54c934cuda3std6ranges3__45__cpo5cdataE,@object
	.size		_ZN53_INTERNAL_c1b0da0d_22_UpSampleTrilinear3d_cu_efb54c934cuda3std6ranges3__45__cpo5cdataE,(_ZN53_INTERNAL_c1b0da0d_22_UpSampleTrilinear3d_cu_efb54c934cuda3std6ranges3__45__cpo3endE - _ZN53_INTERNAL_c1b0da0d_22_UpSampleTrilinear3d_cu_efb54c934cuda3std6ranges3__45__cpo5cdataE)
_ZN53_INTERNAL_c1b0da0d_22_UpSampleTrilinear3d_cu_efb54c934cuda3std6ranges3__45__cpo5cdataE:
	.zero		1
	.type		_ZN53_INTERNAL_c1b0da0d_22_UpSampleTrilinear3d_cu_efb54c934cuda3std6ranges3__45__cpo3endE,@object
	.size		_ZN53_INTERNAL_c1b0da0d_22_UpSampleTrilinear3d_cu_efb54c934cuda3std6ranges3__45__cpo3endE,(_ZN53_INTERNAL_c1b0da0d_22_UpSampleTrilinear3d_cu_efb54c934cuda3std3__419piecewise_constructE - _ZN53_INTERNAL_c1b0da0d_22_UpSampleTrilinear3d_cu_efb54c934cuda3std6ranges3__45__cpo3endE)
_ZN53_INTERNAL_c1b0da0d_22_UpSampleTrilinear3d_cu_efb54c934cuda3std6ranges3__45__cpo3endE:
	.zero		1
	.type		_ZN53_INTERNAL_c1b0da0d_22_UpSampleTrilinear3d_cu_efb54c934cuda3std3__419piecewise_constructE,@object
	.size		_ZN53_INTERNAL_c1b0da0d_22_UpSampleTrilinear3d_cu_efb54c934cuda3std3__419piecewise_constructE,(_ZN53_INTERNAL_c1b0da0d_22_UpSampleTrilinear3d_cu_efb54c934cuda3std6ranges3__45__cpo5ssizeE - _ZN53_INTERNAL_c1b0da0d_22_UpSampleTrilinear3d_cu_efb54c934cuda3std3__419piecewise_constructE)
_ZN53_INTERNAL_c1b0da0d_22_UpSampleTrilinear3d_cu_efb54c934cuda3std3__419piecewise_constructE:
	.zero		1
	.type		_ZN53_INTERNAL_c1b0da0d_22_UpSampleTrilinear3d_cu_efb54c934cuda3std6ranges3__45__cpo5ssizeE,@object
	.size		_ZN53_INTERNAL_c1b0da0d_22_UpSampleTrilinear3d_cu_efb54c934cuda3std6ranges3__45__cpo5ssizeE,(_ZN53_INTERNAL_c1b0da0d_22_UpSampleTrilinear3d_cu_efb54c934cuda3std3__45__cpo3endE - _ZN53_INTERNAL_c1b0da0d_22_UpSampleTrilinear3d_cu_efb54c934cuda3std6ranges3__45__cpo5ssizeE)
_ZN53_INTERNAL_c1b0da0d_22_UpSampleTrilinear3d_cu_efb54c934cuda3std6ranges3__45__cpo5ssizeE:
	.zero		1
	.type		_ZN53_INTERNAL_c1b0da0d_22_UpSampleTrilinear3d_cu_efb54c934cuda3std3__45__cpo3endE,@object
	.size		_ZN53_INTERNAL_c1b0da0d_22_UpSampleTrilinear3d_cu_efb54c934cuda3std3__45__cpo3endE,(_ZN53_INTERNAL_c1b0da0d_22_UpSampleTrilinear3d_cu_efb54c934cuda3std6ranges3__45__cpo4cendE - _ZN53_INTERNAL_c1b0da0d_22_UpSampleTrilinear3d_cu_efb54c934cuda3std3__45__cpo3endE)
_ZN53_INTERNAL_c1b0da0d_22_UpSampleTrilinear3d_cu_efb54c934cuda3std3__45__cpo3endE:
	.zero		1
	.type		_ZN53_INTERNAL_c1b0da0d_22_UpSampleTrilinear3d_cu_efb54c934cuda3std6ranges3__45__cpo4cendE,@object
	.size		_ZN53_INTERNAL_c1b0da0d_22_UpSampleTrilinear3d_cu_efb54c934cuda3std6ranges3__45__cpo4cendE,(_ZN53_INTERNAL_c1b0da0d_22_UpSampleTrilinear3d_cu_efb54c934cuda3std3__45__cpo4rendE - _ZN53_INTERNAL_c1b0da0d_22_UpSampleTrilinear3d_cu_efb54c934cuda3std6ranges3__45__cpo4cendE)
_ZN53_INTERNAL_c1b0da0d_22_UpSampleTrilinear3d_cu_efb54c934cuda3std6ranges3__45__cpo4cendE:
	.zero		1
	.type		_ZN53_INTERNAL_c1b0da0d_22_UpSampleTrilinear3d_cu_efb54c934cuda3std3__45__cpo4rendE,@object
	.size		_ZN53_INTERNAL_c1b0da0d_22_UpSampleTrilinear3d_cu_efb54c934cuda3std3__45__cpo4rendE,(_ZN53_INTERNAL_c1b0da0d_22_UpSampleTrilinear3d_cu_efb54c934cuda3std6ranges3__45__cpo4prevE - _ZN53_INTERNAL_c1b0da0d_22_UpSampleTrilinear3d_cu_efb54c934cuda3std3__45__cpo4rendE)
_ZN53_INTERNAL_c1b0da0d_22_UpSampleTrilinear3d_cu_efb54c934cuda3std3__45__cpo4rendE:
	.zero		1
	.type		_ZN53_INTERNAL_c1b0da0d_22_UpSampleTrilinear3d_cu_efb54c934cuda3std6ranges3__45__cpo4prevE,@object
	.size		_ZN53_INTERNAL_c1b0da0d_22_UpSampleTrilinear3d_cu_efb54c934cuda3std6ranges3__45__cpo4prevE,(_ZN53_INTERNAL_c1b0da0d_22_UpSampleTrilinear3d_cu_efb54c934cuda3std6ranges3__45__cpo9iter_moveE - _ZN53_INTERNAL_c1b0da0d_22_UpSampleTrilinear3d_cu_efb54c934cuda3std6ranges3__45__cpo4prevE)
_ZN53_INTERNAL_c1b0da0d_22_UpSampleTrilinear3d_cu_efb54c934cuda3std6ranges3__45__cpo4prevE:
	.zero		1
	.type		_ZN53_INTERNAL_c1b0da0d_22_UpSampleTrilinear3d_cu_efb54c934cuda3std6ranges3__45__cpo9iter_moveE,@object
	.size		_ZN53_INTERNAL_c1b0da0d_22_UpSampleTrilinear3d_cu_efb54c934cuda3std6ranges3__45__cpo9iter_moveE,(.L_13 - _ZN53_INTERNAL_c1b0da0d_22_UpSampleTrilinear3d_cu_efb54c934cuda3std6ranges3__45__cpo9iter_moveE)
_ZN53_INTERNAL_c1b0da0d_22_UpSampleTrilinear3d_cu_efb54c934cuda3std6ranges3__45__cpo9iter_moveE:
	.zero		1
.L_13:


//--------------------- .nv.constant0._ZN2at6native55_GLOBAL__N__c1b0da0d_22_UpSampleTrilinear3d_cu_efb54c9339upsample_trilinear3d_backward_out_frameIN3c108BFloat16EfEEviT0_S5_S5_bNS_27GenericPackedTensorAccessorIT_Lm5ENS_16DefaultPtrTraitsElEENS6_IKS7_Lm5ES8_lEEPS7_ --------------------------
	.section	.nv.constant0._ZN2at6native55_GLOBAL__N__c1b0da0d_22_UpSampleTrilinear3d_cu_efb54c9339upsample_trilinear3d_backward_out_frameIN3c108BFloat16EfEEviT0_S5_S5_bNS_27GenericPackedTensorAccessorIT_Lm5ENS_16DefaultPtrTraitsElEENS6_IKS7_Lm5ES8_lEEPS7_,"a",@progbits
	.sectionflags	@""
	.align	4
.nv.constant0._ZN2at6native55_GLOBAL__N__c1b0da0d_22_UpSampleTrilinear3d_cu_efb54c9339upsample_trilinear3d_backward_out_frameIN3c108BFloat16EfEEviT0_S5_S5_bNS_27GenericPackedTensorAccessorIT_Lm5ENS_16DefaultPtrTraitsElEENS6_IKS7_Lm5ES8_lEEPS7_:
	.zero		736


//--------------------- .nv.constant0._ZN2at6native55_GLOBAL__N__c1b0da0d_22_UpSampleTrilinear3d_cu_efb54c9339upsample_trilinear3d_backward_out_frameIN3c104HalfEfEEviT0_S5_S5_bNS_27GenericPackedTensorAccessorIT_Lm5ENS_16DefaultPtrTraitsElEENS6_IKS7_Lm5ES8_lEEPS7_ --------------------------
	.section	.nv.constant0._ZN2at6native55_GLOBAL__N__c1b0da0d_22_UpSampleTrilinear3d_cu_efb54c9339upsample_trilinear3d_backward_out_frameIN3c104HalfEfEEviT0_S5_S5_bNS_27GenericPackedTensorAccessorIT_Lm5ENS_16DefaultPtrTraitsElEENS6_IKS7_Lm5ES8_lEEPS7_,"a",@progbits
	.sectionflags	@""
	.align	4
.nv.constant0._ZN2at6native55_GLOBAL__N__c1b0da0d_22_UpSampleTrilinear3d_cu_efb54c9339upsample_trilinear3d_backward_out_frameIN3c104HalfEfEEviT0_S5_S5_bNS_27GenericPackedTensorAccessorIT_Lm5ENS_16DefaultPtrTraitsElEENS6_IKS7_Lm5ES8_lEEPS7_:
	.zero		736


//--------------------- .nv.constant0._ZN2at6native55_GLOBAL__N__c1b0da0d_22_UpSampleTrilinear3d_cu_efb54c9339upsample_trilinear3d_backward_out_frameIffEEviT0_S3_S3_bNS_27GenericPackedTensorAccessorIT_Lm5ENS_16DefaultPtrTraitsElEENS4_IKS5_Lm5ES6_lEEPS5_ --------------------------
	.section	.nv.constant0._ZN2at6native55_GLOBAL__N__c1b0da0d_22_UpSampleTrilinear3d_cu_efb54c9339upsample_trilinear3d_backward_out_frameIffEEviT0_S3_S3_bNS_27GenericPackedTensorAccessorIT_Lm5ENS_16DefaultPtrTraitsElEENS4_IKS5_Lm5ES6_lEEPS5_,"a",@progbits
	.sectionflags	@""
	.align	4
.nv.constant0._ZN2at6native55_GLOBAL__N__c1b0da0d_22_UpSampleTrilinear3d_cu_efb54c9339upsample_trilinear3d_backward_out_frameIffEEviT0_S3_S3_bNS_27GenericPackedTensorAccessorIT_Lm5ENS_16DefaultPtrTraitsElEENS4_IKS5_Lm5ES6_lEEPS5_:
	.zero		736


//--------------------- .nv.constant0._ZN2at6native55_GLOBAL__N__c1b0da0d_22_UpSampleTrilinear3d_cu_efb54c9339upsample_trilinear3d_backward_out_frameIddEEviT0_S3_S3_bNS_27GenericPackedTensorAccessorIT_Lm5ENS_16DefaultPtrTraitsElEENS4_IKS5_Lm5ES6_lEEPS5_ --------------------------
	.section	.nv.constant0._ZN2at6native55_GLOBAL__N__c1b0da0d_22_UpSampleTrilinear3d_cu_efb54c9339upsample_trilinear3d_backward_out_frameIddEEviT0_S3_S3_bNS_27GenericPackedTensorAccessorIT_Lm5ENS_16DefaultPtrTraitsElEENS4_IKS5_Lm5ES6_lEEPS5_,"a",@progbits
	.sectionflags	@""
	.align	4
.nv.constant0._ZN2at6native55_GLOBAL__N__c1b0da0d_22_UpSampleTrilinear3d_cu_efb54c9339upsample_trilinear3d_backward_out_frameIddEEviT0_S3_S3_bNS_27GenericPackedTensorAccessorIT_Lm5ENS_16DefaultPtrTraitsElEENS4_IKS5_Lm5ES6_lEEPS5_:
	.zero		752


//--------------------- .nv.constant0._ZN2at6native55_GLOBAL__N__c1b0da0d_22_UpSampleTrilinear3d_cu_efb54c9330upsample_trilinear3d_out_frameIN3c108BFloat16EfEEviT0_S5_S5_bNS_27GenericPackedTensorAccessorIKT_Lm5ENS_16DefaultPtrTraitsElEENS6_IS7_Lm5ES9_lEE --------------------------
	.section	.nv.constant0._ZN2at6native55_GLOBAL__N__c1b0da0d_22_UpSampleTrilinear3d_cu_efb54c9330upsample_trilinear3d_out_frameIN3c108BFloat16EfEEviT0_S5_S5_bNS_27GenericPackedTensorAccessorIKT_Lm5ENS_16DefaultPtrTraitsElEENS6_IS7_Lm5ES9_lEE,"a",@progbits
	.sectionflags	@""
	.align	4
.nv.constant0._ZN2at6native55_GLOBAL__N__c1b0da0d_22_UpSampleTrilinear3d_cu_efb54c9330upsample_trilinear3d_out_frameIN3c108BFloat16EfEEviT0_S5_S5_bNS_27GenericPackedTensorAccessorIKT_Lm5ENS_16DefaultPtrTraitsElEENS6_IS7_Lm5ES9_lEE:
	.zero		728


//--------------------- .nv.constant0._ZN2at6native55_GLOBAL__N__c1b0da0d_22_UpSampleTrilinear3d_cu_efb54c9330upsample_trilinear3d_out_frameIN3c104HalfEfEEviT0_S5_S5_bNS_27GenericPackedTensorAccessorIKT_Lm5ENS_16DefaultPtrTraitsElEENS6_IS7_Lm5ES9_lEE --------------------------
	.section	.nv.constant0._ZN2at6native55_GLOBAL__N__c1b0da0d_22_UpSampleTrilinear3d_cu_efb54c9330upsample_trilinear3d_out_frameIN3c104HalfEfEEviT0_S5_S5_bNS_27GenericPackedTensorAccessorIKT_Lm5ENS_16DefaultPtrTraitsElEENS6_IS7_Lm5ES9_lEE,"a",@progbits
	.sectionflags	@""
	.align	4
.nv.constant0._ZN2at6native55_GLOBAL__N__c1b0da0d_22_UpSampleTrilinear3d_cu_efb54c9330upsample_trilinear3d_out_frameIN3c104HalfEfEEviT0_S5_S5_bNS_27GenericPackedTensorAccessorIKT_Lm5ENS_16DefaultPtrTraitsElEENS6_IS7_Lm5ES9_lEE:
	.zero		728


//--------------------- .nv.constant0._ZN2at6native55_GLOBAL__N__c1b0da0d_22_UpSampleTrilinear3d_cu_efb54c9330upsample_trilinear3d_out_frameIffEEviT0_S3_S3_bNS_27GenericPackedTensorAccessorIKT_Lm5ENS_16DefaultPtrTraitsElEENS4_IS5_Lm5ES7_lEE --------------------------
	.section	.nv.constant0._ZN2at6native55_GLOBAL__N__c1b0da0d_22_UpSampleTrilinear3d_cu_efb54c9330upsample_trilinear3d_out_frameIffEEviT0_S3_S3_bNS_27GenericPackedTensorAccessorIKT_Lm5ENS_16DefaultPtrTraitsElEENS4_IS5_Lm5ES7_lEE,"a",@progbits
	.sectionflags	@""
	.align	4
.nv.constant0._ZN2at6native55_GLOBAL__N__c1b0da0d_22_UpSampleTrilinear3d_cu_efb54c9330upsample_trilinear3d_out_frameIffEEviT0_S3_S3_bNS_27GenericPackedTensorAccessorIKT_Lm5ENS_16DefaultPtrTraitsElEENS4_IS5_Lm5ES7_lEE:
	.zero		728


//--------------------- .nv.constant0._ZN2at6native55_GLOBAL__N__c1b0da0d_22_UpSampleTrilinear3d_cu_efb54c9330upsample_trilinear3d_out_frameIddEEviT0_S3_S3_bNS_27GenericPackedTensorAccessorIKT_Lm5ENS_16DefaultPtrTraitsElEENS4_IS5_Lm5ES7_lEE --------------------------
	.section	.nv.constant0._ZN2at6native55_GLOBAL__N__c1b0da0d_22_UpSampleTrilinear3d_cu_efb54c9330upsample_trilinear3d_out_frameIddEEviT0_S3_S3_bNS_27GenericPackedTensorAccessorIKT_Lm5ENS_16DefaultPtrTraitsElEENS4_IS5_Lm5ES7_lEE,"a",@progbits
	.sectionflags	@""
	.align	4
.nv.constant0._ZN2at6native55_GLOBAL__N__c1b0da0d_22_UpSampleTrilinear3d_cu_efb54c9330upsample_trilinear3d_out_frameIddEEviT0_S3_S3_bNS_27GenericPackedTensorAccessorIKT_Lm5ENS_16DefaultPtrTraitsElEENS4_IS5_Lm5ES7_lEE:
	.zero		744


//--------------------- SYMBOLS --------------------------

	.type		.nv.reservedSmem.offset0,@object
	.size		.nv.reservedSmem.offset0,0x4
